//
// Generated by NVIDIA NVVM Compiler
//
// Compiler Build ID: CL-36424714
// Cuda compilation tools, release 13.0, V13.0.88
// Based on NVVM 20.0.0
//

.version 9.0
.target sm_100
.address_size 64

	// .globl	_Z4sortjPjS_
.extern .func  (.param .b32 func_retval0) vprintf
(
	.param .b64 vprintf_param_0,
	.param .b64 vprintf_param_1
)
;
.extern .func  (.param .b64 func_retval0) malloc
(
	.param .b64 malloc_param_0
)
;
.extern .func free
(
	.param .b64 free_param_0
)
;
// _ZZN3cub18CUB_300001_SM_10006detail10radix_sort31DeviceRadixSortSingleTileKernelINS1_5radix10policy_hubIjNS0_8NullTypeEyE10Policy1000ELNS0_9SortOrderE1EjS6_yNS1_21identity_decomposer_tEEEvPKT1_PSB_PKT2_PSF_T3_iiT4_E12temp_storage has been demoted
// _ZZN3cub18CUB_300001_SM_10006detail10radix_sort30DeviceRadixSortHistogramKernelINS1_5radix10policy_hubIjNS0_8NullTypeEyE10Policy1000ELNS0_9SortOrderE1EjyNS1_21identity_decomposer_tEEEvPT2_PKT1_SB_iiT3_E12temp_storage has been demoted
// _ZZN3cub18CUB_300001_SM_10006detail10radix_sort33DeviceRadixSortExclusiveSumKernelINS1_5radix10policy_hubIjNS0_8NullTypeEyE10Policy1000EyEEvPT0_E12temp_storage has been demoted
// _ZZN3cub18CUB_300001_SM_10006detail10radix_sort29DeviceRadixSortOnesweepKernelINS1_5radix10policy_hubIjNS0_8NullTypeEyE10Policy1000ELNS0_9SortOrderE1EjS6_yiiNS1_21identity_decomposer_tEEEvPT5_SC_PT3_PKSD_PT1_PKSH_PT2_PKSL_T4_iiT6_E1s has been demoted
.global .align 1 .b8 _ZN34_INTERNAL_471f6e1d_4_k_cu_d21f0b684cuda3std3__45__cpo5beginE[1];
.global .align 1 .b8 _ZN34_INTERNAL_471f6e1d_4_k_cu_d21f0b684cuda3std3__45__cpo3endE[1];
.global .align 1 .b8 _ZN34_INTERNAL_471f6e1d_4_k_cu_d21f0b684cuda3std3__45__cpo6cbeginE[1];
.global .align 1 .b8 _ZN34_INTERNAL_471f6e1d_4_k_cu_d21f0b684cuda3std3__45__cpo4cendE[1];
.global .align 1 .b8 _ZN34_INTERNAL_471f6e1d_4_k_cu_d21f0b684cuda3std3__45__cpo6rbeginE[1];
.global .align 1 .b8 _ZN34_INTERNAL_471f6e1d_4_k_cu_d21f0b684cuda3std3__45__cpo4rendE[1];
.global .align 1 .b8 _ZN34_INTERNAL_471f6e1d_4_k_cu_d21f0b684cuda3std3__45__cpo7crbeginE[1];
.global .align 1 .b8 _ZN34_INTERNAL_471f6e1d_4_k_cu_d21f0b684cuda3std3__45__cpo5crendE[1];
.global .align 1 .b8 _ZN34_INTERNAL_471f6e1d_4_k_cu_d21f0b684cuda3std3__436_GLOBAL__N__471f6e1d_4_k_cu_d21f0b686ignoreE[1];
.global .align 1 .b8 _ZN34_INTERNAL_471f6e1d_4_k_cu_d21f0b684cuda3std3__419piecewise_constructE[1];
.global .align 1 .b8 _ZN34_INTERNAL_471f6e1d_4_k_cu_d21f0b684cuda3std3__48in_placeE[1];
.global .align 1 .b8 _ZN34_INTERNAL_471f6e1d_4_k_cu_d21f0b684cuda3std3__420unreachable_sentinelE[1];
.global .align 1 .b8 _ZN34_INTERNAL_471f6e1d_4_k_cu_d21f0b684cuda3std3__47nulloptE[1];
.global .align 1 .b8 _ZN34_INTERNAL_471f6e1d_4_k_cu_d21f0b684cuda3std3__48unexpectE[1];
.global .align 1 .b8 _ZN34_INTERNAL_471f6e1d_4_k_cu_d21f0b684cuda3std6ranges3__45__cpo4swapE[1];
.global .align 1 .b8 _ZN34_INTERNAL_471f6e1d_4_k_cu_d21f0b684cuda3std6ranges3__45__cpo9iter_moveE[1];
.global .align 1 .b8 _ZN34_INTERNAL_471f6e1d_4_k_cu_d21f0b684cuda3std6ranges3__45__cpo5beginE[1];
.global .align 1 .b8 _ZN34_INTERNAL_471f6e1d_4_k_cu_d21f0b684cuda3std6ranges3__45__cpo3endE[1];
.global .align 1 .b8 _ZN34_INTERNAL_471f6e1d_4_k_cu_d21f0b684cuda3std6ranges3__45__cpo6cbeginE[1];
.global .align 1 .b8 _ZN34_INTERNAL_471f6e1d_4_k_cu_d21f0b684cuda3std6ranges3__45__cpo4cendE[1];
.global .align 1 .b8 _ZN34_INTERNAL_471f6e1d_4_k_cu_d21f0b684cuda3std6ranges3__45__cpo7advanceE[1];
.global .align 1 .b8 _ZN34_INTERNAL_471f6e1d_4_k_cu_d21f0b684cuda3std6ranges3__45__cpo9iter_swapE[1];
.global .align 1 .b8 _ZN34_INTERNAL_471f6e1d_4_k_cu_d21f0b684cuda3std6ranges3__45__cpo4nextE[1];
.global .align 1 .b8 _ZN34_INTERNAL_471f6e1d_4_k_cu_d21f0b684cuda3std6ranges3__45__cpo4prevE[1];
.global .align 1 .b8 _ZN34_INTERNAL_471f6e1d_4_k_cu_d21f0b684cuda3std6ranges3__45__cpo4dataE[1];
.global .align 1 .b8 _ZN34_INTERNAL_471f6e1d_4_k_cu_d21f0b684cuda3std6ranges3__45__cpo5cdataE[1];
.global .align 1 .b8 _ZN34_INTERNAL_471f6e1d_4_k_cu_d21f0b684cuda3std6ranges3__45__cpo4sizeE[1];
.global .align 1 .b8 _ZN34_INTERNAL_471f6e1d_4_k_cu_d21f0b684cuda3std6ranges3__45__cpo5ssizeE[1];
.global .align 1 .b8 _ZN34_INTERNAL_471f6e1d_4_k_cu_d21f0b684cuda3std6ranges3__45__cpo8distanceE[1];
.global .align 1 .b8 _ZN34_INTERNAL_471f6e1d_4_k_cu_d21f0b686thrust24THRUST_300001_SM_1000_NS8cuda_cub3parE[1];
.global .align 1 .b8 _ZN34_INTERNAL_471f6e1d_4_k_cu_d21f0b686thrust24THRUST_300001_SM_1000_NS8cuda_cub10par_nosyncE[1];
.global .align 1 .b8 _ZN34_INTERNAL_471f6e1d_4_k_cu_d21f0b686thrust24THRUST_300001_SM_1000_NS6system6detail10sequential3seqE[1];
.global .align 1 .b8 _ZN34_INTERNAL_471f6e1d_4_k_cu_d21f0b686thrust24THRUST_300001_SM_1000_NS6system3cpp3parE[1];
.global .align 1 .b8 _ZN34_INTERNAL_471f6e1d_4_k_cu_d21f0b686thrust24THRUST_300001_SM_1000_NS12placeholders2_1E[1];
.global .align 1 .b8 _ZN34_INTERNAL_471f6e1d_4_k_cu_d21f0b686thrust24THRUST_300001_SM_1000_NS12placeholders2_2E[1];
.global .align 1 .b8 _ZN34_INTERNAL_471f6e1d_4_k_cu_d21f0b686thrust24THRUST_300001_SM_1000_NS12placeholders2_3E[1];
.global .align 1 .b8 _ZN34_INTERNAL_471f6e1d_4_k_cu_d21f0b686thrust24THRUST_300001_SM_1000_NS12placeholders2_4E[1];
.global .align 1 .b8 _ZN34_INTERNAL_471f6e1d_4_k_cu_d21f0b686thrust24THRUST_300001_SM_1000_NS12placeholders2_5E[1];
.global .align 1 .b8 _ZN34_INTERNAL_471f6e1d_4_k_cu_d21f0b686thrust24THRUST_300001_SM_1000_NS12placeholders2_6E[1];
.global .align 1 .b8 _ZN34_INTERNAL_471f6e1d_4_k_cu_d21f0b686thrust24THRUST_300001_SM_1000_NS12placeholders2_7E[1];
.global .align 1 .b8 _ZN34_INTERNAL_471f6e1d_4_k_cu_d21f0b686thrust24THRUST_300001_SM_1000_NS12placeholders2_8E[1];
.global .align 1 .b8 _ZN34_INTERNAL_471f6e1d_4_k_cu_d21f0b686thrust24THRUST_300001_SM_1000_NS12placeholders2_9E[1];
.global .align 1 .b8 _ZN34_INTERNAL_471f6e1d_4_k_cu_d21f0b686thrust24THRUST_300001_SM_1000_NS12placeholders3_10E[1];
.global .align 1 .b8 _ZN34_INTERNAL_471f6e1d_4_k_cu_d21f0b686thrust24THRUST_300001_SM_1000_NS3seqE[1];
.global .align 1 .b8 _ZN34_INTERNAL_471f6e1d_4_k_cu_d21f0b686thrust24THRUST_300001_SM_1000_NS6deviceE[1];
.global .align 1 .b8 $str[56] = {116, 101, 109, 112, 111, 114, 97, 114, 121, 95, 98, 117, 102, 102, 101, 114, 58, 58, 97, 108, 108, 111, 99, 97, 116, 101, 58, 32, 103, 101, 116, 95, 116, 101, 109, 112, 111, 114, 97, 114, 121, 95, 98, 117, 102, 102, 101, 114, 32, 102, 97, 105, 108, 101, 100};
.global .align 1 .b8 $str$2[4] = {37, 115, 10};

.visible .entry _Z4sortjPjS_(
	.param .u32 _Z4sortjPjS__param_0,
	.param .u64 .ptr .align 1 _Z4sortjPjS__param_1,
	.param .u64 .ptr .align 1 _Z4sortjPjS__param_2
)
{
	.local .align 8 .b8 	__local_depot0[8];
	.reg .b64 	%SP;
	.reg .b64 	%SPL;
	.reg .pred 	%p<122>;
	.reg .b32 	%r<195>;
	.reg .b64 	%rd<447>;

	mov.u64 	%SPL, __local_depot0;
	cvta.local.u64 	%SP, %SPL;
	ld.param.u32 	%r26, [_Z4sortjPjS__param_0];
	ld.param.u64 	%rd279, [_Z4sortjPjS__param_1];
	ld.param.u64 	%rd278, [_Z4sortjPjS__param_2];
	cvta.to.global.u64 	%rd1, %rd279;
	cvta.to.global.u64 	%rd438, %rd278;
	setp.eq.s32 	%p6, %r26, 0;
	@%p6 bra 	$L__BB0_13;
	and.b32  	%r1, %r26, 15;
	setp.lt.u32 	%p7, %r26, 16;
	mov.b32 	%r190, 0;
	@%p7 bra 	$L__BB0_4;
	and.b32  	%r190, %r26, -16;
	mov.b32 	%r188, 0;
$L__BB0_3:
	.pragma "nounroll";
	mul.wide.u32 	%rd280, %r188, 4;
	add.s64 	%rd281, %rd1, %rd280;
	ld.global.u32 	%r29, [%rd281];
	add.s64 	%rd282, %rd438, %rd280;
	st.global.u32 	[%rd282], %r29;
	ld.global.u32 	%r30, [%rd281+4];
	st.global.u32 	[%rd282+4], %r30;
	ld.global.u32 	%r31, [%rd281+8];
	st.global.u32 	[%rd282+8], %r31;
	ld.global.u32 	%r32, [%rd281+12];
	st.global.u32 	[%rd282+12], %r32;
	ld.global.u32 	%r33, [%rd281+16];
	st.global.u32 	[%rd282+16], %r33;
	ld.global.u32 	%r34, [%rd281+20];
	st.global.u32 	[%rd282+20], %r34;
	ld.global.u32 	%r35, [%rd281+24];
	st.global.u32 	[%rd282+24], %r35;
	ld.global.u32 	%r36, [%rd281+28];
	st.global.u32 	[%rd282+28], %r36;
	ld.global.u32 	%r37, [%rd281+32];
	st.global.u32 	[%rd282+32], %r37;
	ld.global.u32 	%r38, [%rd281+36];
	st.global.u32 	[%rd282+36], %r38;
	ld.global.u32 	%r39, [%rd281+40];
	st.global.u32 	[%rd282+40], %r39;
	ld.global.u32 	%r40, [%rd281+44];
	st.global.u32 	[%rd282+44], %r40;
	ld.global.u32 	%r41, [%rd281+48];
	st.global.u32 	[%rd282+48], %r41;
	ld.global.u32 	%r42, [%rd281+52];
	st.global.u32 	[%rd282+52], %r42;
	ld.global.u32 	%r43, [%rd281+56];
	st.global.u32 	[%rd282+56], %r43;
	ld.global.u32 	%r44, [%rd281+60];
	st.global.u32 	[%rd282+60], %r44;
	add.s32 	%r188, %r188, 16;
	setp.ne.s32 	%p8, %r188, %r190;
	@%p8 bra 	$L__BB0_3;
$L__BB0_4:
	setp.eq.s32 	%p9, %r1, 0;
	@%p9 bra 	$L__BB0_13;
	and.b32  	%r6, %r26, 7;
	setp.lt.u32 	%p10, %r1, 8;
	@%p10 bra 	$L__BB0_7;
	mul.wide.u32 	%rd283, %r190, 4;
	add.s64 	%rd284, %rd1, %rd283;
	ld.global.u32 	%r45, [%rd284];
	add.s64 	%rd285, %rd438, %rd283;
	st.global.u32 	[%rd285], %r45;
	ld.global.u32 	%r46, [%rd284+4];
	st.global.u32 	[%rd285+4], %r46;
	ld.global.u32 	%r47, [%rd284+8];
	st.global.u32 	[%rd285+8], %r47;
	ld.global.u32 	%r48, [%rd284+12];
	st.global.u32 	[%rd285+12], %r48;
	ld.global.u32 	%r49, [%rd284+16];
	st.global.u32 	[%rd285+16], %r49;
	ld.global.u32 	%r50, [%rd284+20];
	st.global.u32 	[%rd285+20], %r50;
	ld.global.u32 	%r51, [%rd284+24];
	st.global.u32 	[%rd285+24], %r51;
	ld.global.u32 	%r52, [%rd284+28];
	st.global.u32 	[%rd285+28], %r52;
	add.s32 	%r190, %r190, 8;
$L__BB0_7:
	setp.eq.s32 	%p11, %r6, 0;
	@%p11 bra 	$L__BB0_13;
	and.b32  	%r9, %r26, 3;
	setp.lt.u32 	%p12, %r6, 4;
	@%p12 bra 	$L__BB0_10;
	mul.wide.u32 	%rd286, %r190, 4;
	add.s64 	%rd287, %rd1, %rd286;
	ld.global.u32 	%r53, [%rd287];
	add.s64 	%rd288, %rd438, %rd286;
	st.global.u32 	[%rd288], %r53;
	ld.global.u32 	%r54, [%rd287+4];
	st.global.u32 	[%rd288+4], %r54;
	ld.global.u32 	%r55, [%rd287+8];
	st.global.u32 	[%rd288+8], %r55;
	ld.global.u32 	%r56, [%rd287+12];
	st.global.u32 	[%rd288+12], %r56;
	add.s32 	%r190, %r190, 4;
$L__BB0_10:
	setp.eq.s32 	%p13, %r9, 0;
	@%p13 bra 	$L__BB0_13;
	mov.b32 	%r193, 0;
$L__BB0_12:
	.pragma "nounroll";
	mul.wide.u32 	%rd289, %r190, 4;
	add.s64 	%rd290, %rd1, %rd289;
	ld.global.u32 	%r58, [%rd290];
	add.s64 	%rd291, %rd438, %rd289;
	st.global.u32 	[%rd291], %r58;
	add.s32 	%r190, %r190, 1;
	add.s32 	%r193, %r193, 1;
	setp.ne.s32 	%p14, %r193, %r9;
	@%p14 bra 	$L__BB0_12;
$L__BB0_13:
	setp.eq.s32 	%p15, %r26, 0;
	cvt.u64.u32 	%rd3, %r26;
	mov.b64 	%rd335, 0;
	@%p15 bra 	$L__BB0_87;
	shl.b64 	%rd293, %rd3, 2;
	{ // callseq 0, 0
	.param .b64 param0;
	st.param.b64 	[param0], %rd293;
	.param .b64 retval0;
	call.uni (retval0), 
	malloc, 
	(
	param0
	);
	ld.param.b64 	%rd335, [retval0];
	} // callseq 0
	setp.ne.s64 	%p16, %rd335, 0;
	@%p16 bra 	$L__BB0_87;
	add.u64 	%rd295, %SP, 0;
	add.u64 	%rd296, %SPL, 0;
	{ // callseq 1, 0
	.param .b64 param0;
	st.param.b64 	[param0], 0;
	call.uni 
	free, 
	(
	param0
	);
	} // callseq 1
	mov.u64 	%rd297, $str;
	cvta.global.u64 	%rd298, %rd297;
	st.local.u64 	[%rd296], %rd298;
	mov.u64 	%rd299, $str$2;
	cvta.global.u64 	%rd300, %rd299;
	{ // callseq 2, 0
	.param .b64 param0;
	st.param.b64 	[param0], %rd300;
	.param .b64 param1;
	st.param.b64 	[param1], %rd295;
	.param .b32 retval0;
	call.uni (retval0), 
	vprintf, 
	(
	param0, 
	param1
	);
	ld.param.b32 	%r59, [retval0];
	} // callseq 2
	// begin inline asm
	trap;
	// end inline asm
$L__BB0_16:
	setp.lt.u64 	%p28, %rd398, %rd6;
	add.s64 	%rd399, %rd399, 128;
	@%p28 bra 	$L__BB0_88;
$L__BB0_17:
	setp.lt.u32 	%p29, %r26, 33;
	@%p29 bra 	$L__BB0_132;
	setp.gt.u64 	%p30, %rd6, %rd438;
	shl.b64 	%rd303, %rd3, 2;
	add.s64 	%rd8, %rd335, %rd303;
	@%p30 bra 	$L__BB0_26;
	mov.b64 	%rd412, 32;
	mov.pred 	%p120, 0;
$L__BB0_20:
	mov.pred 	%p121, %p120;
	not.pred 	%p120, %p121;
	@%p120 bra 	$L__BB0_119;
	shl.b64 	%rd189, %rd412, 3;
	mov.u64 	%rd413, %rd438;
	mov.u64 	%rd416, %rd335;
$L__BB0_22:
	shl.b64 	%rd305, %rd412, 2;
	add.s64 	%rd192, %rd416, %rd305;
	sub.s64 	%rd306, %rd192, %rd8;
	setp.lt.s64 	%p33, %rd306, 0;
	selp.b64 	%rd307, %rd192, %rd8, %p33;
	add.s64 	%rd308, %rd307, %rd305;
	sub.s64 	%rd309, %rd308, %rd8;
	setp.lt.s64 	%p34, %rd309, 0;
	selp.b64 	%rd310, %rd308, %rd8, %p34;
	setp.eq.s64 	%p35, %rd416, %rd307;
	setp.eq.s64 	%p36, %rd307, %rd310;
	or.pred  	%p37, %p35, %p36;
	mov.u64 	%rd417, %rd307;
	mov.u64 	%rd422, %rd413;
	@%p37 bra 	$L__BB0_104;
	mov.u64 	%rd422, %rd413;
	mov.u64 	%rd417, %rd307;
$L__BB0_24:
	ld.u32 	%r24, [%rd417];
	ld.u32 	%r25, [%rd416];
	setp.le.u32 	%p38, %r24, %r25;
	@%p38 bra 	$L__BB0_102;
	st.global.u32 	[%rd422], %r24;
	add.s64 	%rd417, %rd417, 4;
	bra.uni 	$L__BB0_103;
$L__BB0_26:
	add.s64 	%rd9, %rd278, %rd303;
	mov.b64 	%rd336, 32;
	mov.pred 	%p119, 0;
$L__BB0_27:
	mov.pred 	%p121, %p119;
	@%p121 bra 	$L__BB0_64;
	mov.u64 	%rd343, %rd278;
	mov.u64 	%rd345, %rd438;
	mov.u64 	%rd339, %rd335;
$L__BB0_29:
	shl.b64 	%rd316, %rd336, 2;
	add.s64 	%rd14, %rd345, %rd316;
	add.s64 	%rd15, %rd343, %rd316;
	setp.lt.u64 	%p57, %rd14, %rd6;
	min.u64 	%rd16, %rd14, %rd6;
	selp.b64 	%rd17, %rd15, %rd9, %p57;
	add.s64 	%rd317, %rd16, %rd316;
	add.s64 	%rd318, %rd17, %rd316;
	setp.lt.u64 	%p58, %rd317, %rd6;
	min.u64 	%rd18, %rd317, %rd6;
	selp.b64 	%rd19, %rd318, %rd9, %p58;
	setp.eq.s64 	%p59, %rd345, %rd16;
	setp.eq.s64 	%p60, %rd16, %rd18;
	or.pred  	%p61, %p59, %p60;
	mov.u64 	%rd353, %rd339;
	mov.u64 	%rd342, %rd16;
	mov.u64 	%rd340, %rd17;
	@%p61 bra 	$L__BB0_35;
	mov.u64 	%rd340, %rd17;
	mov.u64 	%rd341, %rd16;
	mov.u64 	%rd342, %rd16;
	mov.u64 	%rd344, %rd345;
	mov.u64 	%rd353, %rd339;
$L__BB0_31:
	ld.global.u32 	%r16, [%rd342];
	ld.global.u32 	%r17, [%rd345];
	setp.gt.u32 	%p62, %r16, %r17;
	@%p62 bra 	$L__BB0_33;
	st.u32 	[%rd353], %r17;
	add.s64 	%rd344, %rd344, 4;
	add.s64 	%rd345, %rd345, 4;
	add.s64 	%rd343, %rd343, 4;
	bra.uni 	$L__BB0_34;
$L__BB0_33:
	st.u32 	[%rd353], %r16;
	add.s64 	%rd341, %rd341, 4;
	add.s64 	%rd342, %rd342, 4;
	add.s64 	%rd340, %rd340, 4;
$L__BB0_34:
	add.s64 	%rd353, %rd353, 4;
	setp.ne.s64 	%p63, %rd344, %rd16;
	setp.ne.s64 	%p64, %rd341, %rd18;
	and.pred  	%p65, %p63, %p64;
	@%p65 bra 	$L__BB0_31;
$L__BB0_35:
	sub.s64 	%rd45, %rd17, %rd343;
	shr.s64 	%rd46, %rd45, 2;
	setp.lt.s64 	%p66, %rd46, 1;
	@%p66 bra 	$L__BB0_49;
	setp.lt.u64 	%p67, %rd46, 16;
	mov.u64 	%rd361, %rd353;
	@%p67 bra 	$L__BB0_39;
	and.b64  	%rd47, %rd46, 9223372036854775792;
	mov.b64 	%rd360, 0;
	mov.u64 	%rd361, %rd353;
$L__BB0_38:
	.pragma "nounroll";
	ld.global.u32 	%r83, [%rd345];
	st.u32 	[%rd361], %r83;
	ld.global.u32 	%r84, [%rd345+4];
	st.u32 	[%rd361+4], %r84;
	ld.global.u32 	%r85, [%rd345+8];
	st.u32 	[%rd361+8], %r85;
	ld.global.u32 	%r86, [%rd345+12];
	st.u32 	[%rd361+12], %r86;
	ld.global.u32 	%r87, [%rd345+16];
	st.u32 	[%rd361+16], %r87;
	ld.global.u32 	%r88, [%rd345+20];
	st.u32 	[%rd361+20], %r88;
	ld.global.u32 	%r89, [%rd345+24];
	st.u32 	[%rd361+24], %r89;
	ld.global.u32 	%r90, [%rd345+28];
	st.u32 	[%rd361+28], %r90;
	ld.global.u32 	%r91, [%rd345+32];
	st.u32 	[%rd361+32], %r91;
	ld.global.u32 	%r92, [%rd345+36];
	st.u32 	[%rd361+36], %r92;
	ld.global.u32 	%r93, [%rd345+40];
	st.u32 	[%rd361+40], %r93;
	ld.global.u32 	%r94, [%rd345+44];
	st.u32 	[%rd361+44], %r94;
	ld.global.u32 	%r95, [%rd345+48];
	st.u32 	[%rd361+48], %r95;
	ld.global.u32 	%r96, [%rd345+52];
	st.u32 	[%rd361+52], %r96;
	ld.global.u32 	%r97, [%rd345+56];
	st.u32 	[%rd361+56], %r97;
	ld.global.u32 	%r98, [%rd345+60];
	st.u32 	[%rd361+60], %r98;
	add.s64 	%rd345, %rd345, 64;
	add.s64 	%rd361, %rd361, 64;
	add.s64 	%rd360, %rd360, 16;
	setp.ne.s64 	%p68, %rd360, %rd47;
	@%p68 bra 	$L__BB0_38;
$L__BB0_39:
	and.b64  	%rd56, %rd46, 15;
	setp.eq.s64 	%p69, %rd56, 0;
	@%p69 bra 	$L__BB0_49;
	and.b64  	%rd57, %rd46, 7;
	setp.lt.u64 	%p70, %rd56, 8;
	@%p70 bra 	$L__BB0_42;
	ld.global.u32 	%r99, [%rd345];
	st.u32 	[%rd361], %r99;
	ld.global.u32 	%r100, [%rd345+4];
	st.u32 	[%rd361+4], %r100;
	ld.global.u32 	%r101, [%rd345+8];
	st.u32 	[%rd361+8], %r101;
	ld.global.u32 	%r102, [%rd345+12];
	st.u32 	[%rd361+12], %r102;
	ld.global.u32 	%r103, [%rd345+16];
	st.u32 	[%rd361+16], %r103;
	ld.global.u32 	%r104, [%rd345+20];
	st.u32 	[%rd361+20], %r104;
	ld.global.u32 	%r105, [%rd345+24];
	st.u32 	[%rd361+24], %r105;
	ld.global.u32 	%r106, [%rd345+28];
	st.u32 	[%rd361+28], %r106;
	add.s64 	%rd345, %rd345, 32;
	add.s64 	%rd361, %rd361, 32;
$L__BB0_42:
	setp.eq.s64 	%p71, %rd57, 0;
	@%p71 bra 	$L__BB0_49;
	and.b64  	%rd62, %rd46, 3;
	setp.lt.u64 	%p72, %rd57, 4;
	@%p72 bra 	$L__BB0_45;
	ld.global.u32 	%r107, [%rd345];
	st.u32 	[%rd361], %r107;
	ld.global.u32 	%r108, [%rd345+4];
	st.u32 	[%rd361+4], %r108;
	ld.global.u32 	%r109, [%rd345+8];
	st.u32 	[%rd361+8], %r109;
	ld.global.u32 	%r110, [%rd345+12];
	st.u32 	[%rd361+12], %r110;
	add.s64 	%rd345, %rd345, 16;
	add.s64 	%rd361, %rd361, 16;
$L__BB0_45:
	setp.eq.s64 	%p73, %rd62, 0;
	@%p73 bra 	$L__BB0_49;
	ld.global.u32 	%r111, [%rd345];
	st.u32 	[%rd361], %r111;
	setp.eq.s64 	%p74, %rd62, 1;
	@%p74 bra 	$L__BB0_49;
	ld.global.u32 	%r112, [%rd345+4];
	st.u32 	[%rd361+4], %r112;
	setp.eq.s64 	%p75, %rd62, 2;
	@%p75 bra 	$L__BB0_49;
	ld.global.u32 	%r113, [%rd345+8];
	st.u32 	[%rd361+8], %r113;
$L__BB0_49:
	add.s64 	%rd370, %rd353, %rd45;
	sub.s64 	%rd320, %rd19, %rd340;
	shr.s64 	%rd68, %rd320, 2;
	setp.lt.s64 	%p76, %rd68, 1;
	@%p76 bra 	$L__BB0_63;
	and.b64  	%rd69, %rd68, 15;
	setp.lt.u64 	%p77, %rd68, 16;
	@%p77 bra 	$L__BB0_53;
	and.b64  	%rd70, %rd68, 9223372036854775792;
	mov.b64 	%rd369, 0;
$L__BB0_52:
	.pragma "nounroll";
	ld.global.u32 	%r114, [%rd342];
	st.u32 	[%rd370], %r114;
	ld.global.u32 	%r115, [%rd342+4];
	st.u32 	[%rd370+4], %r115;
	ld.global.u32 	%r116, [%rd342+8];
	st.u32 	[%rd370+8], %r116;
	ld.global.u32 	%r117, [%rd342+12];
	st.u32 	[%rd370+12], %r117;
	ld.global.u32 	%r118, [%rd342+16];
	st.u32 	[%rd370+16], %r118;
	ld.global.u32 	%r119, [%rd342+20];
	st.u32 	[%rd370+20], %r119;
	ld.global.u32 	%r120, [%rd342+24];
	st.u32 	[%rd370+24], %r120;
	ld.global.u32 	%r121, [%rd342+28];
	st.u32 	[%rd370+28], %r121;
	ld.global.u32 	%r122, [%rd342+32];
	st.u32 	[%rd370+32], %r122;
	ld.global.u32 	%r123, [%rd342+36];
	st.u32 	[%rd370+36], %r123;
	ld.global.u32 	%r124, [%rd342+40];
	st.u32 	[%rd370+40], %r124;
	ld.global.u32 	%r125, [%rd342+44];
	st.u32 	[%rd370+44], %r125;
	ld.global.u32 	%r126, [%rd342+48];
	st.u32 	[%rd370+48], %r126;
	ld.global.u32 	%r127, [%rd342+52];
	st.u32 	[%rd370+52], %r127;
	ld.global.u32 	%r128, [%rd342+56];
	st.u32 	[%rd370+56], %r128;
	ld.global.u32 	%r129, [%rd342+60];
	st.u32 	[%rd370+60], %r129;
	add.s64 	%rd342, %rd342, 64;
	add.s64 	%rd370, %rd370, 64;
	add.s64 	%rd369, %rd369, 16;
	setp.ne.s64 	%p78, %rd369, %rd70;
	@%p78 bra 	$L__BB0_52;
$L__BB0_53:
	setp.eq.s64 	%p79, %rd69, 0;
	@%p79 bra 	$L__BB0_63;
	and.b64  	%rd79, %rd68, 7;
	setp.lt.u64 	%p80, %rd69, 8;
	@%p80 bra 	$L__BB0_56;
	ld.global.u32 	%r130, [%rd342];
	st.u32 	[%rd370], %r130;
	ld.global.u32 	%r131, [%rd342+4];
	st.u32 	[%rd370+4], %r131;
	ld.global.u32 	%r132, [%rd342+8];
	st.u32 	[%rd370+8], %r132;
	ld.global.u32 	%r133, [%rd342+12];
	st.u32 	[%rd370+12], %r133;
	ld.global.u32 	%r134, [%rd342+16];
	st.u32 	[%rd370+16], %r134;
	ld.global.u32 	%r135, [%rd342+20];
	st.u32 	[%rd370+20], %r135;
	ld.global.u32 	%r136, [%rd342+24];
	st.u32 	[%rd370+24], %r136;
	ld.global.u32 	%r137, [%rd342+28];
	st.u32 	[%rd370+28], %r137;
	add.s64 	%rd342, %rd342, 32;
	add.s64 	%rd370, %rd370, 32;
$L__BB0_56:
	setp.eq.s64 	%p81, %rd79, 0;
	@%p81 bra 	$L__BB0_63;
	and.b64  	%rd84, %rd68, 3;
	setp.lt.u64 	%p82, %rd79, 4;
	@%p82 bra 	$L__BB0_59;
	ld.global.u32 	%r138, [%rd342];
	st.u32 	[%rd370], %r138;
	ld.global.u32 	%r139, [%rd342+4];
	st.u32 	[%rd370+4], %r139;
	ld.global.u32 	%r140, [%rd342+8];
	st.u32 	[%rd370+8], %r140;
	ld.global.u32 	%r141, [%rd342+12];
	st.u32 	[%rd370+12], %r141;
	add.s64 	%rd342, %rd342, 16;
	add.s64 	%rd370, %rd370, 16;
$L__BB0_59:
	setp.eq.s64 	%p83, %rd84, 0;
	@%p83 bra 	$L__BB0_63;
	ld.global.u32 	%r142, [%rd342];
	st.u32 	[%rd370], %r142;
	setp.eq.s64 	%p84, %rd84, 1;
	@%p84 bra 	$L__BB0_63;
	ld.global.u32 	%r143, [%rd342+4];
	st.u32 	[%rd370+4], %r143;
	setp.eq.s64 	%p85, %rd84, 2;
	@%p85 bra 	$L__BB0_63;
	ld.global.u32 	%r144, [%rd342+8];
	st.u32 	[%rd370+8], %r144;
$L__BB0_63:
	shl.b64 	%rd322, %rd336, 2;
	add.s64 	%rd345, %rd14, %rd322;
	add.s64 	%rd343, %rd15, %rd322;
	shl.b64 	%rd323, %rd336, 3;
	add.s64 	%rd339, %rd339, %rd323;
	setp.lt.u64 	%p86, %rd345, %rd6;
	@%p86 bra 	$L__BB0_29;
	bra.uni 	$L__BB0_86;
$L__BB0_64:
	shl.b64 	%rd92, %rd336, 3;
	mov.u64 	%rd376, %rd438;
	mov.u64 	%rd379, %rd335;
$L__BB0_65:
	shl.b64 	%rd324, %rd336, 2;
	add.s64 	%rd95, %rd379, %rd324;
	sub.s64 	%rd325, %rd95, %rd8;
	setp.lt.s64 	%p87, %rd325, 0;
	selp.b64 	%rd326, %rd95, %rd8, %p87;
	add.s64 	%rd327, %rd326, %rd324;
	sub.s64 	%rd328, %rd327, %rd8;
	setp.lt.s64 	%p88, %rd328, 0;
	selp.b64 	%rd329, %rd327, %rd8, %p88;
	setp.eq.s64 	%p89, %rd379, %rd326;
	setp.eq.s64 	%p90, %rd326, %rd329;
	or.pred  	%p91, %p89, %p90;
	mov.u64 	%rd380, %rd326;
	mov.u64 	%rd385, %rd376;
	@%p91 bra 	$L__BB0_71;
	mov.u64 	%rd385, %rd376;
	mov.u64 	%rd380, %rd326;
$L__BB0_67:
	ld.u32 	%r18, [%rd380];
	ld.u32 	%r19, [%rd379];
	setp.gt.u32 	%p92, %r18, %r19;
	@%p92 bra 	$L__BB0_69;
	st.global.u32 	[%rd385], %r19;
	add.s64 	%rd379, %rd379, 4;
	bra.uni 	$L__BB0_70;
$L__BB0_69:
	st.global.u32 	[%rd385], %r18;
	add.s64 	%rd380, %rd380, 4;
$L__BB0_70:
	add.s64 	%rd385, %rd385, 4;
	setp.ne.s64 	%p93, %rd379, %rd326;
	setp.ne.s64 	%p94, %rd380, %rd329;
	and.pred  	%p95, %p93, %p94;
	@%p95 bra 	$L__BB0_67;
$L__BB0_71:
	sub.s64 	%rd109, %rd326, %rd379;
	shr.s64 	%rd110, %rd109, 2;
	setp.lt.s64 	%p96, %rd110, 1;
	@%p96 bra 	$L__BB0_78;
	and.b64  	%rd111, %rd110, 3;
	setp.eq.s64 	%p97, %rd111, 0;
	mov.u64 	%rd386, %rd385;
	mov.u64 	%rd387, %rd379;
	mov.u64 	%rd388, %rd110;
	@%p97 bra 	$L__BB0_76;
	ld.u32 	%r145, [%rd379];
	st.global.u32 	[%rd385], %r145;
	add.s64 	%rd387, %rd379, 4;
	add.s64 	%rd386, %rd385, 4;
	add.s64 	%rd388, %rd110, -1;
	setp.eq.s64 	%p98, %rd111, 1;
	@%p98 bra 	$L__BB0_76;
	ld.u32 	%r146, [%rd379+4];
	st.global.u32 	[%rd385+4], %r146;
	add.s64 	%rd387, %rd379, 8;
	add.s64 	%rd386, %rd385, 8;
	add.s64 	%rd388, %rd110, -2;
	setp.eq.s64 	%p99, %rd111, 2;
	@%p99 bra 	$L__BB0_76;
	ld.u32 	%r147, [%rd379+8];
	st.global.u32 	[%rd385+8], %r147;
	add.s64 	%rd387, %rd379, 12;
	add.s64 	%rd386, %rd385, 12;
	add.s64 	%rd388, %rd110, -3;
$L__BB0_76:
	setp.lt.u64 	%p100, %rd110, 4;
	@%p100 bra 	$L__BB0_78;
$L__BB0_77:
	ld.u32 	%r148, [%rd387];
	st.global.u32 	[%rd386], %r148;
	ld.u32 	%r149, [%rd387+4];
	st.global.u32 	[%rd386+4], %r149;
	ld.u32 	%r150, [%rd387+8];
	st.global.u32 	[%rd386+8], %r150;
	ld.u32 	%r151, [%rd387+12];
	st.global.u32 	[%rd386+12], %r151;
	add.s64 	%rd387, %rd387, 16;
	add.s64 	%rd386, %rd386, 16;
	add.s64 	%rd129, %rd388, -4;
	setp.gt.u64 	%p101, %rd388, 4;
	mov.u64 	%rd388, %rd129;
	@%p101 bra 	$L__BB0_77;
$L__BB0_78:
	add.s64 	%rd130, %rd385, %rd109;
	sub.s64 	%rd330, %rd329, %rd380;
	shr.s64 	%rd131, %rd330, 2;
	setp.lt.s64 	%p102, %rd131, 1;
	@%p102 bra 	$L__BB0_85;
	and.b64  	%rd132, %rd131, 3;
	setp.eq.s64 	%p103, %rd132, 0;
	mov.u64 	%rd392, %rd130;
	mov.u64 	%rd393, %rd380;
	mov.u64 	%rd394, %rd131;
	@%p103 bra 	$L__BB0_83;
	ld.u32 	%r152, [%rd380];
	st.global.u32 	[%rd130], %r152;
	add.s64 	%rd393, %rd380, 4;
	add.s64 	%rd392, %rd130, 4;
	add.s64 	%rd394, %rd131, -1;
	setp.eq.s64 	%p104, %rd132, 1;
	@%p104 bra 	$L__BB0_83;
	ld.u32 	%r153, [%rd380+4];
	st.global.u32 	[%rd130+4], %r153;
	add.s64 	%rd393, %rd380, 8;
	add.s64 	%rd392, %rd130, 8;
	add.s64 	%rd394, %rd131, -2;
	setp.eq.s64 	%p105, %rd132, 2;
	@%p105 bra 	$L__BB0_83;
	ld.u32 	%r154, [%rd380+8];
	st.global.u32 	[%rd130+8], %r154;
	add.s64 	%rd393, %rd380, 12;
	add.s64 	%rd392, %rd130, 12;
	add.s64 	%rd394, %rd131, -3;
$L__BB0_83:
	setp.lt.u64 	%p106, %rd131, 4;
	@%p106 bra 	$L__BB0_85;
$L__BB0_84:
	ld.u32 	%r155, [%rd393];
	st.global.u32 	[%rd392], %r155;
	ld.u32 	%r156, [%rd393+4];
	st.global.u32 	[%rd392+4], %r156;
	ld.u32 	%r157, [%rd393+8];
	st.global.u32 	[%rd392+8], %r157;
	ld.u32 	%r158, [%rd393+12];
	st.global.u32 	[%rd392+12], %r158;
	add.s64 	%rd393, %rd393, 16;
	add.s64 	%rd392, %rd392, 16;
	add.s64 	%rd150, %rd394, -4;
	setp.gt.u64 	%p107, %rd394, 4;
	mov.u64 	%rd394, %rd150;
	@%p107 bra 	$L__BB0_84;
$L__BB0_85:
	shl.b64 	%rd331, %rd336, 2;
	add.s64 	%rd379, %rd95, %rd331;
	add.s64 	%rd376, %rd376, %rd92;
	sub.s64 	%rd332, %rd379, %rd8;
	setp.lt.s64 	%p108, %rd332, 0;
	@%p108 bra 	$L__BB0_65;
$L__BB0_86:
	shl.b64 	%rd336, %rd336, 1;
	not.pred 	%p119, %p121;
	setp.lt.s64 	%p109, %rd336, %rd3;
	@%p109 bra 	$L__BB0_27;
	bra.uni 	$L__BB0_120;
$L__BB0_87:
	shl.b64 	%rd301, %rd3, 2;
	add.s64 	%rd6, %rd438, %rd301;
	setp.le.u64 	%p17, %rd6, %rd438;
	mov.u64 	%rd398, %rd438;
	mov.u64 	%rd399, %rd438;
	@%p17 bra 	$L__BB0_17;
$L__BB0_88:
	mov.u64 	%rd154, %rd398;
	add.s64 	%rd398, %rd154, 128;
	min.u64 	%rd157, %rd398, %rd6;
	add.s64 	%rd401, %rd154, 4;
	setp.eq.s64 	%p18, %rd401, %rd157;
	@%p18 bra 	$L__BB0_16;
	mov.b64 	%rd400, 0;
	mov.u64 	%rd402, %rd399;
	mov.u64 	%rd403, %rd399;
$L__BB0_90:
	add.s64 	%rd163, %rd402, 4;
	add.s64 	%rd164, %rd403, 4;
	ld.global.u32 	%r20, [%rd403+4];
	ld.global.u32 	%r61, [%rd399];
	setp.gt.u32 	%p19, %r20, %r61;
	@%p19 bra 	$L__BB0_94;
	ld.global.u32 	%r194, [%rd403];
	setp.le.u32 	%p20, %r20, %r194;
	mov.u64 	%rd411, %rd164;
	@%p20 bra 	$L__BB0_93;
$L__BB0_92:
	mov.u64 	%rd182, %rd403;
	st.global.u32 	[%rd411], %r194;
	add.s64 	%rd403, %rd182, -4;
	ld.global.u32 	%r194, [%rd182+-4];
	setp.gt.u32 	%p21, %r20, %r194;
	mov.u64 	%rd411, %rd182;
	@%p21 bra 	$L__BB0_92;
$L__BB0_93:
	st.global.u32 	[%rd411], %r20;
	bra.uni 	$L__BB0_101;
$L__BB0_94:
	add.s64 	%rd404, %rd403, 8;
	and.b64  	%rd166, %rd400, 3;
	setp.eq.s64 	%p22, %rd166, 3;
	mov.u64 	%rd405, %rd401;
	mov.u64 	%rd406, %rd163;
	@%p22 bra 	$L__BB0_98;
	add.s64 	%rd405, %rd401, -4;
	ld.global.u32 	%r62, [%rd402];
	st.global.u32 	[%rd164], %r62;
	setp.eq.s64 	%p23, %rd166, 0;
	mov.u64 	%rd404, %rd164;
	mov.u64 	%rd406, %rd402;
	@%p23 bra 	$L__BB0_98;
	add.s64 	%rd405, %rd401, -8;
	add.s64 	%rd406, %rd402, -4;
	ld.global.u32 	%r63, [%rd402+-4];
	st.global.u32 	[%rd403], %r63;
	setp.eq.s64 	%p24, %rd166, 1;
	mov.u64 	%rd404, %rd403;
	@%p24 bra 	$L__BB0_98;
	add.s64 	%rd405, %rd401, -12;
	add.s64 	%rd406, %rd402, -8;
	add.s64 	%rd404, %rd403, -4;
	ld.global.u32 	%r64, [%rd402+-8];
	st.global.u32 	[%rd403+-4], %r64;
$L__BB0_98:
	setp.lt.u64 	%p25, %rd400, 3;
	@%p25 bra 	$L__BB0_100;
$L__BB0_99:
	ld.global.u32 	%r65, [%rd406+-4];
	st.global.u32 	[%rd404+-4], %r65;
	ld.global.u32 	%r66, [%rd406+-8];
	st.global.u32 	[%rd404+-8], %r66;
	ld.global.u32 	%r67, [%rd406+-12];
	st.global.u32 	[%rd404+-12], %r67;
	add.s64 	%rd405, %rd405, -16;
	add.s64 	%rd180, %rd406, -16;
	add.s64 	%rd181, %rd404, -16;
	ld.global.u32 	%r68, [%rd406+-16];
	st.global.u32 	[%rd404+-16], %r68;
	setp.ne.s64 	%p26, %rd154, %rd405;
	mov.u64 	%rd404, %rd181;
	mov.u64 	%rd406, %rd180;
	@%p26 bra 	$L__BB0_99;
$L__BB0_100:
	st.global.u32 	[%rd399], %r20;
$L__BB0_101:
	add.s64 	%rd401, %rd401, 4;
	setp.eq.s64 	%p27, %rd401, %rd157;
	add.s64 	%rd400, %rd400, 1;
	mov.u64 	%rd402, %rd163;
	mov.u64 	%rd403, %rd164;
	@%p27 bra 	$L__BB0_16;
	bra.uni 	$L__BB0_90;
$L__BB0_102:
	st.global.u32 	[%rd422], %r25;
	add.s64 	%rd416, %rd416, 4;
$L__BB0_103:
	add.s64 	%rd422, %rd422, 4;
	setp.ne.s64 	%p39, %rd416, %rd307;
	setp.ne.s64 	%p40, %rd417, %rd310;
	and.pred  	%p41, %p39, %p40;
	@%p41 bra 	$L__BB0_24;
$L__BB0_104:
	sub.s64 	%rd206, %rd307, %rd416;
	shr.s64 	%rd207, %rd206, 2;
	setp.lt.s64 	%p42, %rd207, 1;
	@%p42 bra 	$L__BB0_111;
	and.b64  	%rd208, %rd207, 3;
	setp.eq.s64 	%p43, %rd208, 0;
	mov.u64 	%rd423, %rd422;
	mov.u64 	%rd424, %rd416;
	mov.u64 	%rd425, %rd207;
	@%p43 bra 	$L__BB0_109;
	ld.u32 	%r69, [%rd416];
	st.global.u32 	[%rd422], %r69;
	add.s64 	%rd424, %rd416, 4;
	add.s64 	%rd423, %rd422, 4;
	add.s64 	%rd425, %rd207, -1;
	setp.eq.s64 	%p44, %rd208, 1;
	@%p44 bra 	$L__BB0_109;
	ld.u32 	%r70, [%rd416+4];
	st.global.u32 	[%rd422+4], %r70;
	add.s64 	%rd424, %rd416, 8;
	add.s64 	%rd423, %rd422, 8;
	add.s64 	%rd425, %rd207, -2;
	setp.eq.s64 	%p45, %rd208, 2;
	@%p45 bra 	$L__BB0_109;
	ld.u32 	%r71, [%rd416+8];
	st.global.u32 	[%rd422+8], %r71;
	add.s64 	%rd424, %rd416, 12;
	add.s64 	%rd423, %rd422, 12;
	add.s64 	%rd425, %rd207, -3;
$L__BB0_109:
	setp.lt.u64 	%p46, %rd207, 4;
	@%p46 bra 	$L__BB0_111;
$L__BB0_110:
	ld.u32 	%r72, [%rd424];
	st.global.u32 	[%rd423], %r72;
	ld.u32 	%r73, [%rd424+4];
	st.global.u32 	[%rd423+4], %r73;
	ld.u32 	%r74, [%rd424+8];
	st.global.u32 	[%rd423+8], %r74;
	ld.u32 	%r75, [%rd424+12];
	st.global.u32 	[%rd423+12], %r75;
	add.s64 	%rd424, %rd424, 16;
	add.s64 	%rd423, %rd423, 16;
	add.s64 	%rd226, %rd425, -4;
	setp.gt.u64 	%p47, %rd425, 4;
	mov.u64 	%rd425, %rd226;
	@%p47 bra 	$L__BB0_110;
$L__BB0_111:
	add.s64 	%rd227, %rd422, %rd206;
	sub.s64 	%rd311, %rd310, %rd417;
	shr.s64 	%rd228, %rd311, 2;
	setp.lt.s64 	%p48, %rd228, 1;
	@%p48 bra 	$L__BB0_118;
	and.b64  	%rd229, %rd228, 3;
	setp.eq.s64 	%p49, %rd229, 0;
	mov.u64 	%rd429, %rd227;
	mov.u64 	%rd430, %rd417;
	mov.u64 	%rd431, %rd228;
	@%p49 bra 	$L__BB0_116;
	ld.u32 	%r76, [%rd417];
	st.global.u32 	[%rd227], %r76;
	add.s64 	%rd430, %rd417, 4;
	add.s64 	%rd429, %rd227, 4;
	add.s64 	%rd431, %rd228, -1;
	setp.eq.s64 	%p50, %rd229, 1;
	@%p50 bra 	$L__BB0_116;
	ld.u32 	%r77, [%rd417+4];
	st.global.u32 	[%rd227+4], %r77;
	add.s64 	%rd430, %rd417, 8;
	add.s64 	%rd429, %rd227, 8;
	add.s64 	%rd431, %rd228, -2;
	setp.eq.s64 	%p51, %rd229, 2;
	@%p51 bra 	$L__BB0_116;
	ld.u32 	%r78, [%rd417+8];
	st.global.u32 	[%rd227+8], %r78;
	add.s64 	%rd430, %rd417, 12;
	add.s64 	%rd429, %rd227, 12;
	add.s64 	%rd431, %rd228, -3;
$L__BB0_116:
	setp.lt.u64 	%p52, %rd228, 4;
	@%p52 bra 	$L__BB0_118;
$L__BB0_117:
	ld.u32 	%r79, [%rd430];
	st.global.u32 	[%rd429], %r79;
	ld.u32 	%r80, [%rd430+4];
	st.global.u32 	[%rd429+4], %r80;
	ld.u32 	%r81, [%rd430+8];
	st.global.u32 	[%rd429+8], %r81;
	ld.u32 	%r82, [%rd430+12];
	st.global.u32 	[%rd429+12], %r82;
	add.s64 	%rd430, %rd430, 16;
	add.s64 	%rd429, %rd429, 16;
	add.s64 	%rd247, %rd431, -4;
	setp.gt.u64 	%p53, %rd431, 4;
	mov.u64 	%rd431, %rd247;
	@%p53 bra 	$L__BB0_117;
$L__BB0_118:
	add.s64 	%rd416, %rd192, %rd305;
	add.s64 	%rd413, %rd413, %rd189;
	sub.s64 	%rd313, %rd416, %rd8;
	setp.lt.s64 	%p54, %rd313, 0;
	@%p54 bra 	$L__BB0_22;
$L__BB0_119:
	shl.b64 	%rd412, %rd412, 1;
	setp.lt.s64 	%p55, %rd412, %rd3;
	@%p55 bra 	$L__BB0_20;
$L__BB0_120:
	@%p121 bra 	$L__BB0_132;
	min.s64 	%rd333, %rd3, 1;
	max.s64 	%rd251, %rd3, 1;
	sub.s64 	%rd334, %rd3, %rd333;
	and.b64  	%rd252, %rd251, 15;
	setp.lt.u64 	%p110, %rd334, 15;
	mov.u64 	%rd439, %rd335;
	@%p110 bra 	$L__BB0_124;
	and.b64  	%rd435, %rd251, 4294967280;
	mov.u64 	%rd439, %rd335;
$L__BB0_123:
	.pragma "nounroll";
	ld.u32 	%r159, [%rd439];
	st.global.u32 	[%rd438], %r159;
	ld.u32 	%r160, [%rd439+4];
	st.global.u32 	[%rd438+4], %r160;
	ld.u32 	%r161, [%rd439+8];
	st.global.u32 	[%rd438+8], %r161;
	ld.u32 	%r162, [%rd439+12];
	st.global.u32 	[%rd438+12], %r162;
	ld.u32 	%r163, [%rd439+16];
	st.global.u32 	[%rd438+16], %r163;
	ld.u32 	%r164, [%rd439+20];
	st.global.u32 	[%rd438+20], %r164;
	ld.u32 	%r165, [%rd439+24];
	st.global.u32 	[%rd438+24], %r165;
	ld.u32 	%r166, [%rd439+28];
	st.global.u32 	[%rd438+28], %r166;
	ld.u32 	%r167, [%rd439+32];
	st.global.u32 	[%rd438+32], %r167;
	ld.u32 	%r168, [%rd439+36];
	st.global.u32 	[%rd438+36], %r168;
	ld.u32 	%r169, [%rd439+40];
	st.global.u32 	[%rd438+40], %r169;
	ld.u32 	%r170, [%rd439+44];
	st.global.u32 	[%rd438+44], %r170;
	ld.u32 	%r171, [%rd439+48];
	st.global.u32 	[%rd438+48], %r171;
	ld.u32 	%r172, [%rd439+52];
	st.global.u32 	[%rd438+52], %r172;
	ld.u32 	%r173, [%rd439+56];
	st.global.u32 	[%rd438+56], %r173;
	ld.u32 	%r174, [%rd439+60];
	st.global.u32 	[%rd438+60], %r174;
	add.s64 	%rd439, %rd439, 64;
	add.s64 	%rd438, %rd438, 64;
	add.s64 	%rd435, %rd435, -16;
	setp.ne.s64 	%p111, %rd435, 0;
	@%p111 bra 	$L__BB0_123;
$L__BB0_124:
	setp.eq.s64 	%p112, %rd252, 0;
	@%p112 bra 	$L__BB0_132;
	and.b64  	%rd262, %rd251, 7;
	setp.lt.u64 	%p113, %rd252, 8;
	@%p113 bra 	$L__BB0_127;
	ld.u32 	%r175, [%rd439];
	st.global.u32 	[%rd438], %r175;
	ld.u32 	%r176, [%rd439+4];
	st.global.u32 	[%rd438+4], %r176;
	ld.u32 	%r177, [%rd439+8];
	st.global.u32 	[%rd438+8], %r177;
	ld.u32 	%r178, [%rd439+12];
	st.global.u32 	[%rd438+12], %r178;
	ld.u32 	%r179, [%rd439+16];
	st.global.u32 	[%rd438+16], %r179;
	ld.u32 	%r180, [%rd439+20];
	st.global.u32 	[%rd438+20], %r180;
	ld.u32 	%r181, [%rd439+24];
	st.global.u32 	[%rd438+24], %r181;
	ld.u32 	%r182, [%rd439+28];
	st.global.u32 	[%rd438+28], %r182;
	add.s64 	%rd439, %rd439, 32;
	add.s64 	%rd438, %rd438, 32;
$L__BB0_127:
	setp.eq.s64 	%p114, %rd262, 0;
	@%p114 bra 	$L__BB0_132;
	and.b64  	%rd444, %rd251, 3;
	setp.lt.u64 	%p115, %rd262, 4;
	@%p115 bra 	$L__BB0_130;
	ld.u32 	%r183, [%rd439];
	st.global.u32 	[%rd438], %r183;
	ld.u32 	%r184, [%rd439+4];
	st.global.u32 	[%rd438+4], %r184;
	ld.u32 	%r185, [%rd439+8];
	st.global.u32 	[%rd438+8], %r185;
	ld.u32 	%r186, [%rd439+12];
	st.global.u32 	[%rd438+12], %r186;
	add.s64 	%rd439, %rd439, 16;
	add.s64 	%rd438, %rd438, 16;
$L__BB0_130:
	setp.eq.s64 	%p116, %rd444, 0;
	@%p116 bra 	$L__BB0_132;
$L__BB0_131:
	.pragma "nounroll";
	ld.u32 	%r187, [%rd439];
	st.global.u32 	[%rd438], %r187;
	add.s64 	%rd439, %rd439, 4;
	add.s64 	%rd438, %rd438, 4;
	add.s64 	%rd444, %rd444, -1;
	setp.ne.s64 	%p117, %rd444, 0;
	@%p117 bra 	$L__BB0_131;
$L__BB0_132:
	setp.eq.s32 	%p118, %r26, 0;
	@%p118 bra 	$L__BB0_134;
	{ // callseq 3, 0
	.param .b64 param0;
	st.param.b64 	[param0], %rd335;
	call.uni 
	free, 
	(
	param0
	);
	} // callseq 3
$L__BB0_134:
	ret;

}
	// .globl	_ZN3cub18CUB_300001_SM_10006detail11EmptyKernelIvEEvv
.visible .entry _ZN3cub18CUB_300001_SM_10006detail11EmptyKernelIvEEvv()
{


	ret;

}
	// .globl	_ZN3cub18CUB_300001_SM_10006detail10radix_sort31DeviceRadixSortSingleTileKernelINS1_5radix10policy_hubIjNS0_8NullTypeEyE10Policy1000ELNS0_9SortOrderE1EjS6_yNS1_21identity_decomposer_tEEEvPKT1_PSB_PKT2_PSF_T3_iiT4_
.visible .entry _ZN3cub18CUB_300001_SM_10006detail10radix_sort31DeviceRadixSortSingleTileKernelINS1_5radix10policy_hubIjNS0_8NullTypeEyE10Policy1000ELNS0_9SortOrderE1EjS6_yNS1_21identity_decomposer_tEEEvPKT1_PSB_PKT2_PSF_T3_iiT4_(
	.param .u64 .ptr .align 1 _ZN3cub18CUB_300001_SM_10006detail10radix_sort31DeviceRadixSortSingleTileKernelINS1_5radix10policy_hubIjNS0_8NullTypeEyE10Policy1000ELNS0_9SortOrderE1EjS6_yNS1_21identity_decomposer_tEEEvPKT1_PSB_PKT2_PSF_T3_iiT4__param_0,
	.param .u64 .ptr .align 1 _ZN3cub18CUB_300001_SM_10006detail10radix_sort31DeviceRadixSortSingleTileKernelINS1_5radix10policy_hubIjNS0_8NullTypeEyE10Policy1000ELNS0_9SortOrderE1EjS6_yNS1_21identity_decomposer_tEEEvPKT1_PSB_PKT2_PSF_T3_iiT4__param_1,
	.param .u64 .ptr .align 1 _ZN3cub18CUB_300001_SM_10006detail10radix_sort31DeviceRadixSortSingleTileKernelINS1_5radix10policy_hubIjNS0_8NullTypeEyE10Policy1000ELNS0_9SortOrderE1EjS6_yNS1_21identity_decomposer_tEEEvPKT1_PSB_PKT2_PSF_T3_iiT4__param_2,
	.param .u64 .ptr .align 1 _ZN3cub18CUB_300001_SM_10006detail10radix_sort31DeviceRadixSortSingleTileKernelINS1_5radix10policy_hubIjNS0_8NullTypeEyE10Policy1000ELNS0_9SortOrderE1EjS6_yNS1_21identity_decomposer_tEEEvPKT1_PSB_PKT2_PSF_T3_iiT4__param_3,
	.param .u64 _ZN3cub18CUB_300001_SM_10006detail10radix_sort31DeviceRadixSortSingleTileKernelINS1_5radix10policy_hubIjNS0_8NullTypeEyE10Policy1000ELNS0_9SortOrderE1EjS6_yNS1_21identity_decomposer_tEEEvPKT1_PSB_PKT2_PSF_T3_iiT4__param_4,
	.param .u32 _ZN3cub18CUB_300001_SM_10006detail10radix_sort31DeviceRadixSortSingleTileKernelINS1_5radix10policy_hubIjNS0_8NullTypeEyE10Policy1000ELNS0_9SortOrderE1EjS6_yNS1_21identity_decomposer_tEEEvPKT1_PSB_PKT2_PSF_T3_iiT4__param_5,
	.param .u32 _ZN3cub18CUB_300001_SM_10006detail10radix_sort31DeviceRadixSortSingleTileKernelINS1_5radix10policy_hubIjNS0_8NullTypeEyE10Policy1000ELNS0_9SortOrderE1EjS6_yNS1_21identity_decomposer_tEEEvPKT1_PSB_PKT2_PSF_T3_iiT4__param_6,
	.param .align 1 .b8 _ZN3cub18CUB_300001_SM_10006detail10radix_sort31DeviceRadixSortSingleTileKernelINS1_5radix10policy_hubIjNS0_8NullTypeEyE10Policy1000ELNS0_9SortOrderE1EjS6_yNS1_21identity_decomposer_tEEEvPKT1_PSB_PKT2_PSF_T3_iiT4__param_7[1]
)
.maxntid 256
.minnctapersm 1
{
	.reg .pred 	%p<52>;
	.reg .b16 	%rs<39>;
	.reg .b32 	%r<725>;
	.reg .b64 	%rd<29>;
	// demoted variable
	.shared .align 16 .b8 _ZZN3cub18CUB_300001_SM_10006detail10radix_sort31DeviceRadixSortSingleTileKernelINS1_5radix10policy_hubIjNS0_8NullTypeEyE10Policy1000ELNS0_9SortOrderE1EjS6_yNS1_21identity_decomposer_tEEEvPKT1_PSB_PKT2_PSF_T3_iiT4_E12temp_storage[33856];
	ld.param.u64 	%rd5, [_ZN3cub18CUB_300001_SM_10006detail10radix_sort31DeviceRadixSortSingleTileKernelINS1_5radix10policy_hubIjNS0_8NullTypeEyE10Policy1000ELNS0_9SortOrderE1EjS6_yNS1_21identity_decomposer_tEEEvPKT1_PSB_PKT2_PSF_T3_iiT4__param_0];
	ld.param.u64 	%rd3, [_ZN3cub18CUB_300001_SM_10006detail10radix_sort31DeviceRadixSortSingleTileKernelINS1_5radix10policy_hubIjNS0_8NullTypeEyE10Policy1000ELNS0_9SortOrderE1EjS6_yNS1_21identity_decomposer_tEEEvPKT1_PSB_PKT2_PSF_T3_iiT4__param_1];
	ld.param.u64 	%rd4, [_ZN3cub18CUB_300001_SM_10006detail10radix_sort31DeviceRadixSortSingleTileKernelINS1_5radix10policy_hubIjNS0_8NullTypeEyE10Policy1000ELNS0_9SortOrderE1EjS6_yNS1_21identity_decomposer_tEEEvPKT1_PSB_PKT2_PSF_T3_iiT4__param_4];
	ld.param.u32 	%r189, [_ZN3cub18CUB_300001_SM_10006detail10radix_sort31DeviceRadixSortSingleTileKernelINS1_5radix10policy_hubIjNS0_8NullTypeEyE10Policy1000ELNS0_9SortOrderE1EjS6_yNS1_21identity_decomposer_tEEEvPKT1_PSB_PKT2_PSF_T3_iiT4__param_5];
	ld.param.u32 	%r190, [_ZN3cub18CUB_300001_SM_10006detail10radix_sort31DeviceRadixSortSingleTileKernelINS1_5radix10policy_hubIjNS0_8NullTypeEyE10Policy1000ELNS0_9SortOrderE1EjS6_yNS1_21identity_decomposer_tEEEvPKT1_PSB_PKT2_PSF_T3_iiT4__param_6];
	cvta.to.global.u64 	%rd6, %rd5;
	cvt.u32.u64 	%r1, %rd4;
	mov.u32 	%r2, %tid.x;
	mul.lo.s32 	%r3, %r2, 19;
	setp.ge.s32 	%p1, %r3, %r1;
	mul.wide.u32 	%rd7, %r3, 4;
	add.s64 	%rd1, %rd6, %rd7;
	mov.b32 	%r722, 0;
	@%p1 bra 	$L__BB2_2;
	ld.global.u32 	%r722, [%rd1];
$L__BB2_2:
	add.s32 	%r193, %r3, 1;
	setp.ge.s32 	%p2, %r193, %r1;
	mov.b32 	%r721, 0;
	@%p2 bra 	$L__BB2_4;
	ld.global.u32 	%r721, [%rd1+4];
$L__BB2_4:
	add.s32 	%r195, %r3, 2;
	setp.ge.s32 	%p3, %r195, %r1;
	mov.b32 	%r720, 0;
	@%p3 bra 	$L__BB2_6;
	ld.global.u32 	%r720, [%rd1+8];
$L__BB2_6:
	add.s32 	%r197, %r3, 3;
	setp.ge.s32 	%p4, %r197, %r1;
	mov.b32 	%r719, 0;
	@%p4 bra 	$L__BB2_8;
	ld.global.u32 	%r719, [%rd1+12];
$L__BB2_8:
	add.s32 	%r199, %r3, 4;
	setp.ge.s32 	%p5, %r199, %r1;
	mov.b32 	%r718, 0;
	@%p5 bra 	$L__BB2_10;
	ld.global.u32 	%r718, [%rd1+16];
$L__BB2_10:
	add.s32 	%r201, %r3, 5;
	setp.ge.s32 	%p6, %r201, %r1;
	mov.b32 	%r717, 0;
	@%p6 bra 	$L__BB2_12;
	ld.global.u32 	%r717, [%rd1+20];
$L__BB2_12:
	add.s32 	%r203, %r3, 6;
	setp.ge.s32 	%p7, %r203, %r1;
	mov.b32 	%r716, 0;
	@%p7 bra 	$L__BB2_14;
	ld.global.u32 	%r716, [%rd1+24];
$L__BB2_14:
	add.s32 	%r205, %r3, 7;
	setp.ge.s32 	%p8, %r205, %r1;
	mov.b32 	%r715, 0;
	@%p8 bra 	$L__BB2_16;
	ld.global.u32 	%r715, [%rd1+28];
$L__BB2_16:
	add.s32 	%r207, %r3, 8;
	setp.ge.s32 	%p9, %r207, %r1;
	mov.b32 	%r714, 0;
	@%p9 bra 	$L__BB2_18;
	ld.global.u32 	%r714, [%rd1+32];
$L__BB2_18:
	add.s32 	%r209, %r3, 9;
	setp.ge.s32 	%p10, %r209, %r1;
	mov.b32 	%r713, 0;
	@%p10 bra 	$L__BB2_20;
	ld.global.u32 	%r713, [%rd1+36];
$L__BB2_20:
	add.s32 	%r211, %r3, 10;
	setp.ge.s32 	%p11, %r211, %r1;
	mov.b32 	%r712, 0;
	@%p11 bra 	$L__BB2_22;
	ld.global.u32 	%r712, [%rd1+40];
$L__BB2_22:
	add.s32 	%r213, %r3, 11;
	setp.ge.s32 	%p12, %r213, %r1;
	mov.b32 	%r711, 0;
	@%p12 bra 	$L__BB2_24;
	ld.global.u32 	%r711, [%rd1+44];
$L__BB2_24:
	add.s32 	%r215, %r3, 12;
	setp.ge.s32 	%p13, %r215, %r1;
	mov.b32 	%r710, 0;
	@%p13 bra 	$L__BB2_26;
	ld.global.u32 	%r710, [%rd1+48];
$L__BB2_26:
	add.s32 	%r217, %r3, 13;
	setp.ge.s32 	%p14, %r217, %r1;
	mov.b32 	%r709, 0;
	@%p14 bra 	$L__BB2_28;
	ld.global.u32 	%r709, [%rd1+52];
$L__BB2_28:
	add.s32 	%r219, %r3, 14;
	setp.ge.s32 	%p15, %r219, %r1;
	mov.b32 	%r708, 0;
	@%p15 bra 	$L__BB2_30;
	ld.global.u32 	%r708, [%rd1+56];
$L__BB2_30:
	add.s32 	%r221, %r3, 15;
	setp.ge.s32 	%p16, %r221, %r1;
	mov.b32 	%r707, 0;
	@%p16 bra 	$L__BB2_32;
	ld.global.u32 	%r707, [%rd1+60];
$L__BB2_32:
	add.s32 	%r223, %r3, 16;
	setp.ge.s32 	%p17, %r223, %r1;
	mov.b32 	%r706, 0;
	@%p17 bra 	$L__BB2_34;
	ld.global.u32 	%r706, [%rd1+64];
$L__BB2_34:
	add.s32 	%r225, %r3, 17;
	setp.ge.s32 	%p18, %r225, %r1;
	mov.b32 	%r705, 0;
	@%p18 bra 	$L__BB2_36;
	ld.global.u32 	%r705, [%rd1+68];
$L__BB2_36:
	add.s32 	%r227, %r3, 18;
	setp.ge.s32 	%p19, %r227, %r1;
	mov.b32 	%r704, 0;
	@%p19 bra 	$L__BB2_38;
	ld.global.u32 	%r704, [%rd1+72];
$L__BB2_38:
	bar.sync 	0;
	shr.u32 	%r42, %r2, 5;
	shl.b32 	%r229, %r2, 2;
	mov.u32 	%r230, _ZZN3cub18CUB_300001_SM_10006detail10radix_sort31DeviceRadixSortSingleTileKernelINS1_5radix10policy_hubIjNS0_8NullTypeEyE10Policy1000ELNS0_9SortOrderE1EjS6_yNS1_21identity_decomposer_tEEEvPKT1_PSB_PKT2_PSF_T3_iiT4_E12temp_storage;
	add.s32 	%r43, %r230, %r229;
	shl.b32 	%r231, %r2, 7;
	add.s32 	%r44, %r43, %r231;
	shl.b32 	%r232, %r42, 2;
	add.s32 	%r233, %r230, %r232;
	add.s32 	%r45, %r233, 33792;
	mad.lo.s32 	%r46, %r2, -56, %r44;
	add.s32 	%r703, %r189, 6;
	sub.s32 	%r702, %r190, %r189;
$L__BB2_39:
	add.s32 	%r293, %r703, -6;
	min.s32 	%r236, %r702, 6;
	mov.b32 	%r322, 0;
	st.shared.u32 	[%r43], %r322;
	st.shared.u32 	[%r43+1024], %r322;
	st.shared.u32 	[%r43+2048], %r322;
	st.shared.u32 	[%r43+3072], %r322;
	st.shared.u32 	[%r43+4096], %r322;
	st.shared.u32 	[%r43+5120], %r322;
	st.shared.u32 	[%r43+6144], %r322;
	st.shared.u32 	[%r43+7168], %r322;
	st.shared.u32 	[%r43+8192], %r322;
	st.shared.u32 	[%r43+9216], %r322;
	st.shared.u32 	[%r43+10240], %r322;
	st.shared.u32 	[%r43+11264], %r322;
	st.shared.u32 	[%r43+12288], %r322;
	st.shared.u32 	[%r43+13312], %r322;
	st.shared.u32 	[%r43+14336], %r322;
	st.shared.u32 	[%r43+15360], %r322;
	st.shared.u32 	[%r43+16384], %r322;
	st.shared.u32 	[%r43+17408], %r322;
	st.shared.u32 	[%r43+18432], %r322;
	st.shared.u32 	[%r43+19456], %r322;
	st.shared.u32 	[%r43+20480], %r322;
	st.shared.u32 	[%r43+21504], %r322;
	st.shared.u32 	[%r43+22528], %r322;
	st.shared.u32 	[%r43+23552], %r322;
	st.shared.u32 	[%r43+24576], %r322;
	st.shared.u32 	[%r43+25600], %r322;
	st.shared.u32 	[%r43+26624], %r322;
	st.shared.u32 	[%r43+27648], %r322;
	st.shared.u32 	[%r43+28672], %r322;
	st.shared.u32 	[%r43+29696], %r322;
	st.shared.u32 	[%r43+30720], %r322;
	st.shared.u32 	[%r43+31744], %r322;
	st.shared.u32 	[%r43+32768], %r322;
	// begin inline asm
	bmsk.clamp.b32 %r234, %r322, %r236;
	// end inline asm
	// begin inline asm
	shr.b32 %r237, %r722, %r293;
	// end inline asm
	and.b32  	%r325, %r234, %r237;
	shl.b32 	%r326, %r325, 10;
	not.b32 	%r327, %r326;
	and.b32  	%r328, %r327, 31744;
	add.s32 	%r329, %r43, %r328;
	shr.u32 	%r330, %r325, 4;
	and.b32  	%r331, %r330, 268435454;
	sub.s32 	%r71, %r329, %r331;
	ld.shared.u16 	%rs1, [%r71+2];
	add.s16 	%rs20, %rs1, 1;
	st.shared.u16 	[%r71+2], %rs20;
	// begin inline asm
	shr.b32 %r240, %r721, %r293;
	// end inline asm
	and.b32  	%r332, %r234, %r240;
	shl.b32 	%r333, %r332, 10;
	not.b32 	%r334, %r333;
	and.b32  	%r335, %r334, 31744;
	add.s32 	%r336, %r43, %r335;
	shr.u32 	%r337, %r332, 4;
	and.b32  	%r338, %r337, 268435454;
	sub.s32 	%r72, %r336, %r338;
	ld.shared.u16 	%rs2, [%r72+2];
	add.s16 	%rs21, %rs2, 1;
	st.shared.u16 	[%r72+2], %rs21;
	// begin inline asm
	shr.b32 %r243, %r720, %r293;
	// end inline asm
	and.b32  	%r339, %r234, %r243;
	shl.b32 	%r340, %r339, 10;
	not.b32 	%r341, %r340;
	and.b32  	%r342, %r341, 31744;
	add.s32 	%r343, %r43, %r342;
	shr.u32 	%r344, %r339, 4;
	and.b32  	%r345, %r344, 268435454;
	sub.s32 	%r73, %r343, %r345;
	ld.shared.u16 	%rs3, [%r73+2];
	add.s16 	%rs22, %rs3, 1;
	st.shared.u16 	[%r73+2], %rs22;
	// begin inline asm
	shr.b32 %r246, %r719, %r293;
	// end inline asm
	and.b32  	%r346, %r234, %r246;
	shl.b32 	%r347, %r346, 10;
	not.b32 	%r348, %r347;
	and.b32  	%r349, %r348, 31744;
	add.s32 	%r350, %r43, %r349;
	shr.u32 	%r351, %r346, 4;
	and.b32  	%r352, %r351, 268435454;
	sub.s32 	%r74, %r350, %r352;
	ld.shared.u16 	%rs4, [%r74+2];
	add.s16 	%rs23, %rs4, 1;
	st.shared.u16 	[%r74+2], %rs23;
	// begin inline asm
	shr.b32 %r249, %r718, %r293;
	// end inline asm
	and.b32  	%r353, %r234, %r249;
	shl.b32 	%r354, %r353, 10;
	not.b32 	%r355, %r354;
	and.b32  	%r356, %r355, 31744;
	add.s32 	%r357, %r43, %r356;
	shr.u32 	%r358, %r353, 4;
	and.b32  	%r359, %r358, 268435454;
	sub.s32 	%r75, %r357, %r359;
	ld.shared.u16 	%rs5, [%r75+2];
	add.s16 	%rs24, %rs5, 1;
	st.shared.u16 	[%r75+2], %rs24;
	// begin inline asm
	shr.b32 %r252, %r717, %r293;
	// end inline asm
	and.b32  	%r360, %r234, %r252;
	shl.b32 	%r361, %r360, 10;
	not.b32 	%r362, %r361;
	and.b32  	%r363, %r362, 31744;
	add.s32 	%r364, %r43, %r363;
	shr.u32 	%r365, %r360, 4;
	and.b32  	%r366, %r365, 268435454;
	sub.s32 	%r76, %r364, %r366;
	ld.shared.u16 	%rs6, [%r76+2];
	add.s16 	%rs25, %rs6, 1;
	st.shared.u16 	[%r76+2], %rs25;
	// begin inline asm
	shr.b32 %r255, %r716, %r293;
	// end inline asm
	and.b32  	%r367, %r234, %r255;
	shl.b32 	%r368, %r367, 10;
	not.b32 	%r369, %r368;
	and.b32  	%r370, %r369, 31744;
	add.s32 	%r371, %r43, %r370;
	shr.u32 	%r372, %r367, 4;
	and.b32  	%r373, %r372, 268435454;
	sub.s32 	%r77, %r371, %r373;
	ld.shared.u16 	%rs7, [%r77+2];
	add.s16 	%rs26, %rs7, 1;
	st.shared.u16 	[%r77+2], %rs26;
	// begin inline asm
	shr.b32 %r258, %r715, %r293;
	// end inline asm
	and.b32  	%r374, %r234, %r258;
	shl.b32 	%r375, %r374, 10;
	not.b32 	%r376, %r375;
	and.b32  	%r377, %r376, 31744;
	add.s32 	%r378, %r43, %r377;
	shr.u32 	%r379, %r374, 4;
	and.b32  	%r380, %r379, 268435454;
	sub.s32 	%r78, %r378, %r380;
	ld.shared.u16 	%rs8, [%r78+2];
	add.s16 	%rs27, %rs8, 1;
	st.shared.u16 	[%r78+2], %rs27;
	// begin inline asm
	shr.b32 %r261, %r714, %r293;
	// end inline asm
	and.b32  	%r381, %r234, %r261;
	shl.b32 	%r382, %r381, 10;
	not.b32 	%r383, %r382;
	and.b32  	%r384, %r383, 31744;
	add.s32 	%r385, %r43, %r384;
	shr.u32 	%r386, %r381, 4;
	and.b32  	%r387, %r386, 268435454;
	sub.s32 	%r79, %r385, %r387;
	ld.shared.u16 	%rs9, [%r79+2];
	add.s16 	%rs28, %rs9, 1;
	st.shared.u16 	[%r79+2], %rs28;
	// begin inline asm
	shr.b32 %r264, %r713, %r293;
	// end inline asm
	and.b32  	%r388, %r234, %r264;
	shl.b32 	%r389, %r388, 10;
	not.b32 	%r390, %r389;
	and.b32  	%r391, %r390, 31744;
	add.s32 	%r392, %r43, %r391;
	shr.u32 	%r393, %r388, 4;
	and.b32  	%r394, %r393, 268435454;
	sub.s32 	%r80, %r392, %r394;
	ld.shared.u16 	%rs10, [%r80+2];
	add.s16 	%rs29, %rs10, 1;
	st.shared.u16 	[%r80+2], %rs29;
	// begin inline asm
	shr.b32 %r267, %r712, %r293;
	// end inline asm
	and.b32  	%r395, %r234, %r267;
	shl.b32 	%r396, %r395, 10;
	not.b32 	%r397, %r396;
	and.b32  	%r398, %r397, 31744;
	add.s32 	%r399, %r43, %r398;
	shr.u32 	%r400, %r395, 4;
	and.b32  	%r401, %r400, 268435454;
	sub.s32 	%r81, %r399, %r401;
	ld.shared.u16 	%rs11, [%r81+2];
	add.s16 	%rs30, %rs11, 1;
	st.shared.u16 	[%r81+2], %rs30;
	// begin inline asm
	shr.b32 %r270, %r711, %r293;
	// end inline asm
	and.b32  	%r402, %r234, %r270;
	shl.b32 	%r403, %r402, 10;
	not.b32 	%r404, %r403;
	and.b32  	%r405, %r404, 31744;
	add.s32 	%r406, %r43, %r405;
	shr.u32 	%r407, %r402, 4;
	and.b32  	%r408, %r407, 268435454;
	sub.s32 	%r82, %r406, %r408;
	ld.shared.u16 	%rs12, [%r82+2];
	add.s16 	%rs31, %rs12, 1;
	st.shared.u16 	[%r82+2], %rs31;
	// begin inline asm
	shr.b32 %r273, %r710, %r293;
	// end inline asm
	and.b32  	%r409, %r234, %r273;
	shl.b32 	%r410, %r409, 10;
	not.b32 	%r411, %r410;
	and.b32  	%r412, %r411, 31744;
	add.s32 	%r413, %r43, %r412;
	shr.u32 	%r414, %r409, 4;
	and.b32  	%r415, %r414, 268435454;
	sub.s32 	%r83, %r413, %r415;
	ld.shared.u16 	%rs13, [%r83+2];
	add.s16 	%rs32, %rs13, 1;
	st.shared.u16 	[%r83+2], %rs32;
	// begin inline asm
	shr.b32 %r276, %r709, %r293;
	// end inline asm
	and.b32  	%r416, %r234, %r276;
	shl.b32 	%r417, %r416, 10;
	not.b32 	%r418, %r417;
	and.b32  	%r419, %r418, 31744;
	add.s32 	%r420, %r43, %r419;
	shr.u32 	%r421, %r416, 4;
	and.b32  	%r422, %r421, 268435454;
	sub.s32 	%r84, %r420, %r422;
	ld.shared.u16 	%rs14, [%r84+2];
	add.s16 	%rs33, %rs14, 1;
	st.shared.u16 	[%r84+2], %rs33;
	// begin inline asm
	shr.b32 %r279, %r708, %r293;
	// end inline asm
	and.b32  	%r423, %r234, %r279;
	shl.b32 	%r424, %r423, 10;
	not.b32 	%r425, %r424;
	and.b32  	%r426, %r425, 31744;
	add.s32 	%r427, %r43, %r426;
	shr.u32 	%r428, %r423, 4;
	and.b32  	%r429, %r428, 268435454;
	sub.s32 	%r85, %r427, %r429;
	ld.shared.u16 	%rs15, [%r85+2];
	add.s16 	%rs34, %rs15, 1;
	st.shared.u16 	[%r85+2], %rs34;
	// begin inline asm
	shr.b32 %r282, %r707, %r293;
	// end inline asm
	and.b32  	%r430, %r234, %r282;
	shl.b32 	%r431, %r430, 10;
	not.b32 	%r432, %r431;
	and.b32  	%r433, %r432, 31744;
	add.s32 	%r434, %r43, %r433;
	shr.u32 	%r435, %r430, 4;
	and.b32  	%r436, %r435, 268435454;
	sub.s32 	%r86, %r434, %r436;
	ld.shared.u16 	%rs16, [%r86+2];
	add.s16 	%rs35, %rs16, 1;
	st.shared.u16 	[%r86+2], %rs35;
	// begin inline asm
	shr.b32 %r285, %r706, %r293;
	// end inline asm
	and.b32  	%r437, %r234, %r285;
	shl.b32 	%r438, %r437, 10;
	not.b32 	%r439, %r438;
	and.b32  	%r440, %r439, 31744;
	add.s32 	%r441, %r43, %r440;
	shr.u32 	%r442, %r437, 4;
	and.b32  	%r443, %r442, 268435454;
	sub.s32 	%r87, %r441, %r443;
	ld.shared.u16 	%rs17, [%r87+2];
	add.s16 	%rs36, %rs17, 1;
	st.shared.u16 	[%r87+2], %rs36;
	// begin inline asm
	shr.b32 %r288, %r705, %r293;
	// end inline asm
	and.b32  	%r444, %r234, %r288;
	shl.b32 	%r445, %r444, 10;
	not.b32 	%r446, %r445;
	and.b32  	%r447, %r446, 31744;
	add.s32 	%r448, %r43, %r447;
	shr.u32 	%r449, %r444, 4;
	and.b32  	%r450, %r449, 268435454;
	sub.s32 	%r88, %r448, %r450;
	ld.shared.u16 	%rs18, [%r88+2];
	add.s16 	%rs37, %rs18, 1;
	st.shared.u16 	[%r88+2], %rs37;
	// begin inline asm
	shr.b32 %r291, %r704, %r293;
	// end inline asm
	and.b32  	%r451, %r234, %r291;
	shl.b32 	%r452, %r451, 10;
	not.b32 	%r453, %r452;
	and.b32  	%r454, %r453, 31744;
	add.s32 	%r455, %r43, %r454;
	shr.u32 	%r456, %r451, 4;
	and.b32  	%r457, %r456, 268435454;
	sub.s32 	%r89, %r455, %r457;
	ld.shared.u16 	%rs19, [%r89+2];
	add.s16 	%rs38, %rs19, 1;
	st.shared.u16 	[%r89+2], %rs38;
	bar.sync 	0;
	ld.shared.u32 	%r90, [%r44];
	ld.shared.u32 	%r458, [%r44+4];
	ld.shared.u32 	%r459, [%r44+8];
	ld.shared.u32 	%r460, [%r44+12];
	ld.shared.u32 	%r461, [%r44+16];
	ld.shared.u32 	%r462, [%r44+20];
	ld.shared.u32 	%r463, [%r44+24];
	ld.shared.u32 	%r464, [%r44+28];
	ld.shared.u32 	%r465, [%r44+32];
	ld.shared.u32 	%r466, [%r44+36];
	ld.shared.u32 	%r467, [%r44+40];
	ld.shared.u32 	%r468, [%r44+44];
	ld.shared.u32 	%r469, [%r44+48];
	ld.shared.u32 	%r470, [%r44+52];
	ld.shared.u32 	%r471, [%r44+56];
	ld.shared.u32 	%r472, [%r44+60];
	ld.shared.u32 	%r473, [%r44+64];
	ld.shared.u32 	%r474, [%r44+68];
	ld.shared.u32 	%r475, [%r44+72];
	ld.shared.u32 	%r476, [%r44+76];
	ld.shared.u32 	%r477, [%r44+80];
	ld.shared.u32 	%r478, [%r44+84];
	ld.shared.u32 	%r479, [%r44+88];
	ld.shared.u32 	%r480, [%r44+92];
	ld.shared.u32 	%r481, [%r44+96];
	ld.shared.u32 	%r482, [%r44+100];
	ld.shared.u32 	%r483, [%r44+104];
	ld.shared.u32 	%r484, [%r44+108];
	ld.shared.u32 	%r485, [%r44+112];
	ld.shared.u32 	%r486, [%r44+116];
	ld.shared.u32 	%r487, [%r44+120];
	ld.shared.u32 	%r488, [%r44+124];
	ld.shared.u32 	%r489, [%r44+128];
	add.s32 	%r91, %r458, %r90;
	add.s32 	%r92, %r459, %r91;
	add.s32 	%r93, %r460, %r92;
	add.s32 	%r94, %r461, %r93;
	add.s32 	%r95, %r462, %r94;
	add.s32 	%r96, %r463, %r95;
	add.s32 	%r97, %r464, %r96;
	add.s32 	%r98, %r465, %r97;
	add.s32 	%r99, %r466, %r98;
	add.s32 	%r100, %r467, %r99;
	add.s32 	%r101, %r468, %r100;
	add.s32 	%r102, %r469, %r101;
	add.s32 	%r103, %r470, %r102;
	add.s32 	%r104, %r471, %r103;
	add.s32 	%r105, %r472, %r104;
	add.s32 	%r106, %r473, %r105;
	add.s32 	%r107, %r474, %r106;
	add.s32 	%r108, %r475, %r107;
	add.s32 	%r109, %r476, %r108;
	add.s32 	%r110, %r477, %r109;
	add.s32 	%r111, %r478, %r110;
	add.s32 	%r112, %r479, %r111;
	add.s32 	%r113, %r480, %r112;
	add.s32 	%r114, %r481, %r113;
	add.s32 	%r115, %r482, %r114;
	add.s32 	%r116, %r483, %r115;
	add.s32 	%r117, %r484, %r116;
	add.s32 	%r118, %r485, %r117;
	add.s32 	%r119, %r486, %r118;
	add.s32 	%r120, %r487, %r119;
	add.s32 	%r121, %r488, %r120;
	add.s32 	%r299, %r489, %r121;
	// begin inline asm
	mov.u32 %r294, %laneid;
	// end inline asm
	mov.b32 	%r297, 1;
	mov.b32 	%r324, -1;
	// begin inline asm
	{  .reg .u32 r0;  .reg .pred p;  shfl.sync.up.b32 r0|p, %r299, %r297, %r322, %r324;  @p add.u32 r0, r0, %r299;  mov.u32 %r295, r0;}
	// end inline asm
	mov.b32 	%r303, 2;
	// begin inline asm
	{  .reg .u32 r0;  .reg .pred p;  shfl.sync.up.b32 r0|p, %r295, %r303, %r322, %r324;  @p add.u32 r0, r0, %r295;  mov.u32 %r301, r0;}
	// end inline asm
	mov.b32 	%r309, 4;
	// begin inline asm
	{  .reg .u32 r0;  .reg .pred p;  shfl.sync.up.b32 r0|p, %r301, %r309, %r322, %r324;  @p add.u32 r0, r0, %r301;  mov.u32 %r307, r0;}
	// end inline asm
	mov.b32 	%r315, 8;
	// begin inline asm
	{  .reg .u32 r0;  .reg .pred p;  shfl.sync.up.b32 r0|p, %r307, %r315, %r322, %r324;  @p add.u32 r0, r0, %r307;  mov.u32 %r313, r0;}
	// end inline asm
	mov.b32 	%r321, 16;
	// begin inline asm
	{  .reg .u32 r0;  .reg .pred p;  shfl.sync.up.b32 r0|p, %r313, %r321, %r322, %r324;  @p add.u32 r0, r0, %r313;  mov.u32 %r319, r0;}
	// end inline asm
	setp.ne.s32 	%p20, %r294, 31;
	@%p20 bra 	$L__BB2_41;
	st.shared.u32 	[%r45], %r319;
$L__BB2_41:
	sub.s32 	%r490, %r319, %r299;
	setp.gt.u32 	%p21, %r2, 31;
	setp.eq.s32 	%p22, %r42, 7;
	setp.eq.s32 	%p23, %r42, 6;
	setp.eq.s32 	%p24, %r42, 5;
	setp.eq.s32 	%p25, %r42, 4;
	setp.eq.s32 	%p26, %r42, 3;
	setp.eq.s32 	%p27, %r42, 2;
	setp.eq.s32 	%p28, %r42, 1;
	bar.sync 	0;
	ld.shared.v4.u32 	{%r491, %r492, %r493, %r494}, [_ZZN3cub18CUB_300001_SM_10006detail10radix_sort31DeviceRadixSortSingleTileKernelINS1_5radix10policy_hubIjNS0_8NullTypeEyE10Policy1000ELNS0_9SortOrderE1EjS6_yNS1_21identity_decomposer_tEEEvPKT1_PSB_PKT2_PSF_T3_iiT4_E12temp_storage+33792];
	selp.b32 	%r495, %r491, %r723, %p28;
	add.s32 	%r496, %r492, %r491;
	selp.b32 	%r497, %r496, %r495, %p27;
	add.s32 	%r498, %r496, %r493;
	selp.b32 	%r499, %r498, %r497, %p26;
	add.s32 	%r500, %r498, %r494;
	selp.b32 	%r501, %r500, %r499, %p25;
	ld.shared.v4.u32 	{%r502, %r503, %r504, %r505}, [_ZZN3cub18CUB_300001_SM_10006detail10radix_sort31DeviceRadixSortSingleTileKernelINS1_5radix10policy_hubIjNS0_8NullTypeEyE10Policy1000ELNS0_9SortOrderE1EjS6_yNS1_21identity_decomposer_tEEEvPKT1_PSB_PKT2_PSF_T3_iiT4_E12temp_storage+33808];
	add.s32 	%r506, %r500, %r502;
	selp.b32 	%r507, %r506, %r501, %p24;
	add.s32 	%r508, %r506, %r503;
	selp.b32 	%r509, %r508, %r507, %p23;
	add.s32 	%r510, %r508, %r504;
	selp.b32 	%r723, %r510, %r509, %p22;
	add.s32 	%r126, %r510, %r505;
	setp.ne.s32 	%p29, %r294, 0;
	selp.b32 	%r511, %r490, 0, %p29;
	add.s32 	%r512, %r723, %r511;
	or.pred  	%p30, %p21, %p29;
	selp.b32 	%r724, %r512, %r490, %p21;
	@%p30 bra 	$L__BB2_43;
	shl.b32 	%r724, %r126, 16;
	st.shared.u32 	[_ZZN3cub18CUB_300001_SM_10006detail10radix_sort31DeviceRadixSortSingleTileKernelINS1_5radix10policy_hubIjNS0_8NullTypeEyE10Policy1000ELNS0_9SortOrderE1EjS6_yNS1_21identity_decomposer_tEEEvPKT1_PSB_PKT2_PSF_T3_iiT4_E12temp_storage+33832], %r724;
$L__BB2_43:
	setp.eq.s32 	%p31, %r2, 0;
	bar.sync 	0;
	ld.shared.u32 	%r513, [_ZZN3cub18CUB_300001_SM_10006detail10radix_sort31DeviceRadixSortSingleTileKernelINS1_5radix10policy_hubIjNS0_8NullTypeEyE10Policy1000ELNS0_9SortOrderE1EjS6_yNS1_21identity_decomposer_tEEEvPKT1_PSB_PKT2_PSF_T3_iiT4_E12temp_storage+33832];
	selp.b32 	%r514, 0, %r513, %p31;
	add.s32 	%r515, %r724, %r514;
	add.s32 	%r516, %r90, %r515;
	add.s32 	%r517, %r91, %r515;
	add.s32 	%r518, %r92, %r515;
	add.s32 	%r519, %r93, %r515;
	add.s32 	%r520, %r94, %r515;
	add.s32 	%r521, %r95, %r515;
	add.s32 	%r522, %r96, %r515;
	add.s32 	%r523, %r97, %r515;
	add.s32 	%r524, %r98, %r515;
	add.s32 	%r525, %r99, %r515;
	add.s32 	%r526, %r100, %r515;
	add.s32 	%r527, %r101, %r515;
	add.s32 	%r528, %r102, %r515;
	add.s32 	%r529, %r103, %r515;
	add.s32 	%r530, %r104, %r515;
	add.s32 	%r531, %r105, %r515;
	add.s32 	%r532, %r106, %r515;
	add.s32 	%r533, %r107, %r515;
	add.s32 	%r534, %r108, %r515;
	add.s32 	%r535, %r109, %r515;
	add.s32 	%r536, %r110, %r515;
	add.s32 	%r537, %r111, %r515;
	add.s32 	%r538, %r112, %r515;
	add.s32 	%r539, %r113, %r515;
	add.s32 	%r540, %r114, %r515;
	add.s32 	%r541, %r115, %r515;
	add.s32 	%r542, %r116, %r515;
	add.s32 	%r543, %r117, %r515;
	add.s32 	%r544, %r118, %r515;
	add.s32 	%r545, %r119, %r515;
	add.s32 	%r546, %r120, %r515;
	add.s32 	%r547, %r121, %r515;
	st.shared.u32 	[%r44], %r515;
	st.shared.u32 	[%r44+4], %r516;
	st.shared.u32 	[%r44+8], %r517;
	st.shared.u32 	[%r44+12], %r518;
	st.shared.u32 	[%r44+16], %r519;
	st.shared.u32 	[%r44+20], %r520;
	st.shared.u32 	[%r44+24], %r521;
	st.shared.u32 	[%r44+28], %r522;
	st.shared.u32 	[%r44+32], %r523;
	st.shared.u32 	[%r44+36], %r524;
	st.shared.u32 	[%r44+40], %r525;
	st.shared.u32 	[%r44+44], %r526;
	st.shared.u32 	[%r44+48], %r527;
	st.shared.u32 	[%r44+52], %r528;
	st.shared.u32 	[%r44+56], %r529;
	st.shared.u32 	[%r44+60], %r530;
	st.shared.u32 	[%r44+64], %r531;
	st.shared.u32 	[%r44+68], %r532;
	st.shared.u32 	[%r44+72], %r533;
	st.shared.u32 	[%r44+76], %r534;
	st.shared.u32 	[%r44+80], %r535;
	st.shared.u32 	[%r44+84], %r536;
	st.shared.u32 	[%r44+88], %r537;
	st.shared.u32 	[%r44+92], %r538;
	st.shared.u32 	[%r44+96], %r539;
	st.shared.u32 	[%r44+100], %r540;
	st.shared.u32 	[%r44+104], %r541;
	st.shared.u32 	[%r44+108], %r542;
	st.shared.u32 	[%r44+112], %r543;
	st.shared.u32 	[%r44+116], %r544;
	st.shared.u32 	[%r44+120], %r545;
	st.shared.u32 	[%r44+124], %r546;
	st.shared.u32 	[%r44+128], %r547;
	bar.sync 	0;
	cvt.u32.u16 	%r548, %rs1;
	ld.shared.u16 	%r549, [%r71+2];
	add.s32 	%r130, %r549, %r548;
	cvt.u32.u16 	%r550, %rs2;
	ld.shared.u16 	%r551, [%r72+2];
	add.s32 	%r131, %r551, %r550;
	cvt.u32.u16 	%r552, %rs3;
	ld.shared.u16 	%r553, [%r73+2];
	add.s32 	%r132, %r553, %r552;
	cvt.u32.u16 	%r554, %rs4;
	ld.shared.u16 	%r555, [%r74+2];
	add.s32 	%r133, %r555, %r554;
	cvt.u32.u16 	%r556, %rs5;
	ld.shared.u16 	%r557, [%r75+2];
	add.s32 	%r134, %r557, %r556;
	cvt.u32.u16 	%r558, %rs6;
	ld.shared.u16 	%r559, [%r76+2];
	add.s32 	%r135, %r559, %r558;
	cvt.u32.u16 	%r560, %rs7;
	ld.shared.u16 	%r561, [%r77+2];
	add.s32 	%r136, %r561, %r560;
	cvt.u32.u16 	%r562, %rs8;
	ld.shared.u16 	%r563, [%r78+2];
	add.s32 	%r137, %r563, %r562;
	cvt.u32.u16 	%r564, %rs9;
	ld.shared.u16 	%r565, [%r79+2];
	add.s32 	%r138, %r565, %r564;
	cvt.u32.u16 	%r566, %rs10;
	ld.shared.u16 	%r567, [%r80+2];
	add.s32 	%r139, %r567, %r566;
	cvt.u32.u16 	%r568, %rs11;
	ld.shared.u16 	%r569, [%r81+2];
	add.s32 	%r140, %r569, %r568;
	cvt.u32.u16 	%r570, %rs12;
	ld.shared.u16 	%r571, [%r82+2];
	add.s32 	%r141, %r571, %r570;
	cvt.u32.u16 	%r572, %rs13;
	ld.shared.u16 	%r573, [%r83+2];
	add.s32 	%r142, %r573, %r572;
	cvt.u32.u16 	%r574, %rs14;
	ld.shared.u16 	%r575, [%r84+2];
	add.s32 	%r143, %r575, %r574;
	cvt.u32.u16 	%r576, %rs15;
	ld.shared.u16 	%r577, [%r85+2];
	add.s32 	%r144, %r577, %r576;
	cvt.u32.u16 	%r578, %rs16;
	ld.shared.u16 	%r579, [%r86+2];
	add.s32 	%r145, %r579, %r578;
	cvt.u32.u16 	%r580, %rs17;
	ld.shared.u16 	%r581, [%r87+2];
	add.s32 	%r146, %r581, %r580;
	cvt.u32.u16 	%r582, %rs18;
	ld.shared.u16 	%r583, [%r88+2];
	add.s32 	%r147, %r583, %r582;
	cvt.u32.u16 	%r584, %rs19;
	ld.shared.u16 	%r585, [%r89+2];
	add.s32 	%r148, %r585, %r584;
	bar.sync 	0;
	setp.lt.s32 	%p32, %r703, %r190;
	@%p32 bra 	$L__BB2_83;
	cvt.u64.u32 	%rd8, %r2;
	shl.b32 	%r586, %r130, 2;
	mov.u32 	%r587, _ZZN3cub18CUB_300001_SM_10006detail10radix_sort31DeviceRadixSortSingleTileKernelINS1_5radix10policy_hubIjNS0_8NullTypeEyE10Policy1000ELNS0_9SortOrderE1EjS6_yNS1_21identity_decomposer_tEEEvPKT1_PSB_PKT2_PSF_T3_iiT4_E12temp_storage;
	add.s32 	%r588, %r587, %r586;
	st.shared.u32 	[%r588], %r722;
	shl.b32 	%r589, %r131, 2;
	add.s32 	%r590, %r587, %r589;
	st.shared.u32 	[%r590], %r721;
	shl.b32 	%r591, %r132, 2;
	add.s32 	%r592, %r587, %r591;
	st.shared.u32 	[%r592], %r720;
	shl.b32 	%r593, %r133, 2;
	add.s32 	%r594, %r587, %r593;
	st.shared.u32 	[%r594], %r719;
	shl.b32 	%r595, %r134, 2;
	add.s32 	%r596, %r587, %r595;
	st.shared.u32 	[%r596], %r718;
	shl.b32 	%r597, %r135, 2;
	add.s32 	%r598, %r587, %r597;
	st.shared.u32 	[%r598], %r717;
	shl.b32 	%r599, %r136, 2;
	add.s32 	%r600, %r587, %r599;
	st.shared.u32 	[%r600], %r716;
	shl.b32 	%r601, %r137, 2;
	add.s32 	%r602, %r587, %r601;
	st.shared.u32 	[%r602], %r715;
	shl.b32 	%r603, %r138, 2;
	add.s32 	%r604, %r587, %r603;
	st.shared.u32 	[%r604], %r714;
	shl.b32 	%r605, %r139, 2;
	add.s32 	%r606, %r587, %r605;
	st.shared.u32 	[%r606], %r713;
	shl.b32 	%r607, %r140, 2;
	add.s32 	%r608, %r587, %r607;
	st.shared.u32 	[%r608], %r712;
	shl.b32 	%r609, %r141, 2;
	add.s32 	%r610, %r587, %r609;
	st.shared.u32 	[%r610], %r711;
	shl.b32 	%r611, %r142, 2;
	add.s32 	%r612, %r587, %r611;
	st.shared.u32 	[%r612], %r710;
	shl.b32 	%r613, %r143, 2;
	add.s32 	%r614, %r587, %r613;
	st.shared.u32 	[%r614], %r709;
	shl.b32 	%r615, %r144, 2;
	add.s32 	%r616, %r587, %r615;
	st.shared.u32 	[%r616], %r708;
	shl.b32 	%r617, %r145, 2;
	add.s32 	%r618, %r587, %r617;
	st.shared.u32 	[%r618], %r707;
	shl.b32 	%r619, %r146, 2;
	add.s32 	%r620, %r587, %r619;
	st.shared.u32 	[%r620], %r706;
	shl.b32 	%r621, %r147, 2;
	add.s32 	%r622, %r587, %r621;
	st.shared.u32 	[%r622], %r705;
	shl.b32 	%r623, %r148, 2;
	add.s32 	%r624, %r587, %r623;
	st.shared.u32 	[%r624], %r704;
	bar.sync 	0;
	mad.lo.s32 	%r149, %r2, -72, %r46;
	ld.shared.u32 	%r150, [%r149+1024];
	ld.shared.u32 	%r151, [%r149+2048];
	ld.shared.u32 	%r152, [%r149+3072];
	ld.shared.u32 	%r153, [%r149+4096];
	ld.shared.u32 	%r154, [%r149+5120];
	ld.shared.u32 	%r155, [%r149+6144];
	ld.shared.u32 	%r156, [%r149+7168];
	ld.shared.u32 	%r157, [%r149+8192];
	ld.shared.u32 	%r158, [%r149+9216];
	ld.shared.u32 	%r159, [%r149+10240];
	ld.shared.u32 	%r160, [%r149+11264];
	ld.shared.u32 	%r161, [%r149+12288];
	ld.shared.u32 	%r162, [%r149+13312];
	ld.shared.u32 	%r163, [%r149+14336];
	ld.shared.u32 	%r164, [%r149+15360];
	ld.shared.u32 	%r165, [%r149+16384];
	ld.shared.u32 	%r166, [%r149+17408];
	ld.shared.u32 	%r167, [%r149+18432];
	setp.gt.u64 	%p33, %rd4, %rd8;
	cvta.to.global.u64 	%rd9, %rd3;
	mul.wide.u32 	%rd10, %r2, 4;
	add.s64 	%rd2, %rd9, %rd10;
	@%p33 bra 	$L__BB2_45;
	bra.uni 	$L__BB2_46;
$L__BB2_45:
	ld.shared.u32 	%r625, [%r149];
	st.global.u32 	[%rd2], %r625;
$L__BB2_46:
	add.s32 	%r626, %r2, 256;
	cvt.u64.u32 	%rd11, %r626;
	setp.le.u64 	%p34, %rd4, %rd11;
	@%p34 bra 	$L__BB2_48;
	st.global.u32 	[%rd2+1024], %r150;
$L__BB2_48:
	add.s32 	%r627, %r2, 512;
	cvt.u64.u32 	%rd12, %r627;
	setp.le.u64 	%p35, %rd4, %rd12;
	@%p35 bra 	$L__BB2_50;
	st.global.u32 	[%rd2+2048], %r151;
$L__BB2_50:
	add.s32 	%r628, %r2, 768;
	cvt.u64.u32 	%rd13, %r628;
	setp.le.u64 	%p36, %rd4, %rd13;
	@%p36 bra 	$L__BB2_52;
	st.global.u32 	[%rd2+3072], %r152;
$L__BB2_52:
	or.b32  	%r629, %r2, 1024;
	cvt.u64.u32 	%rd14, %r629;
	setp.le.u64 	%p37, %rd4, %rd14;
	@%p37 bra 	$L__BB2_54;
	st.global.u32 	[%rd2+4096], %r153;
$L__BB2_54:
	add.s32 	%r630, %r2, 1280;
	cvt.u64.u32 	%rd15, %r630;
	setp.le.u64 	%p38, %rd4, %rd15;
	@%p38 bra 	$L__BB2_56;
	st.global.u32 	[%rd2+5120], %r154;
$L__BB2_56:
	add.s32 	%r631, %r2, 1536;
	cvt.u64.u32 	%rd16, %r631;
	setp.le.u64 	%p39, %rd4, %rd16;
	@%p39 bra 	$L__BB2_58;
	st.global.u32 	[%rd2+6144], %r155;
$L__BB2_58:
	add.s32 	%r632, %r2, 1792;
	cvt.u64.u32 	%rd17, %r632;
	setp.le.u64 	%p40, %rd4, %rd17;
	@%p40 bra 	$L__BB2_60;
	st.global.u32 	[%rd2+7168], %r156;
$L__BB2_60:
	or.b32  	%r633, %r2, 2048;
	cvt.u64.u32 	%rd18, %r633;
	setp.le.u64 	%p41, %rd4, %rd18;
	@%p41 bra 	$L__BB2_62;
	st.global.u32 	[%rd2+8192], %r157;
$L__BB2_62:
	add.s32 	%r634, %r2, 2304;
	cvt.u64.u32 	%rd19, %r634;
	setp.le.u64 	%p42, %rd4, %rd19;
	@%p42 bra 	$L__BB2_64;
	st.global.u32 	[%rd2+9216], %r158;
$L__BB2_64:
	add.s32 	%r635, %r2, 2560;
	cvt.u64.u32 	%rd20, %r635;
	setp.le.u64 	%p43, %rd4, %rd20;
	@%p43 bra 	$L__BB2_66;
	st.global.u32 	[%rd2+10240], %r159;
$L__BB2_66:
	add.s32 	%r636, %r2, 2816;
	cvt.u64.u32 	%rd21, %r636;
	setp.le.u64 	%p44, %rd4, %rd21;
	@%p44 bra 	$L__BB2_68;
	st.global.u32 	[%rd2+11264], %r160;
$L__BB2_68:
	or.b32  	%r637, %r2, 3072;
	cvt.u64.u32 	%rd22, %r637;
	setp.le.u64 	%p45, %rd4, %rd22;
	@%p45 bra 	$L__BB2_70;
	st.global.u32 	[%rd2+12288], %r161;
$L__BB2_70:
	add.s32 	%r638, %r2, 3328;
	cvt.u64.u32 	%rd23, %r638;
	setp.le.u64 	%p46, %rd4, %rd23;
	@%p46 bra 	$L__BB2_72;
	st.global.u32 	[%rd2+13312], %r162;
$L__BB2_72:
	add.s32 	%r639, %r2, 3584;
	cvt.u64.u32 	%rd24, %r639;
	setp.le.u64 	%p47, %rd4, %rd24;
	@%p47 bra 	$L__BB2_74;
	st.global.u32 	[%rd2+14336], %r163;
$L__BB2_74:
	add.s32 	%r640, %r2, 3840;
	cvt.u64.u32 	%rd25, %r640;
	setp.le.u64 	%p48, %rd4, %rd25;
	@%p48 bra 	$L__BB2_76;
	st.global.u32 	[%rd2+15360], %r164;
$L__BB2_76:
	or.b32  	%r641, %r2, 4096;
	cvt.u64.u32 	%rd26, %r641;
	setp.le.u64 	%p49, %rd4, %rd26;
	@%p49 bra 	$L__BB2_78;
	st.global.u32 	[%rd2+16384], %r165;
$L__BB2_78:
	add.s32 	%r642, %r2, 4352;
	cvt.u64.u32 	%rd27, %r642;
	setp.le.u64 	%p50, %rd4, %rd27;
	@%p50 bra 	$L__BB2_80;
	st.global.u32 	[%rd2+17408], %r166;
$L__BB2_80:
	add.s32 	%r643, %r2, 4608;
	cvt.u64.u32 	%rd28, %r643;
	setp.le.u64 	%p51, %rd4, %rd28;
	@%p51 bra 	$L__BB2_82;
	st.global.u32 	[%rd2+18432], %r167;
$L__BB2_82:
	ret;
$L__BB2_83:
	shl.b32 	%r644, %r130, 2;
	mov.u32 	%r645, _ZZN3cub18CUB_300001_SM_10006detail10radix_sort31DeviceRadixSortSingleTileKernelINS1_5radix10policy_hubIjNS0_8NullTypeEyE10Policy1000ELNS0_9SortOrderE1EjS6_yNS1_21identity_decomposer_tEEEvPKT1_PSB_PKT2_PSF_T3_iiT4_E12temp_storage;
	add.s32 	%r646, %r645, %r644;
	st.shared.u32 	[%r646], %r722;
	shl.b32 	%r647, %r131, 2;
	add.s32 	%r648, %r645, %r647;
	st.shared.u32 	[%r648], %r721;
	shl.b32 	%r649, %r132, 2;
	add.s32 	%r650, %r645, %r649;
	st.shared.u32 	[%r650], %r720;
	shl.b32 	%r651, %r133, 2;
	add.s32 	%r652, %r645, %r651;
	st.shared.u32 	[%r652], %r719;
	shl.b32 	%r653, %r134, 2;
	add.s32 	%r654, %r645, %r653;
	st.shared.u32 	[%r654], %r718;
	shl.b32 	%r655, %r135, 2;
	add.s32 	%r656, %r645, %r655;
	st.shared.u32 	[%r656], %r717;
	shl.b32 	%r657, %r136, 2;
	add.s32 	%r658, %r645, %r657;
	st.shared.u32 	[%r658], %r716;
	shl.b32 	%r659, %r137, 2;
	add.s32 	%r660, %r645, %r659;
	st.shared.u32 	[%r660], %r715;
	shl.b32 	%r661, %r138, 2;
	add.s32 	%r662, %r645, %r661;
	st.shared.u32 	[%r662], %r714;
	shl.b32 	%r663, %r139, 2;
	add.s32 	%r664, %r645, %r663;
	st.shared.u32 	[%r664], %r713;
	shl.b32 	%r665, %r140, 2;
	add.s32 	%r666, %r645, %r665;
	st.shared.u32 	[%r666], %r712;
	shl.b32 	%r667, %r141, 2;
	add.s32 	%r668, %r645, %r667;
	st.shared.u32 	[%r668], %r711;
	shl.b32 	%r669, %r142, 2;
	add.s32 	%r670, %r645, %r669;
	st.shared.u32 	[%r670], %r710;
	shl.b32 	%r671, %r143, 2;
	add.s32 	%r672, %r645, %r671;
	st.shared.u32 	[%r672], %r709;
	shl.b32 	%r673, %r144, 2;
	add.s32 	%r674, %r645, %r673;
	st.shared.u32 	[%r674], %r708;
	shl.b32 	%r675, %r145, 2;
	add.s32 	%r676, %r645, %r675;
	st.shared.u32 	[%r676], %r707;
	shl.b32 	%r677, %r146, 2;
	add.s32 	%r678, %r645, %r677;
	st.shared.u32 	[%r678], %r706;
	shl.b32 	%r679, %r147, 2;
	add.s32 	%r680, %r645, %r679;
	st.shared.u32 	[%r680], %r705;
	shl.b32 	%r681, %r148, 2;
	add.s32 	%r682, %r645, %r681;
	st.shared.u32 	[%r682], %r704;
	bar.sync 	0;
	ld.shared.u32 	%r722, [%r46];
	ld.shared.u32 	%r721, [%r46+4];
	ld.shared.u32 	%r720, [%r46+8];
	ld.shared.u32 	%r719, [%r46+12];
	ld.shared.u32 	%r718, [%r46+16];
	ld.shared.u32 	%r717, [%r46+20];
	ld.shared.u32 	%r716, [%r46+24];
	ld.shared.u32 	%r715, [%r46+28];
	ld.shared.u32 	%r714, [%r46+32];
	ld.shared.u32 	%r713, [%r46+36];
	ld.shared.u32 	%r712, [%r46+40];
	ld.shared.u32 	%r711, [%r46+44];
	ld.shared.u32 	%r710, [%r46+48];
	ld.shared.u32 	%r709, [%r46+52];
	ld.shared.u32 	%r708, [%r46+56];
	ld.shared.u32 	%r707, [%r46+60];
	ld.shared.u32 	%r706, [%r46+64];
	ld.shared.u32 	%r705, [%r46+68];
	ld.shared.u32 	%r704, [%r46+72];
	bar.sync 	0;
	add.s32 	%r703, %r703, 6;
	add.s32 	%r702, %r702, -6;
	bra.uni 	$L__BB2_39;

}
	// .globl	_ZN3cub18CUB_300001_SM_10006detail10radix_sort30DeviceRadixSortHistogramKernelINS1_5radix10policy_hubIjNS0_8NullTypeEyE10Policy1000ELNS0_9SortOrderE1EjyNS1_21identity_decomposer_tEEEvPT2_PKT1_SB_iiT3_
.visible .entry _ZN3cub18CUB_300001_SM_10006detail10radix_sort30DeviceRadixSortHistogramKernelINS1_5radix10policy_hubIjNS0_8NullTypeEyE10Policy1000ELNS0_9SortOrderE1EjyNS1_21identity_decomposer_tEEEvPT2_PKT1_SB_iiT3_(
	.param .u64 .ptr .align 1 _ZN3cub18CUB_300001_SM_10006detail10radix_sort30DeviceRadixSortHistogramKernelINS1_5radix10policy_hubIjNS0_8NullTypeEyE10Policy1000ELNS0_9SortOrderE1EjyNS1_21identity_decomposer_tEEEvPT2_PKT1_SB_iiT3__param_0,
	.param .u64 .ptr .align 1 _ZN3cub18CUB_300001_SM_10006detail10radix_sort30DeviceRadixSortHistogramKernelINS1_5radix10policy_hubIjNS0_8NullTypeEyE10Policy1000ELNS0_9SortOrderE1EjyNS1_21identity_decomposer_tEEEvPT2_PKT1_SB_iiT3__param_1,
	.param .u64 _ZN3cub18CUB_300001_SM_10006detail10radix_sort30DeviceRadixSortHistogramKernelINS1_5radix10policy_hubIjNS0_8NullTypeEyE10Policy1000ELNS0_9SortOrderE1EjyNS1_21identity_decomposer_tEEEvPT2_PKT1_SB_iiT3__param_2,
	.param .u32 _ZN3cub18CUB_300001_SM_10006detail10radix_sort30DeviceRadixSortHistogramKernelINS1_5radix10policy_hubIjNS0_8NullTypeEyE10Policy1000ELNS0_9SortOrderE1EjyNS1_21identity_decomposer_tEEEvPT2_PKT1_SB_iiT3__param_3,
	.param .u32 _ZN3cub18CUB_300001_SM_10006detail10radix_sort30DeviceRadixSortHistogramKernelINS1_5radix10policy_hubIjNS0_8NullTypeEyE10Policy1000ELNS0_9SortOrderE1EjyNS1_21identity_decomposer_tEEEvPT2_PKT1_SB_iiT3__param_4,
	.param .align 1 .b8 _ZN3cub18CUB_300001_SM_10006detail10radix_sort30DeviceRadixSortHistogramKernelINS1_5radix10policy_hubIjNS0_8NullTypeEyE10Policy1000ELNS0_9SortOrderE1EjyNS1_21identity_decomposer_tEEEvPT2_PKT1_SB_iiT3__param_5[1]
)
.maxntid 128
{
	.reg .pred 	%p<91>;
	.reg .b32 	%r<486>;
	.reg .b64 	%rd<137>;
	// demoted variable
	.shared .align 4 .b8 _ZZN3cub18CUB_300001_SM_10006detail10radix_sort30DeviceRadixSortHistogramKernelINS1_5radix10policy_hubIjNS0_8NullTypeEyE10Policy1000ELNS0_9SortOrderE1EjyNS1_21identity_decomposer_tEEEvPT2_PKT1_SB_iiT3_E12temp_storage[4096];
	ld.param.u64 	%rd18, [_ZN3cub18CUB_300001_SM_10006detail10radix_sort30DeviceRadixSortHistogramKernelINS1_5radix10policy_hubIjNS0_8NullTypeEyE10Policy1000ELNS0_9SortOrderE1EjyNS1_21identity_decomposer_tEEEvPT2_PKT1_SB_iiT3__param_0];
	ld.param.u64 	%rd19, [_ZN3cub18CUB_300001_SM_10006detail10radix_sort30DeviceRadixSortHistogramKernelINS1_5radix10policy_hubIjNS0_8NullTypeEyE10Policy1000ELNS0_9SortOrderE1EjyNS1_21identity_decomposer_tEEEvPT2_PKT1_SB_iiT3__param_1];
	ld.param.u64 	%rd17, [_ZN3cub18CUB_300001_SM_10006detail10radix_sort30DeviceRadixSortHistogramKernelINS1_5radix10policy_hubIjNS0_8NullTypeEyE10Policy1000ELNS0_9SortOrderE1EjyNS1_21identity_decomposer_tEEEvPT2_PKT1_SB_iiT3__param_2];
	ld.param.u32 	%r174, [_ZN3cub18CUB_300001_SM_10006detail10radix_sort30DeviceRadixSortHistogramKernelINS1_5radix10policy_hubIjNS0_8NullTypeEyE10Policy1000ELNS0_9SortOrderE1EjyNS1_21identity_decomposer_tEEEvPT2_PKT1_SB_iiT3__param_3];
	ld.param.u32 	%r175, [_ZN3cub18CUB_300001_SM_10006detail10radix_sort30DeviceRadixSortHistogramKernelINS1_5radix10policy_hubIjNS0_8NullTypeEyE10Policy1000ELNS0_9SortOrderE1EjyNS1_21identity_decomposer_tEEEvPT2_PKT1_SB_iiT3__param_4];
	cvta.to.global.u64 	%rd1, %rd19;
	cvta.to.global.u64 	%rd2, %rd18;
	setp.eq.s64 	%p2, %rd17, 0;
	@%p2 bra 	$L__BB3_153;
	sub.s32 	%r176, %r175, %r174;
	add.s32 	%r177, %r176, 7;
	shr.s32 	%r178, %r177, 31;
	shr.u32 	%r179, %r178, 29;
	add.s32 	%r180, %r177, %r179;
	shr.s32 	%r181, %r180, 3;
	mov.u32 	%r182, %tid.x;
	setp.gt.u32 	%p3, %r182, 255;
	setp.lt.s32 	%p4, %r177, 8;
	mov.u32 	%r183, %ctaid.x;
	shl.b32 	%r184, %r183, 11;
	cvt.u64.u32 	%rd3, %r184;
	mov.u32 	%r185, %nctaid.x;
	shl.b32 	%r186, %r185, 11;
	cvt.u64.u32 	%rd4, %r186;
	add.s32 	%r1, %r181, -1;
	and.b32  	%r2, %r181, 15;
	and.b32  	%r3, %r181, 7;
	add.s32 	%r4, %r3, -1;
	and.b32  	%r5, %r181, 3;
	or.pred  	%p1, %p3, %p4;
	shl.b32 	%r187, %r182, 2;
	mov.u32 	%r188, _ZZN3cub18CUB_300001_SM_10006detail10radix_sort30DeviceRadixSortHistogramKernelINS1_5radix10policy_hubIjNS0_8NullTypeEyE10Policy1000ELNS0_9SortOrderE1EjyNS1_21identity_decomposer_tEEEvPT2_PKT1_SB_iiT3_E12temp_storage;
	add.s32 	%r6, %r188, %r187;
	and.b32  	%r7, %r181, 268435440;
	cvt.u64.u32 	%rd5, %r182;
	add.s32 	%r8, %r182, 128;
	add.s32 	%r9, %r182, 256;
	add.s32 	%r10, %r182, 384;
	add.s32 	%r11, %r182, 512;
	add.s32 	%r12, %r182, 640;
	add.s32 	%r13, %r182, 768;
	or.b32  	%r14, %r182, 1024;
	add.s32 	%r15, %r182, 1920;
	and.b32  	%r16, %r181, 268435448;
	and.b32  	%r17, %r181, 1;
	neg.s32 	%r18, %r7;
	add.s32 	%r19, %r6, 8192;
	add.s64 	%rd21, %rd17, -1;
	shr.u64 	%rd22, %rd21, 30;
	add.s64 	%rd23, %rd22, 1;
	min.u64 	%rd6, %rd23, %rd17;
	mov.b64 	%rd135, 0;
$L__BB3_2:
	@%p1 bra 	$L__BB3_30;
	setp.lt.u32 	%p5, %r1, 15;
	mov.b32 	%r439, 0;
	@%p5 bra 	$L__BB3_6;
	mov.u32 	%r436, %r19;
	mov.u32 	%r437, %r18;
$L__BB3_5:
	.pragma "nounroll";
	mov.b32 	%r190, 0;
	st.shared.u32 	[%r436+-8192], %r190;
	st.shared.u32 	[%r436+-7168], %r190;
	st.shared.u32 	[%r436+-6144], %r190;
	st.shared.u32 	[%r436+-5120], %r190;
	st.shared.u32 	[%r436+-4096], %r190;
	st.shared.u32 	[%r436+-3072], %r190;
	st.shared.u32 	[%r436+-2048], %r190;
	st.shared.u32 	[%r436+-1024], %r190;
	st.shared.u32 	[%r436], %r190;
	st.shared.u32 	[%r436+1024], %r190;
	st.shared.u32 	[%r436+2048], %r190;
	st.shared.u32 	[%r436+3072], %r190;
	st.shared.u32 	[%r436+4096], %r190;
	st.shared.u32 	[%r436+5120], %r190;
	st.shared.u32 	[%r436+6144], %r190;
	st.shared.u32 	[%r436+7168], %r190;
	add.s32 	%r437, %r437, 16;
	add.s32 	%r436, %r436, 16384;
	setp.ne.s32 	%p6, %r437, 0;
	mov.u32 	%r439, %r7;
	@%p6 bra 	$L__BB3_5;
$L__BB3_6:
	add.s32 	%r25, %r2, -1;
	setp.eq.s32 	%p7, %r2, 0;
	@%p7 bra 	$L__BB3_16;
	setp.lt.u32 	%p8, %r25, 7;
	@%p8 bra 	$L__BB3_9;
	shl.b32 	%r191, %r439, 10;
	add.s32 	%r192, %r6, %r191;
	mov.b32 	%r193, 0;
	st.shared.u32 	[%r192], %r193;
	st.shared.u32 	[%r192+1024], %r193;
	st.shared.u32 	[%r192+2048], %r193;
	st.shared.u32 	[%r192+3072], %r193;
	st.shared.u32 	[%r192+4096], %r193;
	st.shared.u32 	[%r192+5120], %r193;
	st.shared.u32 	[%r192+6144], %r193;
	st.shared.u32 	[%r192+7168], %r193;
	add.s32 	%r439, %r439, 8;
$L__BB3_9:
	setp.eq.s32 	%p9, %r3, 0;
	@%p9 bra 	$L__BB3_16;
	setp.lt.u32 	%p10, %r4, 3;
	@%p10 bra 	$L__BB3_12;
	shl.b32 	%r194, %r439, 10;
	add.s32 	%r195, %r6, %r194;
	mov.b32 	%r196, 0;
	st.shared.u32 	[%r195], %r196;
	st.shared.u32 	[%r195+1024], %r196;
	st.shared.u32 	[%r195+2048], %r196;
	st.shared.u32 	[%r195+3072], %r196;
	add.s32 	%r439, %r439, 4;
$L__BB3_12:
	setp.eq.s32 	%p11, %r5, 0;
	@%p11 bra 	$L__BB3_16;
	setp.eq.s32 	%p12, %r5, 1;
	shl.b32 	%r197, %r439, 10;
	add.s32 	%r30, %r6, %r197;
	mov.b32 	%r198, 0;
	st.shared.u32 	[%r30], %r198;
	@%p12 bra 	$L__BB3_16;
	setp.eq.s32 	%p13, %r5, 2;
	mov.b32 	%r199, 0;
	st.shared.u32 	[%r30+1024], %r199;
	@%p13 bra 	$L__BB3_16;
	mov.b32 	%r200, 0;
	st.shared.u32 	[%r30+2048], %r200;
$L__BB3_16:
	cvt.u32.u64 	%r201, %rd5;
	setp.gt.u32 	%p14, %r201, 127;
	@%p14 bra 	$L__BB3_30;
	setp.lt.u32 	%p15, %r1, 15;
	mov.b32 	%r443, 0;
	@%p15 bra 	$L__BB3_20;
	mov.b32 	%r441, 0;
$L__BB3_19:
	.pragma "nounroll";
	shl.b32 	%r204, %r441, 10;
	add.s32 	%r205, %r6, %r204;
	mov.b32 	%r206, 0;
	st.shared.u32 	[%r205+512], %r206;
	st.shared.u32 	[%r205+1536], %r206;
	st.shared.u32 	[%r205+2560], %r206;
	st.shared.u32 	[%r205+3584], %r206;
	st.shared.u32 	[%r205+4608], %r206;
	st.shared.u32 	[%r205+5632], %r206;
	st.shared.u32 	[%r205+6656], %r206;
	st.shared.u32 	[%r205+7680], %r206;
	st.shared.u32 	[%r205+8704], %r206;
	st.shared.u32 	[%r205+9728], %r206;
	st.shared.u32 	[%r205+10752], %r206;
	st.shared.u32 	[%r205+11776], %r206;
	st.shared.u32 	[%r205+12800], %r206;
	st.shared.u32 	[%r205+13824], %r206;
	st.shared.u32 	[%r205+14848], %r206;
	st.shared.u32 	[%r205+15872], %r206;
	add.s32 	%r441, %r441, 16;
	setp.ne.s32 	%p16, %r441, %r7;
	mov.u32 	%r443, %r7;
	@%p16 bra 	$L__BB3_19;
$L__BB3_20:
	setp.eq.s32 	%p17, %r2, 0;
	@%p17 bra 	$L__BB3_30;
	setp.lt.u32 	%p18, %r25, 7;
	@%p18 bra 	$L__BB3_23;
	shl.b32 	%r207, %r443, 10;
	add.s32 	%r208, %r6, %r207;
	mov.b32 	%r209, 0;
	st.shared.u32 	[%r208+512], %r209;
	st.shared.u32 	[%r208+1536], %r209;
	st.shared.u32 	[%r208+2560], %r209;
	st.shared.u32 	[%r208+3584], %r209;
	st.shared.u32 	[%r208+4608], %r209;
	st.shared.u32 	[%r208+5632], %r209;
	st.shared.u32 	[%r208+6656], %r209;
	st.shared.u32 	[%r208+7680], %r209;
	add.s32 	%r443, %r443, 8;
$L__BB3_23:
	setp.eq.s32 	%p19, %r3, 0;
	@%p19 bra 	$L__BB3_30;
	setp.lt.u32 	%p20, %r4, 3;
	@%p20 bra 	$L__BB3_26;
	shl.b32 	%r210, %r443, 10;
	add.s32 	%r211, %r6, %r210;
	mov.b32 	%r212, 0;
	st.shared.u32 	[%r211+512], %r212;
	st.shared.u32 	[%r211+1536], %r212;
	st.shared.u32 	[%r211+2560], %r212;
	st.shared.u32 	[%r211+3584], %r212;
	add.s32 	%r443, %r443, 4;
$L__BB3_26:
	setp.eq.s32 	%p21, %r5, 0;
	@%p21 bra 	$L__BB3_30;
	setp.eq.s32 	%p22, %r5, 1;
	shl.b32 	%r213, %r443, 10;
	add.s32 	%r38, %r6, %r213;
	mov.b32 	%r214, 0;
	st.shared.u32 	[%r38+512], %r214;
	@%p22 bra 	$L__BB3_30;
	setp.eq.s32 	%p23, %r5, 2;
	mov.b32 	%r215, 0;
	st.shared.u32 	[%r38+1536], %r215;
	@%p23 bra 	$L__BB3_30;
	mov.b32 	%r216, 0;
	st.shared.u32 	[%r38+2560], %r216;
$L__BB3_30:
	bar.sync 	0;
	bar.sync 	0;
	shl.b64 	%rd8, %rd135, 30;
	sub.s64 	%rd24, %rd17, %rd8;
	min.u64 	%rd9, %rd24, 1073741824;
	setp.le.u64 	%p24, %rd9, %rd3;
	@%p24 bra 	$L__BB3_70;
	mov.u64 	%rd136, %rd3;
$L__BB3_32:
	add.s64 	%rd11, %rd136, %rd8;
	sub.s64 	%rd12, %rd17, %rd11;
	setp.lt.u64 	%p25, %rd12, 2048;
	@%p25 bra 	$L__BB3_34;
	add.s64 	%rd27, %rd11, %rd5;
	shl.b64 	%rd28, %rd27, 2;
	add.s64 	%rd29, %rd1, %rd28;
	ld.global.u32 	%r475, [%rd29];
	ld.global.u32 	%r474, [%rd29+512];
	ld.global.u32 	%r473, [%rd29+1024];
	ld.global.u32 	%r472, [%rd29+1536];
	ld.global.u32 	%r471, [%rd29+2048];
	ld.global.u32 	%r470, [%rd29+2560];
	ld.global.u32 	%r469, [%rd29+3072];
	ld.global.u32 	%r468, [%rd29+3584];
	ld.global.u32 	%r467, [%rd29+4096];
	ld.global.u32 	%r466, [%rd29+4608];
	ld.global.u32 	%r465, [%rd29+5120];
	ld.global.u32 	%r464, [%rd29+5632];
	ld.global.u32 	%r463, [%rd29+6144];
	ld.global.u32 	%r462, [%rd29+6656];
	ld.global.u32 	%r461, [%rd29+7168];
	ld.global.u32 	%r460, [%rd29+7680];
	bra.uni 	$L__BB3_66;
$L__BB3_34:
	cvt.u32.u64 	%r218, %rd5;
	cvt.u32.u64 	%r55, %rd12;
	setp.ge.s32 	%p26, %r218, %r55;
	add.s64 	%rd25, %rd11, %rd5;
	shl.b64 	%rd26, %rd25, 2;
	add.s64 	%rd13, %rd1, %rd26;
	mov.b32 	%r475, 0;
	@%p26 bra 	$L__BB3_36;
	ld.global.u32 	%r475, [%rd13];
$L__BB3_36:
	setp.ge.s32 	%p27, %r8, %r55;
	mov.b32 	%r474, 0;
	@%p27 bra 	$L__BB3_38;
	ld.global.u32 	%r474, [%rd13+512];
$L__BB3_38:
	setp.ge.s32 	%p28, %r9, %r55;
	mov.b32 	%r473, 0;
	@%p28 bra 	$L__BB3_40;
	ld.global.u32 	%r473, [%rd13+1024];
$L__BB3_40:
	setp.ge.s32 	%p29, %r10, %r55;
	mov.b32 	%r472, 0;
	@%p29 bra 	$L__BB3_42;
	ld.global.u32 	%r472, [%rd13+1536];
$L__BB3_42:
	setp.ge.s32 	%p30, %r11, %r55;
	mov.b32 	%r471, 0;
	@%p30 bra 	$L__BB3_44;
	ld.global.u32 	%r471, [%rd13+2048];
$L__BB3_44:
	setp.ge.s32 	%p31, %r12, %r55;
	mov.b32 	%r470, 0;
	@%p31 bra 	$L__BB3_46;
	ld.global.u32 	%r470, [%rd13+2560];
$L__BB3_46:
	setp.ge.s32 	%p32, %r13, %r55;
	mov.b32 	%r469, 0;
	@%p32 bra 	$L__BB3_48;
	ld.global.u32 	%r469, [%rd13+3072];
$L__BB3_48:
	mov.u32 	%r226, %tid.x;
	add.s32 	%r227, %r226, 896;
	setp.ge.s32 	%p33, %r227, %r55;
	mov.b32 	%r468, 0;
	@%p33 bra 	$L__BB3_50;
	ld.global.u32 	%r468, [%rd13+3584];
$L__BB3_50:
	setp.ge.s32 	%p34, %r14, %r55;
	mov.b32 	%r467, 0;
	@%p34 bra 	$L__BB3_52;
	ld.global.u32 	%r467, [%rd13+4096];
$L__BB3_52:
	add.s32 	%r231, %r226, 1152;
	setp.ge.s32 	%p35, %r231, %r55;
	mov.b32 	%r466, 0;
	@%p35 bra 	$L__BB3_54;
	ld.global.u32 	%r466, [%rd13+4608];
$L__BB3_54:
	add.s32 	%r234, %r226, 1280;
	setp.ge.s32 	%p36, %r234, %r55;
	mov.b32 	%r465, 0;
	@%p36 bra 	$L__BB3_56;
	ld.global.u32 	%r465, [%rd13+5120];
$L__BB3_56:
	add.s32 	%r237, %r226, 1408;
	setp.ge.s32 	%p37, %r237, %r55;
	mov.b32 	%r464, 0;
	@%p37 bra 	$L__BB3_58;
	ld.global.u32 	%r464, [%rd13+5632];
$L__BB3_58:
	add.s32 	%r240, %r226, 1536;
	setp.ge.s32 	%p38, %r240, %r55;
	mov.b32 	%r463, 0;
	@%p38 bra 	$L__BB3_60;
	ld.global.u32 	%r463, [%rd13+6144];
$L__BB3_60:
	add.s32 	%r243, %r226, 1664;
	setp.ge.s32 	%p39, %r243, %r55;
	mov.b32 	%r462, 0;
	@%p39 bra 	$L__BB3_62;
	ld.global.u32 	%r462, [%rd13+6656];
$L__BB3_62:
	add.s32 	%r246, %r226, 1792;
	setp.ge.s32 	%p40, %r246, %r55;
	mov.b32 	%r461, 0;
	@%p40 bra 	$L__BB3_64;
	ld.global.u32 	%r461, [%rd13+7168];
$L__BB3_64:
	setp.ge.s32 	%p41, %r15, %r55;
	mov.b32 	%r460, 0;
	@%p41 bra 	$L__BB3_66;
	ld.global.u32 	%r460, [%rd13+7680];
$L__BB3_66:
	setp.le.s32 	%p42, %r175, %r174;
	@%p42 bra 	$L__BB3_69;
	not.b32 	%r103, %r460;
	not.b32 	%r104, %r461;
	not.b32 	%r105, %r462;
	not.b32 	%r106, %r463;
	not.b32 	%r107, %r464;
	not.b32 	%r108, %r465;
	not.b32 	%r109, %r466;
	not.b32 	%r110, %r467;
	not.b32 	%r111, %r468;
	not.b32 	%r112, %r469;
	not.b32 	%r113, %r470;
	not.b32 	%r114, %r471;
	not.b32 	%r115, %r472;
	not.b32 	%r116, %r473;
	not.b32 	%r117, %r474;
	not.b32 	%r118, %r475;
	mov.b32 	%r476, 0;
	mov.u32 	%r477, %r174;
$L__BB3_68:
	sub.s32 	%r249, %r175, %r477;
	shl.b32 	%r250, %r476, 10;
	mov.u32 	%r251, _ZZN3cub18CUB_300001_SM_10006detail10radix_sort30DeviceRadixSortHistogramKernelINS1_5radix10policy_hubIjNS0_8NullTypeEyE10Policy1000ELNS0_9SortOrderE1EjyNS1_21identity_decomposer_tEEEvPT2_PKT1_SB_iiT3_E12temp_storage;
	add.s32 	%r252, %r251, %r250;
	min.s32 	%r253, %r249, 8;
	mov.b32 	%r254, -1;
	shl.b32 	%r255, %r254, %r253;
	not.b32 	%r256, %r255;
	shr.u32 	%r257, %r118, %r477;
	and.b32  	%r258, %r257, %r256;
	shl.b32 	%r259, %r258, 2;
	add.s32 	%r260, %r252, %r259;
	atom.shared.add.u32 	%r261, [%r260], 1;
	shr.u32 	%r262, %r117, %r477;
	and.b32  	%r263, %r262, %r256;
	shl.b32 	%r264, %r263, 2;
	add.s32 	%r265, %r252, %r264;
	atom.shared.add.u32 	%r266, [%r265], 1;
	shr.u32 	%r267, %r116, %r477;
	and.b32  	%r268, %r267, %r256;
	shl.b32 	%r269, %r268, 2;
	add.s32 	%r270, %r252, %r269;
	atom.shared.add.u32 	%r271, [%r270], 1;
	shr.u32 	%r272, %r115, %r477;
	and.b32  	%r273, %r272, %r256;
	shl.b32 	%r274, %r273, 2;
	add.s32 	%r275, %r252, %r274;
	atom.shared.add.u32 	%r276, [%r275], 1;
	shr.u32 	%r277, %r114, %r477;
	and.b32  	%r278, %r277, %r256;
	shl.b32 	%r279, %r278, 2;
	add.s32 	%r280, %r252, %r279;
	atom.shared.add.u32 	%r281, [%r280], 1;
	shr.u32 	%r282, %r113, %r477;
	and.b32  	%r283, %r282, %r256;
	shl.b32 	%r284, %r283, 2;
	add.s32 	%r285, %r252, %r284;
	atom.shared.add.u32 	%r286, [%r285], 1;
	shr.u32 	%r287, %r112, %r477;
	and.b32  	%r288, %r287, %r256;
	shl.b32 	%r289, %r288, 2;
	add.s32 	%r290, %r252, %r289;
	atom.shared.add.u32 	%r291, [%r290], 1;
	shr.u32 	%r292, %r111, %r477;
	and.b32  	%r293, %r292, %r256;
	shl.b32 	%r294, %r293, 2;
	add.s32 	%r295, %r252, %r294;
	atom.shared.add.u32 	%r296, [%r295], 1;
	shr.u32 	%r297, %r110, %r477;
	and.b32  	%r298, %r297, %r256;
	shl.b32 	%r299, %r298, 2;
	add.s32 	%r300, %r252, %r299;
	atom.shared.add.u32 	%r301, [%r300], 1;
	shr.u32 	%r302, %r109, %r477;
	and.b32  	%r303, %r302, %r256;
	shl.b32 	%r304, %r303, 2;
	add.s32 	%r305, %r252, %r304;
	atom.shared.add.u32 	%r306, [%r305], 1;
	shr.u32 	%r307, %r108, %r477;
	and.b32  	%r308, %r307, %r256;
	shl.b32 	%r309, %r308, 2;
	add.s32 	%r310, %r252, %r309;
	atom.shared.add.u32 	%r311, [%r310], 1;
	shr.u32 	%r312, %r107, %r477;
	and.b32  	%r313, %r312, %r256;
	shl.b32 	%r314, %r313, 2;
	add.s32 	%r315, %r252, %r314;
	atom.shared.add.u32 	%r316, [%r315], 1;
	shr.u32 	%r317, %r106, %r477;
	and.b32  	%r318, %r317, %r256;
	shl.b32 	%r319, %r318, 2;
	add.s32 	%r320, %r252, %r319;
	atom.shared.add.u32 	%r321, [%r320], 1;
	shr.u32 	%r322, %r105, %r477;
	and.b32  	%r323, %r322, %r256;
	shl.b32 	%r324, %r323, 2;
	add.s32 	%r325, %r252, %r324;
	atom.shared.add.u32 	%r326, [%r325], 1;
	shr.u32 	%r327, %r104, %r477;
	and.b32  	%r328, %r327, %r256;
	shl.b32 	%r329, %r328, 2;
	add.s32 	%r330, %r252, %r329;
	atom.shared.add.u32 	%r331, [%r330], 1;
	shr.u32 	%r332, %r103, %r477;
	and.b32  	%r333, %r332, %r256;
	shl.b32 	%r334, %r333, 2;
	add.s32 	%r335, %r252, %r334;
	atom.shared.add.u32 	%r336, [%r335], 1;
	add.s32 	%r477, %r477, 8;
	add.s32 	%r476, %r476, 1;
	setp.lt.s32 	%p43, %r477, %r175;
	@%p43 bra 	$L__BB3_68;
$L__BB3_69:
	add.s64 	%rd136, %rd136, %rd4;
	setp.lt.u64 	%p44, %rd136, %rd9;
	@%p44 bra 	$L__BB3_32;
$L__BB3_70:
	bar.sync 	0;
	@%p1 bra 	$L__BB3_152;
	setp.lt.u32 	%p45, %r1, 7;
	mov.b32 	%r480, 0;
	@%p45 bra 	$L__BB3_90;
	mov.b32 	%r478, 0;
$L__BB3_73:
	.pragma "nounroll";
	shl.b32 	%r339, %r478, 10;
	add.s32 	%r124, %r6, %r339;
	ld.shared.u32 	%r125, [%r124];
	setp.eq.s32 	%p46, %r125, 0;
	@%p46 bra 	$L__BB3_75;
	cvt.u32.u64 	%r340, %rd5;
	shl.b32 	%r341, %r478, 8;
	add.s32 	%r342, %r341, %r340;
	mul.wide.u32 	%rd30, %r342, 8;
	add.s64 	%rd31, %rd2, %rd30;
	cvt.u64.u32 	%rd32, %r125;
	atom.global.add.u64 	%rd33, [%rd31], %rd32;
$L__BB3_75:
	ld.shared.u32 	%r126, [%r124+1024];
	setp.eq.s32 	%p47, %r126, 0;
	@%p47 bra 	$L__BB3_77;
	cvt.u32.u64 	%r343, %rd5;
	shl.b32 	%r344, %r478, 8;
	add.s32 	%r345, %r344, %r343;
	add.s32 	%r346, %r345, 256;
	mul.wide.u32 	%rd34, %r346, 8;
	add.s64 	%rd35, %rd2, %rd34;
	cvt.u64.u32 	%rd36, %r126;
	atom.global.add.u64 	%rd37, [%rd35], %rd36;
$L__BB3_77:
	ld.shared.u32 	%r127, [%r124+2048];
	setp.eq.s32 	%p48, %r127, 0;
	@%p48 bra 	$L__BB3_79;
	cvt.u32.u64 	%r347, %rd5;
	shl.b32 	%r348, %r478, 8;
	add.s32 	%r349, %r348, %r347;
	add.s32 	%r350, %r349, 512;
	mul.wide.u32 	%rd38, %r350, 8;
	add.s64 	%rd39, %rd2, %rd38;
	cvt.u64.u32 	%rd40, %r127;
	atom.global.add.u64 	%rd41, [%rd39], %rd40;
$L__BB3_79:
	ld.shared.u32 	%r128, [%r124+3072];
	setp.eq.s32 	%p49, %r128, 0;
	@%p49 bra 	$L__BB3_81;
	cvt.u32.u64 	%r351, %rd5;
	shl.b32 	%r352, %r478, 8;
	add.s32 	%r353, %r352, %r351;
	add.s32 	%r354, %r353, 768;
	mul.wide.u32 	%rd42, %r354, 8;
	add.s64 	%rd43, %rd2, %rd42;
	cvt.u64.u32 	%rd44, %r128;
	atom.global.add.u64 	%rd45, [%rd43], %rd44;
$L__BB3_81:
	ld.shared.u32 	%r129, [%r124+4096];
	setp.eq.s32 	%p50, %r129, 0;
	@%p50 bra 	$L__BB3_83;
	cvt.u32.u64 	%r355, %rd5;
	shl.b32 	%r356, %r478, 8;
	add.s32 	%r357, %r356, %r355;
	add.s32 	%r358, %r357, 1024;
	mul.wide.u32 	%rd46, %r358, 8;
	add.s64 	%rd47, %rd2, %rd46;
	cvt.u64.u32 	%rd48, %r129;
	atom.global.add.u64 	%rd49, [%rd47], %rd48;
$L__BB3_83:
	ld.shared.u32 	%r130, [%r124+5120];
	setp.eq.s32 	%p51, %r130, 0;
	@%p51 bra 	$L__BB3_85;
	cvt.u32.u64 	%r359, %rd5;
	shl.b32 	%r360, %r478, 8;
	add.s32 	%r361, %r360, %r359;
	add.s32 	%r362, %r361, 1280;
	mul.wide.u32 	%rd50, %r362, 8;
	add.s64 	%rd51, %rd2, %rd50;
	cvt.u64.u32 	%rd52, %r130;
	atom.global.add.u64 	%rd53, [%rd51], %rd52;
$L__BB3_85:
	ld.shared.u32 	%r131, [%r124+6144];
	setp.eq.s32 	%p52, %r131, 0;
	@%p52 bra 	$L__BB3_87;
	cvt.u32.u64 	%r363, %rd5;
	shl.b32 	%r364, %r478, 8;
	add.s32 	%r365, %r364, %r363;
	add.s32 	%r366, %r365, 1536;
	mul.wide.u32 	%rd54, %r366, 8;
	add.s64 	%rd55, %rd2, %rd54;
	cvt.u64.u32 	%rd56, %r131;
	atom.global.add.u64 	%rd57, [%rd55], %rd56;
$L__BB3_87:
	ld.shared.u32 	%r132, [%r124+7168];
	setp.eq.s32 	%p53, %r132, 0;
	@%p53 bra 	$L__BB3_89;
	cvt.u32.u64 	%r367, %rd5;
	shl.b32 	%r368, %r478, 8;
	add.s32 	%r369, %r368, %r367;
	add.s32 	%r370, %r369, 1792;
	mul.wide.u32 	%rd58, %r370, 8;
	add.s64 	%rd59, %rd2, %rd58;
	cvt.u64.u32 	%rd60, %r132;
	atom.global.add.u64 	%rd61, [%rd59], %rd60;
$L__BB3_89:
	add.s32 	%r478, %r478, 8;
	setp.ne.s32 	%p54, %r478, %r16;
	mov.u32 	%r480, %r16;
	@%p54 bra 	$L__BB3_73;
$L__BB3_90:
	add.s32 	%r135, %r5, -1;
	setp.eq.s32 	%p55, %r3, 0;
	@%p55 bra 	$L__BB3_111;
	setp.lt.u32 	%p56, %r4, 3;
	@%p56 bra 	$L__BB3_101;
	shl.b32 	%r371, %r480, 10;
	add.s32 	%r136, %r6, %r371;
	ld.shared.u32 	%r137, [%r136];
	setp.eq.s32 	%p57, %r137, 0;
	@%p57 bra 	$L__BB3_94;
	cvt.u32.u64 	%r372, %rd5;
	shl.b32 	%r373, %r480, 8;
	add.s32 	%r374, %r373, %r372;
	mul.wide.u32 	%rd62, %r374, 8;
	add.s64 	%rd63, %rd2, %rd62;
	cvt.u64.u32 	%rd64, %r137;
	atom.global.add.u64 	%rd65, [%rd63], %rd64;
$L__BB3_94:
	ld.shared.u32 	%r138, [%r136+1024];
	setp.eq.s32 	%p58, %r138, 0;
	@%p58 bra 	$L__BB3_96;
	cvt.u32.u64 	%r375, %rd5;
	shl.b32 	%r376, %r480, 8;
	add.s32 	%r377, %r376, %r375;
	add.s32 	%r378, %r377, 256;
	mul.wide.u32 	%rd66, %r378, 8;
	add.s64 	%rd67, %rd2, %rd66;
	cvt.u64.u32 	%rd68, %r138;
	atom.global.add.u64 	%rd69, [%rd67], %rd68;
$L__BB3_96:
	ld.shared.u32 	%r139, [%r136+2048];
	setp.eq.s32 	%p59, %r139, 0;
	@%p59 bra 	$L__BB3_98;
	cvt.u32.u64 	%r379, %rd5;
	shl.b32 	%r380, %r480, 8;
	add.s32 	%r381, %r380, %r379;
	add.s32 	%r382, %r381, 512;
	mul.wide.u32 	%rd70, %r382, 8;
	add.s64 	%rd71, %rd2, %rd70;
	cvt.u64.u32 	%rd72, %r139;
	atom.global.add.u64 	%rd73, [%rd71], %rd72;
$L__BB3_98:
	ld.shared.u32 	%r140, [%r136+3072];
	setp.eq.s32 	%p60, %r140, 0;
	@%p60 bra 	$L__BB3_100;
	cvt.u32.u64 	%r383, %rd5;
	shl.b32 	%r384, %r480, 8;
	add.s32 	%r385, %r384, %r383;
	add.s32 	%r386, %r385, 768;
	mul.wide.u32 	%rd74, %r386, 8;
	add.s64 	%rd75, %rd2, %rd74;
	cvt.u64.u32 	%rd76, %r140;
	atom.global.add.u64 	%rd77, [%rd75], %rd76;
$L__BB3_100:
	add.s32 	%r480, %r480, 4;
$L__BB3_101:
	setp.eq.s32 	%p61, %r5, 0;
	@%p61 bra 	$L__BB3_111;
	setp.eq.s32 	%p62, %r135, 0;
	@%p62 bra 	$L__BB3_108;
	shl.b32 	%r387, %r480, 10;
	add.s32 	%r143, %r6, %r387;
	ld.shared.u32 	%r144, [%r143];
	setp.eq.s32 	%p63, %r144, 0;
	@%p63 bra 	$L__BB3_105;
	cvt.u32.u64 	%r388, %rd5;
	shl.b32 	%r389, %r480, 8;
	add.s32 	%r390, %r389, %r388;
	mul.wide.u32 	%rd78, %r390, 8;
	add.s64 	%rd79, %rd2, %rd78;
	cvt.u64.u32 	%rd80, %r144;
	atom.global.add.u64 	%rd81, [%rd79], %rd80;
$L__BB3_105:
	ld.shared.u32 	%r145, [%r143+1024];
	setp.eq.s32 	%p64, %r145, 0;
	@%p64 bra 	$L__BB3_107;
	cvt.u32.u64 	%r391, %rd5;
	shl.b32 	%r392, %r480, 8;
	add.s32 	%r393, %r392, %r391;
	add.s32 	%r394, %r393, 256;
	mul.wide.u32 	%rd82, %r394, 8;
	add.s64 	%rd83, %rd2, %rd82;
	cvt.u64.u32 	%rd84, %r145;
	atom.global.add.u64 	%rd85, [%rd83], %rd84;
$L__BB3_107:
	add.s32 	%r480, %r480, 2;
$L__BB3_108:
	setp.eq.s32 	%p65, %r17, 0;
	@%p65 bra 	$L__BB3_111;
	shl.b32 	%r395, %r480, 10;
	add.s32 	%r396, %r6, %r395;
	ld.shared.u32 	%r148, [%r396];
	setp.eq.s32 	%p66, %r148, 0;
	@%p66 bra 	$L__BB3_111;
	cvt.u32.u64 	%r397, %rd5;
	shl.b32 	%r398, %r480, 8;
	add.s32 	%r399, %r398, %r397;
	mul.wide.u32 	%rd86, %r399, 8;
	add.s64 	%rd87, %rd2, %rd86;
	cvt.u64.u32 	%rd88, %r148;
	atom.global.add.u64 	%rd89, [%rd87], %rd88;
$L__BB3_111:
	cvt.u32.u64 	%r400, %rd5;
	setp.gt.u32 	%p67, %r400, 127;
	@%p67 bra 	$L__BB3_152;
	setp.lt.u32 	%p68, %r1, 7;
	mov.b32 	%r484, 0;
	@%p68 bra 	$L__BB3_131;
	mov.b32 	%r482, 0;
$L__BB3_114:
	.pragma "nounroll";
	shl.b32 	%r404, %r482, 10;
	add.s32 	%r150, %r6, %r404;
	ld.shared.u32 	%r151, [%r150+512];
	setp.eq.s32 	%p69, %r151, 0;
	shl.b32 	%r405, %r482, 8;
	add.s32 	%r406, %r405, %r400;
	mul.wide.u32 	%rd90, %r406, 8;
	add.s64 	%rd15, %rd2, %rd90;
	@%p69 bra 	$L__BB3_116;
	cvt.u64.u32 	%rd91, %r151;
	atom.global.add.u64 	%rd92, [%rd15+1024], %rd91;
$L__BB3_116:
	ld.shared.u32 	%r152, [%r150+1536];
	setp.eq.s32 	%p70, %r152, 0;
	@%p70 bra 	$L__BB3_118;
	cvt.u64.u32 	%rd93, %r152;
	atom.global.add.u64 	%rd94, [%rd15+3072], %rd93;
$L__BB3_118:
	ld.shared.u32 	%r153, [%r150+2560];
	setp.eq.s32 	%p71, %r153, 0;
	@%p71 bra 	$L__BB3_120;
	cvt.u64.u32 	%rd95, %r153;
	atom.global.add.u64 	%rd96, [%rd15+5120], %rd95;
$L__BB3_120:
	ld.shared.u32 	%r154, [%r150+3584];
	setp.eq.s32 	%p72, %r154, 0;
	@%p72 bra 	$L__BB3_122;
	cvt.u64.u32 	%rd97, %r154;
	atom.global.add.u64 	%rd98, [%rd15+7168], %rd97;
$L__BB3_122:
	ld.shared.u32 	%r155, [%r150+4608];
	setp.eq.s32 	%p73, %r155, 0;
	@%p73 bra 	$L__BB3_124;
	cvt.u64.u32 	%rd99, %r155;
	atom.global.add.u64 	%rd100, [%rd15+9216], %rd99;
$L__BB3_124:
	ld.shared.u32 	%r156, [%r150+5632];
	setp.eq.s32 	%p74, %r156, 0;
	@%p74 bra 	$L__BB3_126;
	cvt.u64.u32 	%rd101, %r156;
	atom.global.add.u64 	%rd102, [%rd15+11264], %rd101;
$L__BB3_126:
	ld.shared.u32 	%r157, [%r150+6656];
	setp.eq.s32 	%p75, %r157, 0;
	@%p75 bra 	$L__BB3_128;
	cvt.u64.u32 	%rd103, %r157;
	atom.global.add.u64 	%rd104, [%rd15+13312], %rd103;
$L__BB3_128:
	ld.shared.u32 	%r158, [%r150+7680];
	setp.eq.s32 	%p76, %r158, 0;
	@%p76 bra 	$L__BB3_130;
	cvt.u64.u32 	%rd105, %r158;
	atom.global.add.u64 	%rd106, [%rd15+15360], %rd105;
$L__BB3_130:
	add.s32 	%r482, %r482, 8;
	setp.ne.s32 	%p77, %r482, %r16;
	mov.u32 	%r484, %r16;
	@%p77 bra 	$L__BB3_114;
$L__BB3_131:
	setp.eq.s32 	%p78, %r3, 0;
	@%p78 bra 	$L__BB3_152;
	setp.lt.u32 	%p79, %r4, 3;
	@%p79 bra 	$L__BB3_142;
	shl.b32 	%r407, %r484, 10;
	add.s32 	%r161, %r6, %r407;
	ld.shared.u32 	%r162, [%r161+512];
	setp.eq.s32 	%p80, %r162, 0;
	@%p80 bra 	$L__BB3_135;
	shl.b32 	%r409, %r484, 8;
	add.s32 	%r410, %r409, %r400;
	mul.wide.u32 	%rd107, %r410, 8;
	add.s64 	%rd108, %rd2, %rd107;
	cvt.u64.u32 	%rd109, %r162;
	atom.global.add.u64 	%rd110, [%rd108+1024], %rd109;
$L__BB3_135:
	ld.shared.u32 	%r163, [%r161+1536];
	setp.eq.s32 	%p81, %r163, 0;
	@%p81 bra 	$L__BB3_137;
	shl.b32 	%r412, %r484, 8;
	add.s32 	%r413, %r412, %r400;
	add.s32 	%r414, %r413, 256;
	mul.wide.u32 	%rd111, %r414, 8;
	add.s64 	%rd112, %rd2, %rd111;
	cvt.u64.u32 	%rd113, %r163;
	atom.global.add.u64 	%rd114, [%rd112+1024], %rd113;
$L__BB3_137:
	ld.shared.u32 	%r164, [%r161+2560];
	setp.eq.s32 	%p82, %r164, 0;
	@%p82 bra 	$L__BB3_139;
	shl.b32 	%r416, %r484, 8;
	add.s32 	%r417, %r416, %r400;
	add.s32 	%r418, %r417, 512;
	mul.wide.u32 	%rd115, %r418, 8;
	add.s64 	%rd116, %rd2, %rd115;
	cvt.u64.u32 	%rd117, %r164;
	atom.global.add.u64 	%rd118, [%rd116+1024], %rd117;
$L__BB3_139:
	ld.shared.u32 	%r165, [%r161+3584];
	setp.eq.s32 	%p83, %r165, 0;
	@%p83 bra 	$L__BB3_141;
	shl.b32 	%r420, %r484, 8;
	add.s32 	%r421, %r420, %r400;
	add.s32 	%r422, %r421, 768;
	mul.wide.u32 	%rd119, %r422, 8;
	add.s64 	%rd120, %rd2, %rd119;
	cvt.u64.u32 	%rd121, %r165;
	atom.global.add.u64 	%rd122, [%rd120+1024], %rd121;
$L__BB3_141:
	add.s32 	%r484, %r484, 4;
$L__BB3_142:
	setp.eq.s32 	%p84, %r5, 0;
	@%p84 bra 	$L__BB3_152;
	setp.eq.s32 	%p85, %r135, 0;
	@%p85 bra 	$L__BB3_149;
	shl.b32 	%r423, %r484, 10;
	add.s32 	%r168, %r6, %r423;
	ld.shared.u32 	%r169, [%r168+512];
	setp.eq.s32 	%p86, %r169, 0;
	@%p86 bra 	$L__BB3_146;
	shl.b32 	%r425, %r484, 8;
	add.s32 	%r426, %r425, %r400;
	mul.wide.u32 	%rd123, %r426, 8;
	add.s64 	%rd124, %rd2, %rd123;
	cvt.u64.u32 	%rd125, %r169;
	atom.global.add.u64 	%rd126, [%rd124+1024], %rd125;
$L__BB3_146:
	ld.shared.u32 	%r170, [%r168+1536];
	setp.eq.s32 	%p87, %r170, 0;
	@%p87 bra 	$L__BB3_148;
	shl.b32 	%r428, %r484, 8;
	add.s32 	%r429, %r428, %r400;
	add.s32 	%r430, %r429, 256;
	mul.wide.u32 	%rd127, %r430, 8;
	add.s64 	%rd128, %rd2, %rd127;
	cvt.u64.u32 	%rd129, %r170;
	atom.global.add.u64 	%rd130, [%rd128+1024], %rd129;
$L__BB3_148:
	add.s32 	%r484, %r484, 2;
$L__BB3_149:
	setp.eq.s32 	%p88, %r17, 0;
	@%p88 bra 	$L__BB3_152;
	shl.b32 	%r431, %r484, 10;
	add.s32 	%r432, %r6, %r431;
	ld.shared.u32 	%r173, [%r432+512];
	setp.eq.s32 	%p89, %r173, 0;
	@%p89 bra 	$L__BB3_152;
	shl.b32 	%r434, %r484, 8;
	add.s32 	%r435, %r434, %r400;
	mul.wide.u32 	%rd131, %r435, 8;
	add.s64 	%rd132, %rd2, %rd131;
	cvt.u64.u32 	%rd133, %r173;
	atom.global.add.u64 	%rd134, [%rd132+1024], %rd133;
$L__BB3_152:
	bar.sync 	0;
	add.s64 	%rd135, %rd135, 1;
	setp.ne.s64 	%p90, %rd135, %rd6;
	@%p90 bra 	$L__BB3_2;
$L__BB3_153:
	ret;

}
	// .globl	_ZN3cub18CUB_300001_SM_10006detail10radix_sort33DeviceRadixSortExclusiveSumKernelINS1_5radix10policy_hubIjNS0_8NullTypeEyE10Policy1000EyEEvPT0_
.visible .entry _ZN3cub18CUB_300001_SM_10006detail10radix_sort33DeviceRadixSortExclusiveSumKernelINS1_5radix10policy_hubIjNS0_8NullTypeEyE10Policy1000EyEEvPT0_(
	.param .u64 .ptr .align 1 _ZN3cub18CUB_300001_SM_10006detail10radix_sort33DeviceRadixSortExclusiveSumKernelINS1_5radix10policy_hubIjNS0_8NullTypeEyE10Policy1000EyEEvPT0__param_0
)
{
	.reg .pred 	%p<4>;
	.reg .b32 	%r<28>;
	.reg .b64 	%rd<54>;
	// demoted variable
	.shared .align 16 .b8 _ZZN3cub18CUB_300001_SM_10006detail10radix_sort33DeviceRadixSortExclusiveSumKernelINS1_5radix10policy_hubIjNS0_8NullTypeEyE10Policy1000EyEEvPT0_E12temp_storage[2336];
	ld.param.u64 	%rd5, [_ZN3cub18CUB_300001_SM_10006detail10radix_sort33DeviceRadixSortExclusiveSumKernelINS1_5radix10policy_hubIjNS0_8NullTypeEyE10Policy1000EyEEvPT0__param_0];
	cvta.to.global.u64 	%rd6, %rd5;
	mov.u32 	%r3, %ctaid.x;
	shl.b32 	%r4, %r3, 8;
	mov.u32 	%r1, %tid.x;
	setp.gt.u32 	%p1, %r1, 255;
	add.s32 	%r5, %r4, %r1;
	mul.wide.s32 	%rd7, %r5, 8;
	add.s64 	%rd1, %rd6, %rd7;
	@%p1 bra 	$L__BB4_2;
	ld.global.u64 	%rd53, [%rd1];
$L__BB4_2:
	shr.u32 	%r6, %r1, 3;
	add.s32 	%r7, %r6, %r1;
	shl.b32 	%r8, %r7, 3;
	mov.u32 	%r9, _ZZN3cub18CUB_300001_SM_10006detail10radix_sort33DeviceRadixSortExclusiveSumKernelINS1_5radix10policy_hubIjNS0_8NullTypeEyE10Policy1000EyEEvPT0_E12temp_storage;
	add.s32 	%r10, %r9, %r8;
	add.s32 	%r2, %r10, 16;
	st.shared.u64 	[%r10+16], %rd53;
	bar.sync 	0;
	setp.gt.u32 	%p2, %r1, 31;
	@%p2 bra 	$L__BB4_4;
	mad.lo.s32 	%r27, %r1, 72, %r9;
	ld.shared.u64 	%rd23, [%r27+16];
	ld.shared.u64 	%rd24, [%r27+24];
	ld.shared.u64 	%rd25, [%r27+32];
	ld.shared.u64 	%rd26, [%r27+40];
	ld.shared.u64 	%rd27, [%r27+48];
	ld.shared.u64 	%rd28, [%r27+56];
	ld.shared.u64 	%rd29, [%r27+64];
	ld.shared.u64 	%rd30, [%r27+72];
	add.s64 	%rd31, %rd24, %rd23;
	add.s64 	%rd32, %rd31, %rd25;
	add.s64 	%rd33, %rd32, %rd26;
	add.s64 	%rd34, %rd33, %rd27;
	add.s64 	%rd35, %rd34, %rd28;
	add.s64 	%rd36, %rd35, %rd29;
	add.s64 	%rd10, %rd36, %rd30;
	mov.b32 	%r11, 1;
	mov.b32 	%r24, 0;
	mov.b32 	%r25, -1;
	// begin inline asm
	{  .reg .u64 r0;  .reg .u32 lo;  .reg .u32 hi;  .reg .pred p;  mov.b64 {lo, hi}, %rd10;  shfl.sync.up.b32 lo|p, lo, %r11, %r24, %r25;  shfl.sync.up.b32 hi|p, hi, %r11, %r24, %r25;  mov.b64 r0, {lo, hi};  @p add.u64 r0, r0, %rd10;  mov.u64 %rd8, r0;}
	// end inline asm
	mov.b32 	%r14, 2;
	// begin inline asm
	{  .reg .u64 r0;  .reg .u32 lo;  .reg .u32 hi;  .reg .pred p;  mov.b64 {lo, hi}, %rd8;  shfl.sync.up.b32 lo|p, lo, %r14, %r24, %r25;  shfl.sync.up.b32 hi|p, hi, %r14, %r24, %r25;  mov.b64 r0, {lo, hi};  @p add.u64 r0, r0, %rd8;  mov.u64 %rd11, r0;}
	// end inline asm
	mov.b32 	%r17, 4;
	// begin inline asm
	{  .reg .u64 r0;  .reg .u32 lo;  .reg .u32 hi;  .reg .pred p;  mov.b64 {lo, hi}, %rd11;  shfl.sync.up.b32 lo|p, lo, %r17, %r24, %r25;  shfl.sync.up.b32 hi|p, hi, %r17, %r24, %r25;  mov.b64 r0, {lo, hi};  @p add.u64 r0, r0, %rd11;  mov.u64 %rd14, r0;}
	// end inline asm
	mov.b32 	%r20, 8;
	// begin inline asm
	{  .reg .u64 r0;  .reg .u32 lo;  .reg .u32 hi;  .reg .pred p;  mov.b64 {lo, hi}, %rd14;  shfl.sync.up.b32 lo|p, lo, %r20, %r24, %r25;  shfl.sync.up.b32 hi|p, hi, %r20, %r24, %r25;  mov.b64 r0, {lo, hi};  @p add.u64 r0, r0, %rd14;  mov.u64 %rd17, r0;}
	// end inline asm
	mov.b32 	%r23, 16;
	// begin inline asm
	{  .reg .u64 r0;  .reg .u32 lo;  .reg .u32 hi;  .reg .pred p;  mov.b64 {lo, hi}, %rd17;  shfl.sync.up.b32 lo|p, lo, %r23, %r24, %r25;  shfl.sync.up.b32 hi|p, hi, %r23, %r24, %r25;  mov.b64 r0, {lo, hi};  @p add.u64 r0, r0, %rd17;  mov.u64 %rd20, r0;}
	// end inline asm
	sub.s64 	%rd37, %rd20, %rd10;
	ld.shared.u64 	%rd38, [%r27+16];
	ld.shared.u64 	%rd39, [%r27+24];
	ld.shared.u64 	%rd40, [%r27+32];
	ld.shared.u64 	%rd41, [%r27+40];
	ld.shared.u64 	%rd42, [%r27+48];
	ld.shared.u64 	%rd43, [%r27+56];
	ld.shared.u64 	%rd44, [%r27+64];
	add.s64 	%rd45, %rd38, %rd37;
	add.s64 	%rd46, %rd39, %rd45;
	add.s64 	%rd47, %rd40, %rd46;
	add.s64 	%rd48, %rd41, %rd47;
	add.s64 	%rd49, %rd42, %rd48;
	add.s64 	%rd50, %rd43, %rd49;
	add.s64 	%rd51, %rd44, %rd50;
	st.shared.u64 	[%r27+16], %rd37;
	st.shared.u64 	[%r27+24], %rd45;
	st.shared.u64 	[%r27+32], %rd46;
	st.shared.u64 	[%r27+40], %rd47;
	st.shared.u64 	[%r27+48], %rd48;
	st.shared.u64 	[%r27+56], %rd49;
	st.shared.u64 	[%r27+64], %rd50;
	st.shared.u64 	[%r27+72], %rd51;
$L__BB4_4:
	setp.gt.u32 	%p3, %r1, 255;
	bar.sync 	0;
	@%p3 bra 	$L__BB4_6;
	ld.shared.u64 	%rd52, [%r2];
	st.global.u64 	[%rd1], %rd52;
$L__BB4_6:
	ret;

}
	// .globl	_ZN3cub18CUB_300001_SM_10006detail10radix_sort29DeviceRadixSortOnesweepKernelINS1_5radix10policy_hubIjNS0_8NullTypeEyE10Policy1000ELNS0_9SortOrderE1EjS6_yiiNS1_21identity_decomposer_tEEEvPT5_SC_PT3_PKSD_PT1_PKSH_PT2_PKSL_T4_iiT6_
.visible .entry _ZN3cub18CUB_300001_SM_10006detail10radix_sort29DeviceRadixSortOnesweepKernelINS1_5radix10policy_hubIjNS0_8NullTypeEyE10Policy1000ELNS0_9SortOrderE1EjS6_yiiNS1_21identity_decomposer_tEEEvPT5_SC_PT3_PKSD_PT1_PKSH_PT2_PKSL_T4_iiT6_(
	.param .u64 .ptr .align 1 _ZN3cub18CUB_300001_SM_10006detail10radix_sort29DeviceRadixSortOnesweepKernelINS1_5radix10policy_hubIjNS0_8NullTypeEyE10Policy1000ELNS0_9SortOrderE1EjS6_yiiNS1_21identity_decomposer_tEEEvPT5_SC_PT3_PKSD_PT1_PKSH_PT2_PKSL_T4_iiT6__param_0,
	.param .u64 .ptr .align 1 _ZN3cub18CUB_300001_SM_10006detail10radix_sort29DeviceRadixSortOnesweepKernelINS1_5radix10policy_hubIjNS0_8NullTypeEyE10Policy1000ELNS0_9SortOrderE1EjS6_yiiNS1_21identity_decomposer_tEEEvPT5_SC_PT3_PKSD_PT1_PKSH_PT2_PKSL_T4_iiT6__param_1,
	.param .u64 .ptr .align 1 _ZN3cub18CUB_300001_SM_10006detail10radix_sort29DeviceRadixSortOnesweepKernelINS1_5radix10policy_hubIjNS0_8NullTypeEyE10Policy1000ELNS0_9SortOrderE1EjS6_yiiNS1_21identity_decomposer_tEEEvPT5_SC_PT3_PKSD_PT1_PKSH_PT2_PKSL_T4_iiT6__param_2,
	.param .u64 .ptr .align 1 _ZN3cub18CUB_300001_SM_10006detail10radix_sort29DeviceRadixSortOnesweepKernelINS1_5radix10policy_hubIjNS0_8NullTypeEyE10Policy1000ELNS0_9SortOrderE1EjS6_yiiNS1_21identity_decomposer_tEEEvPT5_SC_PT3_PKSD_PT1_PKSH_PT2_PKSL_T4_iiT6__param_3,
	.param .u64 .ptr .align 1 _ZN3cub18CUB_300001_SM_10006detail10radix_sort29DeviceRadixSortOnesweepKernelINS1_5radix10policy_hubIjNS0_8NullTypeEyE10Policy1000ELNS0_9SortOrderE1EjS6_yiiNS1_21identity_decomposer_tEEEvPT5_SC_PT3_PKSD_PT1_PKSH_PT2_PKSL_T4_iiT6__param_4,
	.param .u64 .ptr .align 1 _ZN3cub18CUB_300001_SM_10006detail10radix_sort29DeviceRadixSortOnesweepKernelINS1_5radix10policy_hubIjNS0_8NullTypeEyE10Policy1000ELNS0_9SortOrderE1EjS6_yiiNS1_21identity_decomposer_tEEEvPT5_SC_PT3_PKSD_PT1_PKSH_PT2_PKSL_T4_iiT6__param_5,
	.param .u64 .ptr .align 1 _ZN3cub18CUB_300001_SM_10006detail10radix_sort29DeviceRadixSortOnesweepKernelINS1_5radix10policy_hubIjNS0_8NullTypeEyE10Policy1000ELNS0_9SortOrderE1EjS6_yiiNS1_21identity_decomposer_tEEEvPT5_SC_PT3_PKSD_PT1_PKSH_PT2_PKSL_T4_iiT6__param_6,
	.param .u64 .ptr .align 1 _ZN3cub18CUB_300001_SM_10006detail10radix_sort29DeviceRadixSortOnesweepKernelINS1_5radix10policy_hubIjNS0_8NullTypeEyE10Policy1000ELNS0_9SortOrderE1EjS6_yiiNS1_21identity_decomposer_tEEEvPT5_SC_PT3_PKSD_PT1_PKSH_PT2_PKSL_T4_iiT6__param_7,
	.param .u32 _ZN3cub18CUB_300001_SM_10006detail10radix_sort29DeviceRadixSortOnesweepKernelINS1_5radix10policy_hubIjNS0_8NullTypeEyE10Policy1000ELNS0_9SortOrderE1EjS6_yiiNS1_21identity_decomposer_tEEEvPT5_SC_PT3_PKSD_PT1_PKSH_PT2_PKSL_T4_iiT6__param_8,
	.param .u32 _ZN3cub18CUB_300001_SM_10006detail10radix_sort29DeviceRadixSortOnesweepKernelINS1_5radix10policy_hubIjNS0_8NullTypeEyE10Policy1000ELNS0_9SortOrderE1EjS6_yiiNS1_21identity_decomposer_tEEEvPT5_SC_PT3_PKSD_PT1_PKSH_PT2_PKSL_T4_iiT6__param_9,
	.param .u32 _ZN3cub18CUB_300001_SM_10006detail10radix_sort29DeviceRadixSortOnesweepKernelINS1_5radix10policy_hubIjNS0_8NullTypeEyE10Policy1000ELNS0_9SortOrderE1EjS6_yiiNS1_21identity_decomposer_tEEEvPT5_SC_PT3_PKSD_PT1_PKSH_PT2_PKSL_T4_iiT6__param_10,
	.param .align 1 .b8 _ZN3cub18CUB_300001_SM_10006detail10radix_sort29DeviceRadixSortOnesweepKernelINS1_5radix10policy_hubIjNS0_8NullTypeEyE10Policy1000ELNS0_9SortOrderE1EjS6_yiiNS1_21identity_decomposer_tEEEvPT5_SC_PT3_PKSD_PT1_PKSH_PT2_PKSL_T4_iiT6__param_11[1]
)
.maxntid 384
{
	.reg .pred 	%p<142>;
	.reg .b32 	%r<1806>;
	.reg .b64 	%rd<239>;
	// demoted variable
	.shared .align 16 .b8 _ZZN3cub18CUB_300001_SM_10006detail10radix_sort29DeviceRadixSortOnesweepKernelINS1_5radix10policy_hubIjNS0_8NullTypeEyE10Policy1000ELNS0_9SortOrderE1EjS6_yiiNS1_21identity_decomposer_tEEEvPT5_SC_PT3_PKSD_PT1_PKSH_PT2_PKSL_T4_iiT6_E1s[31232];
	ld.param.u64 	%rd21, [_ZN3cub18CUB_300001_SM_10006detail10radix_sort29DeviceRadixSortOnesweepKernelINS1_5radix10policy_hubIjNS0_8NullTypeEyE10Policy1000ELNS0_9SortOrderE1EjS6_yiiNS1_21identity_decomposer_tEEEvPT5_SC_PT3_PKSD_PT1_PKSH_PT2_PKSL_T4_iiT6__param_1];
	ld.param.u64 	%rd24, [_ZN3cub18CUB_300001_SM_10006detail10radix_sort29DeviceRadixSortOnesweepKernelINS1_5radix10policy_hubIjNS0_8NullTypeEyE10Policy1000ELNS0_9SortOrderE1EjS6_yiiNS1_21identity_decomposer_tEEEvPT5_SC_PT3_PKSD_PT1_PKSH_PT2_PKSL_T4_iiT6__param_4];
	ld.param.u64 	%rd25, [_ZN3cub18CUB_300001_SM_10006detail10radix_sort29DeviceRadixSortOnesweepKernelINS1_5radix10policy_hubIjNS0_8NullTypeEyE10Policy1000ELNS0_9SortOrderE1EjS6_yiiNS1_21identity_decomposer_tEEEvPT5_SC_PT3_PKSD_PT1_PKSH_PT2_PKSL_T4_iiT6__param_5];
	ld.param.u32 	%r293, [_ZN3cub18CUB_300001_SM_10006detail10radix_sort29DeviceRadixSortOnesweepKernelINS1_5radix10policy_hubIjNS0_8NullTypeEyE10Policy1000ELNS0_9SortOrderE1EjS6_yiiNS1_21identity_decomposer_tEEEvPT5_SC_PT3_PKSD_PT1_PKSH_PT2_PKSL_T4_iiT6__param_9];
	ld.param.u32 	%r294, [_ZN3cub18CUB_300001_SM_10006detail10radix_sort29DeviceRadixSortOnesweepKernelINS1_5radix10policy_hubIjNS0_8NullTypeEyE10Policy1000ELNS0_9SortOrderE1EjS6_yiiNS1_21identity_decomposer_tEEEvPT5_SC_PT3_PKSD_PT1_PKSH_PT2_PKSL_T4_iiT6__param_10];
	cvta.to.global.u64 	%rd1, %rd24;
	cvta.to.global.u64 	%rd2, %rd25;
	mov.u32 	%r1, %tid.x;
	// begin inline asm
	mov.u32 %r295, %laneid;
	// end inline asm
	setp.ne.s32 	%p1, %r1, 0;
	@%p1 bra 	$L__BB5_2;
	cvta.to.global.u64 	%rd26, %rd21;
	atom.global.add.u32 	%r296, [%rd26], 1;
	st.shared.u32 	[_ZZN3cub18CUB_300001_SM_10006detail10radix_sort29DeviceRadixSortOnesweepKernelINS1_5radix10policy_hubIjNS0_8NullTypeEyE10Policy1000ELNS0_9SortOrderE1EjS6_yiiNS1_21identity_decomposer_tEEEvPT5_SC_PT3_PKSD_PT1_PKSH_PT2_PKSL_T4_iiT6_E1s+29184], %r296;
$L__BB5_2:
	ld.param.u32 	%r1706, [_ZN3cub18CUB_300001_SM_10006detail10radix_sort29DeviceRadixSortOnesweepKernelINS1_5radix10policy_hubIjNS0_8NullTypeEyE10Policy1000ELNS0_9SortOrderE1EjS6_yiiNS1_21identity_decomposer_tEEEvPT5_SC_PT3_PKSD_PT1_PKSH_PT2_PKSL_T4_iiT6__param_8];
	bar.sync 	0;
	ld.shared.u32 	%r3, [_ZZN3cub18CUB_300001_SM_10006detail10radix_sort29DeviceRadixSortOnesweepKernelINS1_5radix10policy_hubIjNS0_8NullTypeEyE10Policy1000ELNS0_9SortOrderE1EjS6_yiiNS1_21identity_decomposer_tEEEvPT5_SC_PT3_PKSD_PT1_PKSH_PT2_PKSL_T4_iiT6_E1s+29184];
	mul.lo.s32 	%r297, %r3, 7296;
	add.s32 	%r4, %r297, 7296;
	setp.gt.s32 	%p2, %r4, %r1706;
	cvt.s64.s32 	%rd3, %r297;
	@%p2 bra 	$L__BB5_4;
	and.b32  	%r298, %r1, 31;
	and.b32  	%r299, %r1, 992;
	mul.lo.s32 	%r300, %r299, 19;
	or.b32  	%r301, %r300, %r298;
	cvt.u64.u32 	%rd27, %r301;
	add.s64 	%rd28, %rd27, %rd3;
	shl.b64 	%rd29, %rd28, 2;
	add.s64 	%rd30, %rd2, %rd29;
	ld.global.u32 	%r1732, [%rd30];
	ld.global.u32 	%r1733, [%rd30+128];
	ld.global.u32 	%r1734, [%rd30+256];
	ld.global.u32 	%r1735, [%rd30+384];
	ld.global.u32 	%r1736, [%rd30+512];
	ld.global.u32 	%r1737, [%rd30+640];
	ld.global.u32 	%r1738, [%rd30+768];
	ld.global.u32 	%r1739, [%rd30+896];
	ld.global.u32 	%r1740, [%rd30+1024];
	ld.global.u32 	%r1741, [%rd30+1152];
	ld.global.u32 	%r1742, [%rd30+1280];
	ld.global.u32 	%r1743, [%rd30+1408];
	ld.global.u32 	%r1744, [%rd30+1536];
	ld.global.u32 	%r1745, [%rd30+1664];
	ld.global.u32 	%r1746, [%rd30+1792];
	ld.global.u32 	%r1747, [%rd30+1920];
	ld.global.u32 	%r1748, [%rd30+2048];
	ld.global.u32 	%r1749, [%rd30+2176];
	ld.global.u32 	%r1750, [%rd30+2304];
	bra.uni 	$L__BB5_42;
$L__BB5_4:
	ld.param.u32 	%r1707, [_ZN3cub18CUB_300001_SM_10006detail10radix_sort29DeviceRadixSortOnesweepKernelINS1_5radix10policy_hubIjNS0_8NullTypeEyE10Policy1000ELNS0_9SortOrderE1EjS6_yiiNS1_21identity_decomposer_tEEEvPT5_SC_PT3_PKSD_PT1_PKSH_PT2_PKSL_T4_iiT6__param_8];
	cvt.u32.u64 	%r303, %rd3;
	sub.s32 	%r24, %r1707, %r303;
	and.b32  	%r304, %r1, 31;
	and.b32  	%r305, %r1, 992;
	mul.lo.s32 	%r306, %r305, 19;
	or.b32  	%r25, %r306, %r304;
	setp.ge.s32 	%p3, %r25, %r24;
	cvt.u64.u32 	%rd31, %r25;
	add.s64 	%rd32, %rd31, %rd3;
	shl.b64 	%rd33, %rd32, 2;
	add.s64 	%rd4, %rd2, %rd33;
	mov.b32 	%r1732, 0;
	@%p3 bra 	$L__BB5_6;
	ld.global.u32 	%r1732, [%rd4];
$L__BB5_6:
	add.s32 	%r308, %r25, 32;
	setp.ge.s32 	%p4, %r308, %r24;
	mov.b32 	%r1733, 0;
	@%p4 bra 	$L__BB5_8;
	ld.global.u32 	%r1733, [%rd4+128];
$L__BB5_8:
	add.s32 	%r310, %r25, 64;
	setp.ge.s32 	%p5, %r310, %r24;
	mov.b32 	%r1734, 0;
	@%p5 bra 	$L__BB5_10;
	ld.global.u32 	%r1734, [%rd4+256];
$L__BB5_10:
	add.s32 	%r312, %r25, 96;
	setp.ge.s32 	%p6, %r312, %r24;
	mov.b32 	%r1735, 0;
	@%p6 bra 	$L__BB5_12;
	ld.global.u32 	%r1735, [%rd4+384];
$L__BB5_12:
	add.s32 	%r314, %r25, 128;
	setp.ge.s32 	%p7, %r314, %r24;
	mov.b32 	%r1736, 0;
	@%p7 bra 	$L__BB5_14;
	ld.global.u32 	%r1736, [%rd4+512];
$L__BB5_14:
	add.s32 	%r316, %r25, 160;
	setp.ge.s32 	%p8, %r316, %r24;
	mov.b32 	%r1737, 0;
	@%p8 bra 	$L__BB5_16;
	ld.global.u32 	%r1737, [%rd4+640];
$L__BB5_16:
	add.s32 	%r318, %r25, 192;
	setp.ge.s32 	%p9, %r318, %r24;
	mov.b32 	%r1738, 0;
	@%p9 bra 	$L__BB5_18;
	ld.global.u32 	%r1738, [%rd4+768];
$L__BB5_18:
	add.s32 	%r320, %r25, 224;
	setp.ge.s32 	%p10, %r320, %r24;
	mov.b32 	%r1739, 0;
	@%p10 bra 	$L__BB5_20;
	ld.global.u32 	%r1739, [%rd4+896];
$L__BB5_20:
	add.s32 	%r322, %r25, 256;
	setp.ge.s32 	%p11, %r322, %r24;
	mov.b32 	%r1740, 0;
	@%p11 bra 	$L__BB5_22;
	ld.global.u32 	%r1740, [%rd4+1024];
$L__BB5_22:
	add.s32 	%r324, %r25, 288;
	setp.ge.s32 	%p12, %r324, %r24;
	mov.b32 	%r1741, 0;
	@%p12 bra 	$L__BB5_24;
	ld.global.u32 	%r1741, [%rd4+1152];
$L__BB5_24:
	add.s32 	%r326, %r25, 320;
	setp.ge.s32 	%p13, %r326, %r24;
	mov.b32 	%r1742, 0;
	@%p13 bra 	$L__BB5_26;
	ld.global.u32 	%r1742, [%rd4+1280];
$L__BB5_26:
	add.s32 	%r328, %r25, 352;
	setp.ge.s32 	%p14, %r328, %r24;
	mov.b32 	%r1743, 0;
	@%p14 bra 	$L__BB5_28;
	ld.global.u32 	%r1743, [%rd4+1408];
$L__BB5_28:
	add.s32 	%r330, %r25, 384;
	setp.ge.s32 	%p15, %r330, %r24;
	mov.b32 	%r1744, 0;
	@%p15 bra 	$L__BB5_30;
	ld.global.u32 	%r1744, [%rd4+1536];
$L__BB5_30:
	add.s32 	%r332, %r25, 416;
	setp.ge.s32 	%p16, %r332, %r24;
	mov.b32 	%r1745, 0;
	@%p16 bra 	$L__BB5_32;
	ld.global.u32 	%r1745, [%rd4+1664];
$L__BB5_32:
	add.s32 	%r334, %r25, 448;
	setp.ge.s32 	%p17, %r334, %r24;
	mov.b32 	%r1746, 0;
	@%p17 bra 	$L__BB5_34;
	ld.global.u32 	%r1746, [%rd4+1792];
$L__BB5_34:
	add.s32 	%r336, %r25, 480;
	setp.ge.s32 	%p18, %r336, %r24;
	mov.b32 	%r1747, 0;
	@%p18 bra 	$L__BB5_36;
	ld.global.u32 	%r1747, [%rd4+1920];
$L__BB5_36:
	add.s32 	%r338, %r25, 512;
	setp.ge.s32 	%p19, %r338, %r24;
	mov.b32 	%r1748, 0;
	@%p19 bra 	$L__BB5_38;
	ld.global.u32 	%r1748, [%rd4+2048];
$L__BB5_38:
	add.s32 	%r340, %r25, 544;
	setp.ge.s32 	%p20, %r340, %r24;
	mov.b32 	%r1749, 0;
	@%p20 bra 	$L__BB5_40;
	ld.global.u32 	%r1749, [%rd4+2176];
$L__BB5_40:
	add.s32 	%r342, %r25, 576;
	setp.ge.s32 	%p21, %r342, %r24;
	mov.b32 	%r1750, 0;
	@%p21 bra 	$L__BB5_42;
	ld.global.u32 	%r1750, [%rd4+2304];
$L__BB5_42:
	mov.b32 	%r343, -1;
	shl.b32 	%r344, %r343, %r294;
	not.b32 	%r82, %r344;
	shr.u32 	%r83, %r1, 5;
	shl.b32 	%r345, %r83, 10;
	mov.u32 	%r346, _ZZN3cub18CUB_300001_SM_10006detail10radix_sort29DeviceRadixSortOnesweepKernelINS1_5radix10policy_hubIjNS0_8NullTypeEyE10Policy1000ELNS0_9SortOrderE1EjS6_yiiNS1_21identity_decomposer_tEEEvPT5_SC_PT3_PKSD_PT1_PKSH_PT2_PKSL_T4_iiT6_E1s;
	add.s32 	%r84, %r346, %r345;
	setp.gt.s32 	%p22, %r295, 255;
	@%p22 bra 	$L__BB5_55;
	max.s32 	%r347, %r295, 224;
	sub.s32 	%r348, %r347, %r295;
	add.s32 	%r349, %r348, 31;
	shr.u32 	%r350, %r349, 5;
	add.s32 	%r85, %r350, 1;
	and.b32  	%r86, %r85, 15;
	setp.lt.u32 	%p23, %r349, 480;
	mov.u32 	%r1754, %r295;
	@%p23 bra 	$L__BB5_46;
	and.b32  	%r351, %r85, 268435440;
	neg.s32 	%r1752, %r351;
	shl.b32 	%r353, %r295, 2;
	add.s32 	%r354, %r345, %r353;
	add.s32 	%r356, %r354, %r346;
	add.s32 	%r1751, %r356, 1024;
	mov.u32 	%r1754, %r295;
$L__BB5_45:
	.pragma "nounroll";
	mov.b32 	%r357, 0;
	st.shared.u32 	[%r1751+-1024], %r357;
	st.shared.u32 	[%r1751+-896], %r357;
	st.shared.u32 	[%r1751+-768], %r357;
	st.shared.u32 	[%r1751+-640], %r357;
	st.shared.u32 	[%r1751+-512], %r357;
	st.shared.u32 	[%r1751+-384], %r357;
	st.shared.u32 	[%r1751+-256], %r357;
	st.shared.u32 	[%r1751+-128], %r357;
	st.shared.u32 	[%r1751], %r357;
	st.shared.u32 	[%r1751+128], %r357;
	st.shared.u32 	[%r1751+256], %r357;
	st.shared.u32 	[%r1751+384], %r357;
	st.shared.u32 	[%r1751+512], %r357;
	st.shared.u32 	[%r1751+640], %r357;
	st.shared.u32 	[%r1751+768], %r357;
	st.shared.u32 	[%r1751+896], %r357;
	add.s32 	%r1754, %r1754, 512;
	add.s32 	%r1752, %r1752, 16;
	add.s32 	%r1751, %r1751, 2048;
	setp.ne.s32 	%p24, %r1752, 0;
	@%p24 bra 	$L__BB5_45;
$L__BB5_46:
	setp.eq.s32 	%p25, %r86, 0;
	@%p25 bra 	$L__BB5_55;
	and.b32  	%r96, %r85, 7;
	setp.lt.u32 	%p26, %r86, 8;
	@%p26 bra 	$L__BB5_49;
	shl.b32 	%r358, %r1754, 2;
	add.s32 	%r359, %r84, %r358;
	mov.b32 	%r360, 0;
	st.shared.u32 	[%r359], %r360;
	st.shared.u32 	[%r359+128], %r360;
	st.shared.u32 	[%r359+256], %r360;
	st.shared.u32 	[%r359+384], %r360;
	st.shared.u32 	[%r359+512], %r360;
	st.shared.u32 	[%r359+640], %r360;
	st.shared.u32 	[%r359+768], %r360;
	st.shared.u32 	[%r359+896], %r360;
	add.s32 	%r1754, %r1754, 256;
$L__BB5_49:
	setp.eq.s32 	%p27, %r96, 0;
	@%p27 bra 	$L__BB5_55;
	and.b32  	%r99, %r85, 3;
	setp.lt.u32 	%p28, %r96, 4;
	@%p28 bra 	$L__BB5_52;
	shl.b32 	%r361, %r1754, 2;
	add.s32 	%r362, %r84, %r361;
	mov.b32 	%r363, 0;
	st.shared.u32 	[%r362], %r363;
	st.shared.u32 	[%r362+128], %r363;
	st.shared.u32 	[%r362+256], %r363;
	st.shared.u32 	[%r362+384], %r363;
	add.s32 	%r1754, %r1754, 128;
$L__BB5_52:
	setp.eq.s32 	%p29, %r99, 0;
	@%p29 bra 	$L__BB5_55;
	shl.b32 	%r365, %r1754, 2;
	add.s32 	%r366, %r345, %r365;
	add.s32 	%r1758, %r346, %r366;
	neg.s32 	%r1757, %r99;
$L__BB5_54:
	.pragma "nounroll";
	mov.b32 	%r368, 0;
	st.shared.u32 	[%r1758], %r368;
	add.s32 	%r1758, %r1758, 128;
	add.s32 	%r1757, %r1757, 1;
	setp.ne.s32 	%p30, %r1757, 0;
	@%p30 bra 	$L__BB5_54;
$L__BB5_55:
	bar.warp.sync 	-1;
	not.b32 	%r370, %r1732;
	shr.u32 	%r371, %r370, %r293;
	and.b32  	%r108, %r371, %r82;
	shl.b32 	%r372, %r108, 2;
	add.s32 	%r373, %r84, %r372;
	atom.shared.add.u32 	%r374, [%r373], 1;
	not.b32 	%r375, %r1733;
	shr.u32 	%r376, %r375, %r293;
	and.b32  	%r377, %r376, %r82;
	shl.b32 	%r378, %r377, 2;
	add.s32 	%r379, %r84, %r378;
	atom.shared.add.u32 	%r380, [%r379], 1;
	not.b32 	%r381, %r1734;
	shr.u32 	%r382, %r381, %r293;
	and.b32  	%r383, %r382, %r82;
	shl.b32 	%r384, %r383, 2;
	add.s32 	%r385, %r84, %r384;
	atom.shared.add.u32 	%r386, [%r385], 1;
	not.b32 	%r387, %r1735;
	shr.u32 	%r388, %r387, %r293;
	and.b32  	%r389, %r388, %r82;
	shl.b32 	%r390, %r389, 2;
	add.s32 	%r391, %r84, %r390;
	atom.shared.add.u32 	%r392, [%r391], 1;
	not.b32 	%r393, %r1736;
	shr.u32 	%r394, %r393, %r293;
	and.b32  	%r395, %r394, %r82;
	shl.b32 	%r396, %r395, 2;
	add.s32 	%r397, %r84, %r396;
	atom.shared.add.u32 	%r398, [%r397], 1;
	not.b32 	%r399, %r1737;
	shr.u32 	%r400, %r399, %r293;
	and.b32  	%r401, %r400, %r82;
	shl.b32 	%r402, %r401, 2;
	add.s32 	%r403, %r84, %r402;
	atom.shared.add.u32 	%r404, [%r403], 1;
	not.b32 	%r405, %r1738;
	shr.u32 	%r406, %r405, %r293;
	and.b32  	%r407, %r406, %r82;
	shl.b32 	%r408, %r407, 2;
	add.s32 	%r409, %r84, %r408;
	atom.shared.add.u32 	%r410, [%r409], 1;
	not.b32 	%r1771, %r1739;
	shr.u32 	%r411, %r1771, %r293;
	and.b32  	%r412, %r411, %r82;
	shl.b32 	%r413, %r412, 2;
	add.s32 	%r414, %r84, %r413;
	atom.shared.add.u32 	%r415, [%r414], 1;
	not.b32 	%r1772, %r1740;
	shr.u32 	%r416, %r1772, %r293;
	and.b32  	%r417, %r416, %r82;
	shl.b32 	%r418, %r417, 2;
	add.s32 	%r419, %r84, %r418;
	atom.shared.add.u32 	%r420, [%r419], 1;
	not.b32 	%r421, %r1741;
	shr.u32 	%r422, %r421, %r293;
	and.b32  	%r423, %r422, %r82;
	shl.b32 	%r424, %r423, 2;
	add.s32 	%r425, %r84, %r424;
	atom.shared.add.u32 	%r426, [%r425], 1;
	not.b32 	%r427, %r1742;
	shr.u32 	%r428, %r427, %r293;
	and.b32  	%r429, %r428, %r82;
	shl.b32 	%r430, %r429, 2;
	add.s32 	%r431, %r84, %r430;
	atom.shared.add.u32 	%r432, [%r431], 1;
	not.b32 	%r433, %r1743;
	shr.u32 	%r434, %r433, %r293;
	and.b32  	%r435, %r434, %r82;
	shl.b32 	%r436, %r435, 2;
	add.s32 	%r437, %r84, %r436;
	atom.shared.add.u32 	%r438, [%r437], 1;
	not.b32 	%r439, %r1744;
	shr.u32 	%r440, %r439, %r293;
	and.b32  	%r441, %r440, %r82;
	shl.b32 	%r442, %r441, 2;
	add.s32 	%r443, %r84, %r442;
	atom.shared.add.u32 	%r444, [%r443], 1;
	not.b32 	%r445, %r1745;
	shr.u32 	%r446, %r445, %r293;
	and.b32  	%r447, %r446, %r82;
	shl.b32 	%r448, %r447, 2;
	add.s32 	%r449, %r84, %r448;
	atom.shared.add.u32 	%r450, [%r449], 1;
	not.b32 	%r451, %r1746;
	shr.u32 	%r452, %r451, %r293;
	and.b32  	%r453, %r452, %r82;
	shl.b32 	%r454, %r453, 2;
	add.s32 	%r455, %r84, %r454;
	atom.shared.add.u32 	%r456, [%r455], 1;
	not.b32 	%r457, %r1747;
	shr.u32 	%r458, %r457, %r293;
	and.b32  	%r459, %r458, %r82;
	shl.b32 	%r460, %r459, 2;
	add.s32 	%r461, %r84, %r460;
	atom.shared.add.u32 	%r462, [%r461], 1;
	not.b32 	%r463, %r1748;
	shr.u32 	%r464, %r463, %r293;
	and.b32  	%r465, %r464, %r82;
	shl.b32 	%r466, %r465, 2;
	add.s32 	%r467, %r84, %r466;
	atom.shared.add.u32 	%r468, [%r467], 1;
	not.b32 	%r469, %r1749;
	shr.u32 	%r470, %r469, %r293;
	and.b32  	%r471, %r470, %r82;
	shl.b32 	%r472, %r471, 2;
	add.s32 	%r473, %r84, %r472;
	atom.shared.add.u32 	%r474, [%r473], 1;
	not.b32 	%r475, %r1750;
	shr.u32 	%r476, %r475, %r293;
	and.b32  	%r477, %r476, %r82;
	shl.b32 	%r478, %r477, 2;
	add.s32 	%r479, %r84, %r478;
	atom.shared.add.u32 	%r480, [%r479], 1;
	bar.sync 	0;
	setp.gt.u32 	%p31, %r1, 255;
	shl.b32 	%r481, %r1, 2;
	add.s32 	%r111, %r346, %r481;
	mov.b32 	%r1759, 0;
	@%p31 bra 	$L__BB5_57;
	ld.shared.u32 	%r483, [%r111];
	mov.b32 	%r484, 0;
	st.shared.u32 	[%r111], %r484;
	ld.shared.u32 	%r485, [%r111+1024];
	st.shared.u32 	[%r111+1024], %r483;
	add.s32 	%r486, %r485, %r483;
	ld.shared.u32 	%r487, [%r111+2048];
	st.shared.u32 	[%r111+2048], %r486;
	add.s32 	%r488, %r487, %r486;
	ld.shared.u32 	%r489, [%r111+3072];
	st.shared.u32 	[%r111+3072], %r488;
	add.s32 	%r490, %r489, %r488;
	ld.shared.u32 	%r491, [%r111+4096];
	st.shared.u32 	[%r111+4096], %r490;
	add.s32 	%r492, %r491, %r490;
	ld.shared.u32 	%r493, [%r111+5120];
	st.shared.u32 	[%r111+5120], %r492;
	add.s32 	%r494, %r493, %r492;
	ld.shared.u32 	%r495, [%r111+6144];
	st.shared.u32 	[%r111+6144], %r494;
	add.s32 	%r496, %r495, %r494;
	ld.shared.u32 	%r497, [%r111+7168];
	st.shared.u32 	[%r111+7168], %r496;
	add.s32 	%r498, %r497, %r496;
	ld.shared.u32 	%r499, [%r111+8192];
	st.shared.u32 	[%r111+8192], %r498;
	add.s32 	%r500, %r499, %r498;
	ld.shared.u32 	%r501, [%r111+9216];
	st.shared.u32 	[%r111+9216], %r500;
	add.s32 	%r502, %r501, %r500;
	ld.shared.u32 	%r503, [%r111+10240];
	st.shared.u32 	[%r111+10240], %r502;
	add.s32 	%r504, %r503, %r502;
	ld.shared.u32 	%r505, [%r111+11264];
	st.shared.u32 	[%r111+11264], %r504;
	add.s32 	%r1759, %r505, %r504;
$L__BB5_57:
	ld.param.u64 	%rd228, [_ZN3cub18CUB_300001_SM_10006detail10radix_sort29DeviceRadixSortOnesweepKernelINS1_5radix10policy_hubIjNS0_8NullTypeEyE10Policy1000ELNS0_9SortOrderE1EjS6_yiiNS1_21identity_decomposer_tEEEvPT5_SC_PT3_PKSD_PT1_PKSH_PT2_PKSL_T4_iiT6__param_0];
	setp.gt.u32 	%p32, %r1, 255;
	shl.b32 	%r506, %r3, 8;
	add.s32 	%r507, %r506, %r1;
	cvta.to.global.u64 	%rd5, %rd228;
	mul.wide.s32 	%rd34, %r507, 4;
	add.s64 	%rd6, %rd5, %rd34;
	@%p32 bra 	$L__BB5_59;
	or.b32  	%r508, %r1759, 1073741824;
	st.volatile.global.u32 	[%rd6], %r508;
$L__BB5_59:
	ld.param.u64 	%rd235, [_ZN3cub18CUB_300001_SM_10006detail10radix_sort29DeviceRadixSortOnesweepKernelINS1_5radix10policy_hubIjNS0_8NullTypeEyE10Policy1000ELNS0_9SortOrderE1EjS6_yiiNS1_21identity_decomposer_tEEEvPT5_SC_PT3_PKSD_PT1_PKSH_PT2_PKSL_T4_iiT6__param_3];
	not.b32 	%r1773, %r1741;
	not.b32 	%r1774, %r1742;
	not.b32 	%r1765, %r1733;
	not.b32 	%r1766, %r1734;
	not.b32 	%r1777, %r1745;
	not.b32 	%r1778, %r1746;
	not.b32 	%r1764, %r1732;
	not.b32 	%r1779, %r1747;
	not.b32 	%r1780, %r1748;
	not.b32 	%r1768, %r1736;
	not.b32 	%r1767, %r1735;
	not.b32 	%r1775, %r1743;
	not.b32 	%r1782, %r1750;
	not.b32 	%r1781, %r1749;
	not.b32 	%r1769, %r1737;
	not.b32 	%r1776, %r1744;
	not.b32 	%r1770, %r1738;
	setp.lt.u32 	%p33, %r1, 256;
	setp.eq.s32 	%p34, %r1759, 7296;
	and.pred  	%p35, %p33, %p34;
	selp.u32 	%r509, 1, 0, %p35;
	{ 
	.reg .pred 	%p1; 
	.reg .pred 	%p2; 
	setp.ne.u32 	%p1, %r509, 0; 
	bar.red.or.pred 	%p2, 0, %p1; 
	selp.u32 	%r510, 1, 0, %p2; 
	}
	setp.eq.s32 	%p36, %r510, 0;
	cvt.u64.u32 	%rd7, %r1;
	cvta.to.global.u64 	%rd35, %rd235;
	mul.wide.u32 	%rd36, %r1, 8;
	add.s64 	%rd8, %rd35, %rd36;
	@%p36 bra 	$L__BB5_111;
	setp.gt.u32 	%p37, %r1, 255;
	setp.gt.u32 	%p38, %r1, %r108;
	selp.b32 	%r131, 7296, 0, %p38;
	shl.b32 	%r511, %r1, 3;
	mov.u32 	%r512, _ZZN3cub18CUB_300001_SM_10006detail10radix_sort29DeviceRadixSortOnesweepKernelINS1_5radix10policy_hubIjNS0_8NullTypeEyE10Policy1000ELNS0_9SortOrderE1EjS6_yiiNS1_21identity_decomposer_tEEEvPT5_SC_PT3_PKSD_PT1_PKSH_PT2_PKSL_T4_iiT6_E1s;
	add.s32 	%r513, %r512, %r511;
	add.s32 	%r132, %r513, 29184;
	@%p37 bra 	$L__BB5_68;
	ld.global.u64 	%rd37, [%rd8];
	cvt.u64.u32 	%rd38, %r131;
	sub.s64 	%rd237, %rd37, %rd38;
	st.shared.u64 	[%r132], %rd237;
	setp.lt.s32 	%p39, %r3, 1;
	mov.u32 	%r1763, %r1759;
	@%p39 bra 	$L__BB5_67;
	mov.b32 	%r1761, -1;
	mov.u32 	%r1760, %r3;
	mov.u32 	%r1763, %r1759;
$L__BB5_63:
	add.s32 	%r136, %r1760, -1;
	shl.b32 	%r515, %r136, 8;
	add.s32 	%r516, %r515, %r1;
	mul.wide.s32 	%rd39, %r516, 4;
	add.s64 	%rd10, %rd5, %rd39;
$L__BB5_64:
	membar.cta;
	ld.volatile.global.u32 	%r137, [%rd10];
	setp.eq.s32 	%p40, %r137, 0;
	@%p40 bra 	$L__BB5_64;
	and.b32  	%r517, %r137, 1073741823;
	add.s32 	%r1763, %r517, %r1763;
	setp.gt.s32 	%p41, %r137, -1;
	vote.sync.ballot.b32 	%r1761, %p41, %r1761;
	setp.gt.u32 	%p43, %r1760, 1;
	and.pred  	%p44, %p41, %p43;
	mov.u32 	%r1760, %r136;
	@%p44 bra 	$L__BB5_63;
	ld.shared.u64 	%rd237, [%r132];
$L__BB5_67:
	or.b32  	%r518, %r1763, -2147483648;
	st.volatile.global.u32 	[%rd6], %r518;
	sub.s32 	%r519, %r1763, %r1759;
	cvt.s64.s32 	%rd40, %r519;
	add.s64 	%rd41, %rd237, %rd40;
	st.shared.u64 	[%r132], %rd41;
$L__BB5_68:
	ld.param.u32 	%r1708, [_ZN3cub18CUB_300001_SM_10006detail10radix_sort29DeviceRadixSortOnesweepKernelINS1_5radix10policy_hubIjNS0_8NullTypeEyE10Policy1000ELNS0_9SortOrderE1EjS6_yiiNS1_21identity_decomposer_tEEEvPT5_SC_PT3_PKSD_PT1_PKSH_PT2_PKSL_T4_iiT6__param_8];
	ld.param.u64 	%rd231, [_ZN3cub18CUB_300001_SM_10006detail10radix_sort29DeviceRadixSortOnesweepKernelINS1_5radix10policy_hubIjNS0_8NullTypeEyE10Policy1000ELNS0_9SortOrderE1EjS6_yiiNS1_21identity_decomposer_tEEEvPT5_SC_PT3_PKSD_PT1_PKSH_PT2_PKSL_T4_iiT6__param_2];
	setp.gt.u32 	%p45, %r1, 255;
	setp.lt.s32 	%p46, %r4, %r1708;
	setp.eq.s64 	%p47, %rd231, 0;
	or.pred  	%p48, %p47, %p46;
	or.pred  	%p49, %p45, %p48;
	@%p49 bra 	$L__BB5_70;
	ld.param.u64 	%rd232, [_ZN3cub18CUB_300001_SM_10006detail10radix_sort29DeviceRadixSortOnesweepKernelINS1_5radix10policy_hubIjNS0_8NullTypeEyE10Policy1000ELNS0_9SortOrderE1EjS6_yiiNS1_21identity_decomposer_tEEEvPT5_SC_PT3_PKSD_PT1_PKSH_PT2_PKSL_T4_iiT6__param_2];
	ld.shared.u64 	%rd42, [%r132];
	cvt.u64.u32 	%rd43, %r131;
	cvt.s64.s32 	%rd44, %r1759;
	add.s64 	%rd45, %rd43, %rd44;
	add.s64 	%rd46, %rd45, %rd42;
	cvta.to.global.u64 	%rd47, %rd232;
	shl.b64 	%rd48, %rd7, 3;
	add.s64 	%rd49, %rd47, %rd48;
	st.global.u64 	[%rd49], %rd46;
$L__BB5_70:
	ld.param.u32 	%r1709, [_ZN3cub18CUB_300001_SM_10006detail10radix_sort29DeviceRadixSortOnesweepKernelINS1_5radix10policy_hubIjNS0_8NullTypeEyE10Policy1000ELNS0_9SortOrderE1EjS6_yiiNS1_21identity_decomposer_tEEEvPT5_SC_PT3_PKSD_PT1_PKSH_PT2_PKSL_T4_iiT6__param_8];
	setp.gt.s32 	%p50, %r4, %r1709;
	bar.sync 	0;
	shl.b32 	%r520, %r108, 3;
	add.s32 	%r522, %r512, %r520;
	ld.shared.u64 	%rd13, [%r522+29184];
	@%p50 bra 	$L__BB5_72;
	and.b32  	%r523, %r1, 31;
	and.b32  	%r524, %r1, 992;
	mul.lo.s32 	%r525, %r524, 19;
	or.b32  	%r526, %r525, %r523;
	cvt.u64.u32 	%rd50, %r526;
	add.s64 	%rd51, %rd13, %rd50;
	shl.b64 	%rd52, %rd51, 2;
	add.s64 	%rd53, %rd1, %rd52;
	st.global.u32 	[%rd53], %r1732;
	st.global.u32 	[%rd53+128], %r1733;
	st.global.u32 	[%rd53+256], %r1734;
	st.global.u32 	[%rd53+384], %r1735;
	st.global.u32 	[%rd53+512], %r1736;
	st.global.u32 	[%rd53+640], %r1737;
	st.global.u32 	[%rd53+768], %r1738;
	st.global.u32 	[%rd53+896], %r1739;
	st.global.u32 	[%rd53+1024], %r1740;
	st.global.u32 	[%rd53+1152], %r1741;
	st.global.u32 	[%rd53+1280], %r1742;
	st.global.u32 	[%rd53+1408], %r1743;
	st.global.u32 	[%rd53+1536], %r1744;
	st.global.u32 	[%rd53+1664], %r1745;
	st.global.u32 	[%rd53+1792], %r1746;
	st.global.u32 	[%rd53+1920], %r1747;
	st.global.u32 	[%rd53+2048], %r1748;
	st.global.u32 	[%rd53+2176], %r1749;
	st.global.u32 	[%rd53+2304], %r1750;
	bra.uni 	$L__BB5_110;
$L__BB5_72:
	ld.param.u32 	%r1710, [_ZN3cub18CUB_300001_SM_10006detail10radix_sort29DeviceRadixSortOnesweepKernelINS1_5radix10policy_hubIjNS0_8NullTypeEyE10Policy1000ELNS0_9SortOrderE1EjS6_yiiNS1_21identity_decomposer_tEEEvPT5_SC_PT3_PKSD_PT1_PKSH_PT2_PKSL_T4_iiT6__param_8];
	mad.lo.s32 	%r141, %r3, -7296, %r1710;
	and.b32  	%r527, %r1, 31;
	and.b32  	%r528, %r1, 992;
	mul.lo.s32 	%r529, %r528, 19;
	or.b32  	%r142, %r529, %r527;
	setp.ge.s32 	%p51, %r142, %r141;
	cvt.u64.u32 	%rd54, %r142;
	add.s64 	%rd55, %rd13, %rd54;
	shl.b64 	%rd56, %rd55, 2;
	add.s64 	%rd14, %rd1, %rd56;
	@%p51 bra 	$L__BB5_74;
	st.global.u32 	[%rd14], %r1732;
$L__BB5_74:
	add.s32 	%r530, %r142, 32;
	setp.ge.s32 	%p52, %r530, %r141;
	@%p52 bra 	$L__BB5_76;
	st.global.u32 	[%rd14+128], %r1733;
$L__BB5_76:
	add.s32 	%r531, %r142, 64;
	setp.ge.s32 	%p53, %r531, %r141;
	@%p53 bra 	$L__BB5_78;
	st.global.u32 	[%rd14+256], %r1734;
$L__BB5_78:
	add.s32 	%r532, %r142, 96;
	setp.ge.s32 	%p54, %r532, %r141;
	@%p54 bra 	$L__BB5_80;
	st.global.u32 	[%rd14+384], %r1735;
$L__BB5_80:
	add.s32 	%r533, %r142, 128;
	setp.ge.s32 	%p55, %r533, %r141;
	@%p55 bra 	$L__BB5_82;
	st.global.u32 	[%rd14+512], %r1736;
$L__BB5_82:
	add.s32 	%r534, %r142, 160;
	setp.ge.s32 	%p56, %r534, %r141;
	@%p56 bra 	$L__BB5_84;
	st.global.u32 	[%rd14+640], %r1737;
$L__BB5_84:
	add.s32 	%r535, %r142, 192;
	setp.ge.s32 	%p57, %r535, %r141;
	@%p57 bra 	$L__BB5_86;
	st.global.u32 	[%rd14+768], %r1738;
$L__BB5_86:
	add.s32 	%r536, %r142, 224;
	setp.ge.s32 	%p58, %r536, %r141;
	@%p58 bra 	$L__BB5_88;
	st.global.u32 	[%rd14+896], %r1739;
$L__BB5_88:
	add.s32 	%r537, %r142, 256;
	setp.ge.s32 	%p59, %r537, %r141;
	@%p59 bra 	$L__BB5_90;
	st.global.u32 	[%rd14+1024], %r1740;
$L__BB5_90:
	add.s32 	%r538, %r142, 288;
	setp.ge.s32 	%p60, %r538, %r141;
	@%p60 bra 	$L__BB5_92;
	st.global.u32 	[%rd14+1152], %r1741;
$L__BB5_92:
	add.s32 	%r539, %r142, 320;
	setp.ge.s32 	%p61, %r539, %r141;
	@%p61 bra 	$L__BB5_94;
	st.global.u32 	[%rd14+1280], %r1742;
$L__BB5_94:
	add.s32 	%r540, %r142, 352;
	setp.ge.s32 	%p62, %r540, %r141;
	@%p62 bra 	$L__BB5_96;
	st.global.u32 	[%rd14+1408], %r1743;
$L__BB5_96:
	add.s32 	%r541, %r142, 384;
	setp.ge.s32 	%p63, %r541, %r141;
	@%p63 bra 	$L__BB5_98;
	st.global.u32 	[%rd14+1536], %r1744;
$L__BB5_98:
	add.s32 	%r542, %r142, 416;
	setp.ge.s32 	%p64, %r542, %r141;
	@%p64 bra 	$L__BB5_100;
	st.global.u32 	[%rd14+1664], %r1745;
$L__BB5_100:
	add.s32 	%r543, %r142, 448;
	setp.ge.s32 	%p65, %r543, %r141;
	@%p65 bra 	$L__BB5_102;
	st.global.u32 	[%rd14+1792], %r1746;
$L__BB5_102:
	add.s32 	%r544, %r142, 480;
	setp.ge.s32 	%p66, %r544, %r141;
	@%p66 bra 	$L__BB5_104;
	st.global.u32 	[%rd14+1920], %r1747;
$L__BB5_104:
	add.s32 	%r545, %r142, 512;
	setp.ge.s32 	%p67, %r545, %r141;
	@%p67 bra 	$L__BB5_106;
	st.global.u32 	[%rd14+2048], %r1748;
$L__BB5_106:
	add.s32 	%r546, %r142, 544;
	setp.ge.s32 	%p68, %r546, %r141;
	@%p68 bra 	$L__BB5_108;
	st.global.u32 	[%rd14+2176], %r1749;
$L__BB5_108:
	add.s32 	%r547, %r142, 576;
	setp.ge.s32 	%p69, %r547, %r141;
	@%p69 bra 	$L__BB5_110;
	st.global.u32 	[%rd14+2304], %r1750;
$L__BB5_110:
	// begin inline asm
	exit;
	// end inline asm
	mov.u32 	%r1764, %r1732;
	mov.u32 	%r1765, %r1733;
	mov.u32 	%r1766, %r1734;
	mov.u32 	%r1767, %r1735;
	mov.u32 	%r1768, %r1736;
	mov.u32 	%r1769, %r1737;
	mov.u32 	%r1770, %r1738;
	mov.u32 	%r1771, %r1739;
	mov.u32 	%r1772, %r1740;
	mov.u32 	%r1773, %r1741;
	mov.u32 	%r1774, %r1742;
	mov.u32 	%r1775, %r1743;
	mov.u32 	%r1776, %r1744;
	mov.u32 	%r1777, %r1745;
	mov.u32 	%r1778, %r1746;
	mov.u32 	%r1779, %r1747;
	mov.u32 	%r1780, %r1748;
	mov.u32 	%r1781, %r1749;
	mov.u32 	%r1782, %r1750;
$L__BB5_111:
	mul.hi.u32 	%r548, %r1, 357913942;
	add.s32 	%r549, %r548, %r1;
	shl.b32 	%r550, %r549, 2;
	mov.u32 	%r551, _ZZN3cub18CUB_300001_SM_10006detail10radix_sort29DeviceRadixSortOnesweepKernelINS1_5radix10policy_hubIjNS0_8NullTypeEyE10Policy1000ELNS0_9SortOrderE1EjS6_yiiNS1_21identity_decomposer_tEEEvPT5_SC_PT3_PKSD_PT1_PKSH_PT2_PKSL_T4_iiT6_E1s;
	add.s32 	%r552, %r551, %r550;
	add.s32 	%r162, %r552, 13328;
	st.shared.u32 	[%r552+13328], %r1759;
	bar.sync 	0;
	setp.gt.u32 	%p70, %r1, 31;
	@%p70 bra 	$L__BB5_113;
	mad.lo.s32 	%r584, %r1, 52, %r551;
	ld.shared.u32 	%r585, [%r584+13328];
	ld.shared.u32 	%r586, [%r584+13332];
	ld.shared.u32 	%r587, [%r584+13336];
	ld.shared.u32 	%r588, [%r584+13340];
	ld.shared.u32 	%r589, [%r584+13344];
	ld.shared.u32 	%r590, [%r584+13348];
	ld.shared.u32 	%r591, [%r584+13352];
	ld.shared.u32 	%r592, [%r584+13356];
	ld.shared.u32 	%r593, [%r584+13360];
	ld.shared.u32 	%r594, [%r584+13364];
	ld.shared.u32 	%r595, [%r584+13368];
	ld.shared.u32 	%r596, [%r584+13372];
	add.s32 	%r597, %r586, %r585;
	add.s32 	%r598, %r597, %r587;
	add.s32 	%r599, %r598, %r588;
	add.s32 	%r600, %r599, %r589;
	add.s32 	%r601, %r600, %r590;
	add.s32 	%r602, %r601, %r591;
	add.s32 	%r603, %r602, %r592;
	add.s32 	%r604, %r603, %r593;
	add.s32 	%r605, %r604, %r594;
	add.s32 	%r606, %r605, %r595;
	add.s32 	%r557, %r606, %r596;
	mov.b32 	%r555, 1;
	mov.b32 	%r580, 0;
	mov.b32 	%r582, -1;
	// begin inline asm
	{  .reg .s32 r0;  .reg .pred p;  shfl.sync.up.b32 r0|p, %r557, %r555, %r580, %r582;  @p add.s32 r0, r0, %r557;  mov.s32 %r553, r0;}
	// end inline asm
	mov.b32 	%r561, 2;
	// begin inline asm
	{  .reg .s32 r0;  .reg .pred p;  shfl.sync.up.b32 r0|p, %r553, %r561, %r580, %r582;  @p add.s32 r0, r0, %r553;  mov.s32 %r559, r0;}
	// end inline asm
	mov.b32 	%r567, 4;
	// begin inline asm
	{  .reg .s32 r0;  .reg .pred p;  shfl.sync.up.b32 r0|p, %r559, %r567, %r580, %r582;  @p add.s32 r0, r0, %r559;  mov.s32 %r565, r0;}
	// end inline asm
	mov.b32 	%r573, 8;
	// begin inline asm
	{  .reg .s32 r0;  .reg .pred p;  shfl.sync.up.b32 r0|p, %r565, %r573, %r580, %r582;  @p add.s32 r0, r0, %r565;  mov.s32 %r571, r0;}
	// end inline asm
	mov.b32 	%r579, 16;
	// begin inline asm
	{  .reg .s32 r0;  .reg .pred p;  shfl.sync.up.b32 r0|p, %r571, %r579, %r580, %r582;  @p add.s32 r0, r0, %r571;  mov.s32 %r577, r0;}
	// end inline asm
	sub.s32 	%r607, %r577, %r557;
	add.s32 	%r608, %r585, %r607;
	add.s32 	%r609, %r586, %r608;
	add.s32 	%r610, %r587, %r609;
	add.s32 	%r611, %r588, %r610;
	add.s32 	%r612, %r589, %r611;
	add.s32 	%r613, %r590, %r612;
	add.s32 	%r614, %r591, %r613;
	add.s32 	%r615, %r592, %r614;
	add.s32 	%r616, %r593, %r615;
	add.s32 	%r617, %r594, %r616;
	add.s32 	%r618, %r595, %r617;
	st.shared.u32 	[%r584+13328], %r607;
	st.shared.u32 	[%r584+13332], %r608;
	st.shared.u32 	[%r584+13336], %r609;
	st.shared.u32 	[%r584+13340], %r610;
	st.shared.u32 	[%r584+13344], %r611;
	st.shared.u32 	[%r584+13348], %r612;
	st.shared.u32 	[%r584+13352], %r613;
	st.shared.u32 	[%r584+13356], %r614;
	st.shared.u32 	[%r584+13360], %r615;
	st.shared.u32 	[%r584+13364], %r616;
	st.shared.u32 	[%r584+13368], %r617;
	st.shared.u32 	[%r584+13372], %r618;
$L__BB5_113:
	setp.gt.u32 	%p71, %r1, 255;
	bar.sync 	0;
	ld.shared.u32 	%r163, [%r162];
	@%p71 bra 	$L__BB5_115;
	shl.b32 	%r619, %r1, 2;
	add.s32 	%r621, %r551, %r619;
	ld.shared.u32 	%r622, [%r621];
	add.s32 	%r623, %r622, %r163;
	st.shared.u32 	[%r621], %r623;
	ld.shared.u32 	%r624, [%r621+1024];
	add.s32 	%r625, %r624, %r163;
	st.shared.u32 	[%r621+1024], %r625;
	ld.shared.u32 	%r626, [%r621+2048];
	add.s32 	%r627, %r626, %r163;
	st.shared.u32 	[%r621+2048], %r627;
	ld.shared.u32 	%r628, [%r621+3072];
	add.s32 	%r629, %r628, %r163;
	st.shared.u32 	[%r621+3072], %r629;
	ld.shared.u32 	%r630, [%r621+4096];
	add.s32 	%r631, %r630, %r163;
	st.shared.u32 	[%r621+4096], %r631;
	ld.shared.u32 	%r632, [%r621+5120];
	add.s32 	%r633, %r632, %r163;
	st.shared.u32 	[%r621+5120], %r633;
	ld.shared.u32 	%r634, [%r621+6144];
	add.s32 	%r635, %r634, %r163;
	st.shared.u32 	[%r621+6144], %r635;
	ld.shared.u32 	%r636, [%r621+7168];
	add.s32 	%r637, %r636, %r163;
	st.shared.u32 	[%r621+7168], %r637;
	ld.shared.u32 	%r638, [%r621+8192];
	add.s32 	%r639, %r638, %r163;
	st.shared.u32 	[%r621+8192], %r639;
	ld.shared.u32 	%r640, [%r621+9216];
	add.s32 	%r641, %r640, %r163;
	st.shared.u32 	[%r621+9216], %r641;
	ld.shared.u32 	%r642, [%r621+10240];
	add.s32 	%r643, %r642, %r163;
	st.shared.u32 	[%r621+10240], %r643;
	ld.shared.u32 	%r644, [%r621+11264];
	add.s32 	%r645, %r644, %r163;
	st.shared.u32 	[%r621+11264], %r645;
$L__BB5_115:
	shl.b32 	%r672, %r1, 5;
	and.b32  	%r673, %r672, 31744;
	add.s32 	%r164, %r551, %r673;
	bar.sync 	0;
	// begin inline asm
	mov.u32 %r646, %lanemask_le;
	// end inline asm
	shr.u32 	%r675, %r1764, %r293;
	and.b32  	%r669, %r675, %r82;
	mov.b32 	%r649, 1;
	// begin inline asm
	{
    .reg .pred p;
    and.b32 %r647, %r669, %r649;    setp.ne.u32 p, %r647, 0;
    vote.ballot.sync.b32 %r647, p, 0xffffffff;
    @!p not.b32 %r647, %r647;
}

	// end inline asm
	mov.b32 	%r652, 2;
	// begin inline asm
	{
    .reg .pred p;
    and.b32 %r650, %r669, %r652;    setp.ne.u32 p, %r650, 0;
    vote.ballot.sync.b32 %r650, p, 0xffffffff;
    @!p not.b32 %r650, %r650;
}

	// end inline asm
	and.b32  	%r676, %r650, %r647;
	mov.b32 	%r655, 4;
	// begin inline asm
	{
    .reg .pred p;
    and.b32 %r653, %r669, %r655;    setp.ne.u32 p, %r653, 0;
    vote.ballot.sync.b32 %r653, p, 0xffffffff;
    @!p not.b32 %r653, %r653;
}

	// end inline asm
	and.b32  	%r677, %r653, %r676;
	mov.b32 	%r658, 8;
	// begin inline asm
	{
    .reg .pred p;
    and.b32 %r656, %r669, %r658;    setp.ne.u32 p, %r656, 0;
    vote.ballot.sync.b32 %r656, p, 0xffffffff;
    @!p not.b32 %r656, %r656;
}

	// end inline asm
	and.b32  	%r678, %r656, %r677;
	mov.b32 	%r661, 16;
	// begin inline asm
	{
    .reg .pred p;
    and.b32 %r659, %r669, %r661;    setp.ne.u32 p, %r659, 0;
    vote.ballot.sync.b32 %r659, p, 0xffffffff;
    @!p not.b32 %r659, %r659;
}

	// end inline asm
	and.b32  	%r679, %r659, %r678;
	mov.b32 	%r664, 32;
	// begin inline asm
	{
    .reg .pred p;
    and.b32 %r662, %r669, %r664;    setp.ne.u32 p, %r662, 0;
    vote.ballot.sync.b32 %r662, p, 0xffffffff;
    @!p not.b32 %r662, %r662;
}

	// end inline asm
	and.b32  	%r680, %r662, %r679;
	mov.b32 	%r667, 64;
	// begin inline asm
	{
    .reg .pred p;
    and.b32 %r665, %r669, %r667;    setp.ne.u32 p, %r665, 0;
    vote.ballot.sync.b32 %r665, p, 0xffffffff;
    @!p not.b32 %r665, %r665;
}

	// end inline asm
	and.b32  	%r681, %r665, %r680;
	mov.b32 	%r670, 128;
	// begin inline asm
	{
    .reg .pred p;
    and.b32 %r668, %r669, %r670;    setp.ne.u32 p, %r668, 0;
    vote.ballot.sync.b32 %r668, p, 0xffffffff;
    @!p not.b32 %r668, %r668;
}

	// end inline asm
	and.b32  	%r682, %r668, %r681;
	clz.b32 	%r683, %r682;
	sub.s32 	%r167, 31, %r683;
	and.b32  	%r684, %r646, %r682;
	popc.b32 	%r168, %r684;
	setp.ne.s32 	%p72, %r295, %r167;
	mov.b32 	%r1783, 0;
	@%p72 bra 	$L__BB5_117;
	shl.b32 	%r685, %r669, 2;
	add.s32 	%r686, %r164, %r685;
	atom.shared.add.u32 	%r1783, [%r686], %r168;
$L__BB5_117:
	shfl.sync.idx.b32	%r712|%p73, %r1783, %r167, 31, -1;
	add.s32 	%r171, %r168, %r712;
	shr.u32 	%r713, %r1765, %r293;
	and.b32  	%r709, %r713, %r82;
	mov.b32 	%r689, 1;
	// begin inline asm
	{
    .reg .pred p;
    and.b32 %r687, %r709, %r689;    setp.ne.u32 p, %r687, 0;
    vote.ballot.sync.b32 %r687, p, 0xffffffff;
    @!p not.b32 %r687, %r687;
}

	// end inline asm
	mov.b32 	%r692, 2;
	// begin inline asm
	{
    .reg .pred p;
    and.b32 %r690, %r709, %r692;    setp.ne.u32 p, %r690, 0;
    vote.ballot.sync.b32 %r690, p, 0xffffffff;
    @!p not.b32 %r690, %r690;
}

	// end inline asm
	and.b32  	%r714, %r690, %r687;
	mov.b32 	%r695, 4;
	// begin inline asm
	{
    .reg .pred p;
    and.b32 %r693, %r709, %r695;    setp.ne.u32 p, %r693, 0;
    vote.ballot.sync.b32 %r693, p, 0xffffffff;
    @!p not.b32 %r693, %r693;
}

	// end inline asm
	and.b32  	%r715, %r693, %r714;
	mov.b32 	%r698, 8;
	// begin inline asm
	{
    .reg .pred p;
    and.b32 %r696, %r709, %r698;    setp.ne.u32 p, %r696, 0;
    vote.ballot.sync.b32 %r696, p, 0xffffffff;
    @!p not.b32 %r696, %r696;
}

	// end inline asm
	and.b32  	%r716, %r696, %r715;
	mov.b32 	%r701, 16;
	// begin inline asm
	{
    .reg .pred p;
    and.b32 %r699, %r709, %r701;    setp.ne.u32 p, %r699, 0;
    vote.ballot.sync.b32 %r699, p, 0xffffffff;
    @!p not.b32 %r699, %r699;
}

	// end inline asm
	and.b32  	%r717, %r699, %r716;
	mov.b32 	%r704, 32;
	// begin inline asm
	{
    .reg .pred p;
    and.b32 %r702, %r709, %r704;    setp.ne.u32 p, %r702, 0;
    vote.ballot.sync.b32 %r702, p, 0xffffffff;
    @!p not.b32 %r702, %r702;
}

	// end inline asm
	and.b32  	%r718, %r702, %r717;
	mov.b32 	%r707, 64;
	// begin inline asm
	{
    .reg .pred p;
    and.b32 %r705, %r709, %r707;    setp.ne.u32 p, %r705, 0;
    vote.ballot.sync.b32 %r705, p, 0xffffffff;
    @!p not.b32 %r705, %r705;
}

	// end inline asm
	and.b32  	%r719, %r705, %r718;
	mov.b32 	%r710, 128;
	// begin inline asm
	{
    .reg .pred p;
    and.b32 %r708, %r709, %r710;    setp.ne.u32 p, %r708, 0;
    vote.ballot.sync.b32 %r708, p, 0xffffffff;
    @!p not.b32 %r708, %r708;
}

	// end inline asm
	and.b32  	%r720, %r708, %r719;
	clz.b32 	%r721, %r720;
	sub.s32 	%r173, 31, %r721;
	and.b32  	%r722, %r646, %r720;
	popc.b32 	%r174, %r722;
	setp.ne.s32 	%p74, %r295, %r173;
	mov.b32 	%r1784, 0;
	@%p74 bra 	$L__BB5_119;
	shl.b32 	%r723, %r709, 2;
	add.s32 	%r724, %r164, %r723;
	atom.shared.add.u32 	%r1784, [%r724], %r174;
$L__BB5_119:
	shfl.sync.idx.b32	%r750|%p75, %r1784, %r173, 31, -1;
	add.s32 	%r177, %r174, %r750;
	shr.u32 	%r751, %r1766, %r293;
	and.b32  	%r747, %r751, %r82;
	mov.b32 	%r727, 1;
	// begin inline asm
	{
    .reg .pred p;
    and.b32 %r725, %r747, %r727;    setp.ne.u32 p, %r725, 0;
    vote.ballot.sync.b32 %r725, p, 0xffffffff;
    @!p not.b32 %r725, %r725;
}

	// end inline asm
	mov.b32 	%r730, 2;
	// begin inline asm
	{
    .reg .pred p;
    and.b32 %r728, %r747, %r730;    setp.ne.u32 p, %r728, 0;
    vote.ballot.sync.b32 %r728, p, 0xffffffff;
    @!p not.b32 %r728, %r728;
}

	// end inline asm
	and.b32  	%r752, %r728, %r725;
	mov.b32 	%r733, 4;
	// begin inline asm
	{
    .reg .pred p;
    and.b32 %r731, %r747, %r733;    setp.ne.u32 p, %r731, 0;
    vote.ballot.sync.b32 %r731, p, 0xffffffff;
    @!p not.b32 %r731, %r731;
}

	// end inline asm
	and.b32  	%r753, %r731, %r752;
	mov.b32 	%r736, 8;
	// begin inline asm
	{
    .reg .pred p;
    and.b32 %r734, %r747, %r736;    setp.ne.u32 p, %r734, 0;
    vote.ballot.sync.b32 %r734, p, 0xffffffff;
    @!p not.b32 %r734, %r734;
}

	// end inline asm
	and.b32  	%r754, %r734, %r753;
	mov.b32 	%r739, 16;
	// begin inline asm
	{
    .reg .pred p;
    and.b32 %r737, %r747, %r739;    setp.ne.u32 p, %r737, 0;
    vote.ballot.sync.b32 %r737, p, 0xffffffff;
    @!p not.b32 %r737, %r737;
}

	// end inline asm
	and.b32  	%r755, %r737, %r754;
	mov.b32 	%r742, 32;
	// begin inline asm
	{
    .reg .pred p;
    and.b32 %r740, %r747, %r742;    setp.ne.u32 p, %r740, 0;
    vote.ballot.sync.b32 %r740, p, 0xffffffff;
    @!p not.b32 %r740, %r740;
}

	// end inline asm
	and.b32  	%r756, %r740, %r755;
	mov.b32 	%r745, 64;
	// begin inline asm
	{
    .reg .pred p;
    and.b32 %r743, %r747, %r745;    setp.ne.u32 p, %r743, 0;
    vote.ballot.sync.b32 %r743, p, 0xffffffff;
    @!p not.b32 %r743, %r743;
}

	// end inline asm
	and.b32  	%r757, %r743, %r756;
	mov.b32 	%r748, 128;
	// begin inline asm
	{
    .reg .pred p;
    and.b32 %r746, %r747, %r748;    setp.ne.u32 p, %r746, 0;
    vote.ballot.sync.b32 %r746, p, 0xffffffff;
    @!p not.b32 %r746, %r746;
}

	// end inline asm
	and.b32  	%r758, %r746, %r757;
	clz.b32 	%r759, %r758;
	sub.s32 	%r179, 31, %r759;
	and.b32  	%r760, %r646, %r758;
	popc.b32 	%r180, %r760;
	setp.ne.s32 	%p76, %r295, %r179;
	mov.b32 	%r1785, 0;
	@%p76 bra 	$L__BB5_121;
	shl.b32 	%r761, %r747, 2;
	add.s32 	%r762, %r164, %r761;
	atom.shared.add.u32 	%r1785, [%r762], %r180;
$L__BB5_121:
	shfl.sync.idx.b32	%r788|%p77, %r1785, %r179, 31, -1;
	add.s32 	%r183, %r180, %r788;
	shr.u32 	%r789, %r1767, %r293;
	and.b32  	%r785, %r789, %r82;
	mov.b32 	%r765, 1;
	// begin inline asm
	{
    .reg .pred p;
    and.b32 %r763, %r785, %r765;    setp.ne.u32 p, %r763, 0;
    vote.ballot.sync.b32 %r763, p, 0xffffffff;
    @!p not.b32 %r763, %r763;
}

	// end inline asm
	mov.b32 	%r768, 2;
	// begin inline asm
	{
    .reg .pred p;
    and.b32 %r766, %r785, %r768;    setp.ne.u32 p, %r766, 0;
    vote.ballot.sync.b32 %r766, p, 0xffffffff;
    @!p not.b32 %r766, %r766;
}

	// end inline asm
	and.b32  	%r790, %r766, %r763;
	mov.b32 	%r771, 4;
	// begin inline asm
	{
    .reg .pred p;
    and.b32 %r769, %r785, %r771;    setp.ne.u32 p, %r769, 0;
    vote.ballot.sync.b32 %r769, p, 0xffffffff;
    @!p not.b32 %r769, %r769;
}

	// end inline asm
	and.b32  	%r791, %r769, %r790;
	mov.b32 	%r774, 8;
	// begin inline asm
	{
    .reg .pred p;
    and.b32 %r772, %r785, %r774;    setp.ne.u32 p, %r772, 0;
    vote.ballot.sync.b32 %r772, p, 0xffffffff;
    @!p not.b32 %r772, %r772;
}

	// end inline asm
	and.b32  	%r792, %r772, %r791;
	mov.b32 	%r777, 16;
	// begin inline asm
	{
    .reg .pred p;
    and.b32 %r775, %r785, %r777;    setp.ne.u32 p, %r775, 0;
    vote.ballot.sync.b32 %r775, p, 0xffffffff;
    @!p not.b32 %r775, %r775;
}

	// end inline asm
	and.b32  	%r793, %r775, %r792;
	mov.b32 	%r780, 32;
	// begin inline asm
	{
    .reg .pred p;
    and.b32 %r778, %r785, %r780;    setp.ne.u32 p, %r778, 0;
    vote.ballot.sync.b32 %r778, p, 0xffffffff;
    @!p not.b32 %r778, %r778;
}

	// end inline asm
	and.b32  	%r794, %r778, %r793;
	mov.b32 	%r783, 64;
	// begin inline asm
	{
    .reg .pred p;
    and.b32 %r781, %r785, %r783;    setp.ne.u32 p, %r781, 0;
    vote.ballot.sync.b32 %r781, p, 0xffffffff;
    @!p not.b32 %r781, %r781;
}

	// end inline asm
	and.b32  	%r795, %r781, %r794;
	mov.b32 	%r786, 128;
	// begin inline asm
	{
    .reg .pred p;
    and.b32 %r784, %r785, %r786;    setp.ne.u32 p, %r784, 0;
    vote.ballot.sync.b32 %r784, p, 0xffffffff;
    @!p not.b32 %r784, %r784;
}

	// end inline asm
	and.b32  	%r796, %r784, %r795;
	clz.b32 	%r797, %r796;
	sub.s32 	%r185, 31, %r797;
	and.b32  	%r798, %r646, %r796;
	popc.b32 	%r186, %r798;
	setp.ne.s32 	%p78, %r295, %r185;
	mov.b32 	%r1786, 0;
	@%p78 bra 	$L__BB5_123;
	shl.b32 	%r799, %r785, 2;
	add.s32 	%r800, %r164, %r799;
	atom.shared.add.u32 	%r1786, [%r800], %r186;
$L__BB5_123:
	shfl.sync.idx.b32	%r826|%p79, %r1786, %r185, 31, -1;
	add.s32 	%r189, %r186, %r826;
	shr.u32 	%r827, %r1768, %r293;
	and.b32  	%r823, %r827, %r82;
	mov.b32 	%r803, 1;
	// begin inline asm
	{
    .reg .pred p;
    and.b32 %r801, %r823, %r803;    setp.ne.u32 p, %r801, 0;
    vote.ballot.sync.b32 %r801, p, 0xffffffff;
    @!p not.b32 %r801, %r801;
}

	// end inline asm
	mov.b32 	%r806, 2;
	// begin inline asm
	{
    .reg .pred p;
    and.b32 %r804, %r823, %r806;    setp.ne.u32 p, %r804, 0;
    vote.ballot.sync.b32 %r804, p, 0xffffffff;
    @!p not.b32 %r804, %r804;
}

	// end inline asm
	and.b32  	%r828, %r804, %r801;
	mov.b32 	%r809, 4;
	// begin inline asm
	{
    .reg .pred p;
    and.b32 %r807, %r823, %r809;    setp.ne.u32 p, %r807, 0;
    vote.ballot.sync.b32 %r807, p, 0xffffffff;
    @!p not.b32 %r807, %r807;
}

	// end inline asm
	and.b32  	%r829, %r807, %r828;
	mov.b32 	%r812, 8;
	// begin inline asm
	{
    .reg .pred p;
    and.b32 %r810, %r823, %r812;    setp.ne.u32 p, %r810, 0;
    vote.ballot.sync.b32 %r810, p, 0xffffffff;
    @!p not.b32 %r810, %r810;
}

	// end inline asm
	and.b32  	%r830, %r810, %r829;
	mov.b32 	%r815, 16;
	// begin inline asm
	{
    .reg .pred p;
    and.b32 %r813, %r823, %r815;    setp.ne.u32 p, %r813, 0;
    vote.ballot.sync.b32 %r813, p, 0xffffffff;
    @!p not.b32 %r813, %r813;
}

	// end inline asm
	and.b32  	%r831, %r813, %r830;
	mov.b32 	%r818, 32;
	// begin inline asm
	{
    .reg .pred p;
    and.b32 %r816, %r823, %r818;    setp.ne.u32 p, %r816, 0;
    vote.ballot.sync.b32 %r816, p, 0xffffffff;
    @!p not.b32 %r816, %r816;
}

	// end inline asm
	and.b32  	%r832, %r816, %r831;
	mov.b32 	%r821, 64;
	// begin inline asm
	{
    .reg .pred p;
    and.b32 %r819, %r823, %r821;    setp.ne.u32 p, %r819, 0;
    vote.ballot.sync.b32 %r819, p, 0xffffffff;
    @!p not.b32 %r819, %r819;
}

	// end inline asm
	and.b32  	%r833, %r819, %r832;
	mov.b32 	%r824, 128;
	// begin inline asm
	{
    .reg .pred p;
    and.b32 %r822, %r823, %r824;    setp.ne.u32 p, %r822, 0;
    vote.ballot.sync.b32 %r822, p, 0xffffffff;
    @!p not.b32 %r822, %r822;
}

	// end inline asm
	and.b32  	%r834, %r822, %r833;
	clz.b32 	%r835, %r834;
	sub.s32 	%r191, 31, %r835;
	and.b32  	%r836, %r646, %r834;
	popc.b32 	%r192, %r836;
	setp.ne.s32 	%p80, %r295, %r191;
	mov.b32 	%r1787, 0;
	@%p80 bra 	$L__BB5_125;
	shl.b32 	%r837, %r823, 2;
	add.s32 	%r838, %r164, %r837;
	atom.shared.add.u32 	%r1787, [%r838], %r192;
$L__BB5_125:
	shfl.sync.idx.b32	%r864|%p81, %r1787, %r191, 31, -1;
	add.s32 	%r195, %r192, %r864;
	shr.u32 	%r865, %r1769, %r293;
	and.b32  	%r861, %r865, %r82;
	mov.b32 	%r841, 1;
	// begin inline asm
	{
    .reg .pred p;
    and.b32 %r839, %r861, %r841;    setp.ne.u32 p, %r839, 0;
    vote.ballot.sync.b32 %r839, p, 0xffffffff;
    @!p not.b32 %r839, %r839;
}

	// end inline asm
	mov.b32 	%r844, 2;
	// begin inline asm
	{
    .reg .pred p;
    and.b32 %r842, %r861, %r844;    setp.ne.u32 p, %r842, 0;
    vote.ballot.sync.b32 %r842, p, 0xffffffff;
    @!p not.b32 %r842, %r842;
}

	// end inline asm
	and.b32  	%r866, %r842, %r839;
	mov.b32 	%r847, 4;
	// begin inline asm
	{
    .reg .pred p;
    and.b32 %r845, %r861, %r847;    setp.ne.u32 p, %r845, 0;
    vote.ballot.sync.b32 %r845, p, 0xffffffff;
    @!p not.b32 %r845, %r845;
}

	// end inline asm
	and.b32  	%r867, %r845, %r866;
	mov.b32 	%r850, 8;
	// begin inline asm
	{
    .reg .pred p;
    and.b32 %r848, %r861, %r850;    setp.ne.u32 p, %r848, 0;
    vote.ballot.sync.b32 %r848, p, 0xffffffff;
    @!p not.b32 %r848, %r848;
}

	// end inline asm
	and.b32  	%r868, %r848, %r867;
	mov.b32 	%r853, 16;
	// begin inline asm
	{
    .reg .pred p;
    and.b32 %r851, %r861, %r853;    setp.ne.u32 p, %r851, 0;
    vote.ballot.sync.b32 %r851, p, 0xffffffff;
    @!p not.b32 %r851, %r851;
}

	// end inline asm
	and.b32  	%r869, %r851, %r868;
	mov.b32 	%r856, 32;
	// begin inline asm
	{
    .reg .pred p;
    and.b32 %r854, %r861, %r856;    setp.ne.u32 p, %r854, 0;
    vote.ballot.sync.b32 %r854, p, 0xffffffff;
    @!p not.b32 %r854, %r854;
}

	// end inline asm
	and.b32  	%r870, %r854, %r869;
	mov.b32 	%r859, 64;
	// begin inline asm
	{
    .reg .pred p;
    and.b32 %r857, %r861, %r859;    setp.ne.u32 p, %r857, 0;
    vote.ballot.sync.b32 %r857, p, 0xffffffff;
    @!p not.b32 %r857, %r857;
}

	// end inline asm
	and.b32  	%r871, %r857, %r870;
	mov.b32 	%r862, 128;
	// begin inline asm
	{
    .reg .pred p;
    and.b32 %r860, %r861, %r862;    setp.ne.u32 p, %r860, 0;
    vote.ballot.sync.b32 %r860, p, 0xffffffff;
    @!p not.b32 %r860, %r860;
}

	// end inline asm
	and.b32  	%r872, %r860, %r871;
	clz.b32 	%r873, %r872;
	sub.s32 	%r197, 31, %r873;
	and.b32  	%r874, %r646, %r872;
	popc.b32 	%r198, %r874;
	setp.ne.s32 	%p82, %r295, %r197;
	mov.b32 	%r1788, 0;
	@%p82 bra 	$L__BB5_127;
	shl.b32 	%r875, %r861, 2;
	add.s32 	%r876, %r164, %r875;
	atom.shared.add.u32 	%r1788, [%r876], %r198;
$L__BB5_127:
	shfl.sync.idx.b32	%r902|%p83, %r1788, %r197, 31, -1;
	add.s32 	%r201, %r198, %r902;
	shr.u32 	%r903, %r1770, %r293;
	and.b32  	%r899, %r903, %r82;
	mov.b32 	%r879, 1;
	// begin inline asm
	{
    .reg .pred p;
    and.b32 %r877, %r899, %r879;    setp.ne.u32 p, %r877, 0;
    vote.ballot.sync.b32 %r877, p, 0xffffffff;
    @!p not.b32 %r877, %r877;
}

	// end inline asm
	mov.b32 	%r882, 2;
	// begin inline asm
	{
    .reg .pred p;
    and.b32 %r880, %r899, %r882;    setp.ne.u32 p, %r880, 0;
    vote.ballot.sync.b32 %r880, p, 0xffffffff;
    @!p not.b32 %r880, %r880;
}

	// end inline asm
	and.b32  	%r904, %r880, %r877;
	mov.b32 	%r885, 4;
	// begin inline asm
	{
    .reg .pred p;
    and.b32 %r883, %r899, %r885;    setp.ne.u32 p, %r883, 0;
    vote.ballot.sync.b32 %r883, p, 0xffffffff;
    @!p not.b32 %r883, %r883;
}

	// end inline asm
	and.b32  	%r905, %r883, %r904;
	mov.b32 	%r888, 8;
	// begin inline asm
	{
    .reg .pred p;
    and.b32 %r886, %r899, %r888;    setp.ne.u32 p, %r886, 0;
    vote.ballot.sync.b32 %r886, p, 0xffffffff;
    @!p not.b32 %r886, %r886;
}

	// end inline asm
	and.b32  	%r906, %r886, %r905;
	mov.b32 	%r891, 16;
	// begin inline asm
	{
    .reg .pred p;
    and.b32 %r889, %r899, %r891;    setp.ne.u32 p, %r889, 0;
    vote.ballot.sync.b32 %r889, p, 0xffffffff;
    @!p not.b32 %r889, %r889;
}

	// end inline asm
	and.b32  	%r907, %r889, %r906;
	mov.b32 	%r894, 32;
	// begin inline asm
	{
    .reg .pred p;
    and.b32 %r892, %r899, %r894;    setp.ne.u32 p, %r892, 0;
    vote.ballot.sync.b32 %r892, p, 0xffffffff;
    @!p not.b32 %r892, %r892;
}

	// end inline asm
	and.b32  	%r908, %r892, %r907;
	mov.b32 	%r897, 64;
	// begin inline asm
	{
    .reg .pred p;
    and.b32 %r895, %r899, %r897;    setp.ne.u32 p, %r895, 0;
    vote.ballot.sync.b32 %r895, p, 0xffffffff;
    @!p not.b32 %r895, %r895;
}

	// end inline asm
	and.b32  	%r909, %r895, %r908;
	mov.b32 	%r900, 128;
	// begin inline asm
	{
    .reg .pred p;
    and.b32 %r898, %r899, %r900;    setp.ne.u32 p, %r898, 0;
    vote.ballot.sync.b32 %r898, p, 0xffffffff;
    @!p not.b32 %r898, %r898;
}

	// end inline asm
	and.b32  	%r910, %r898, %r909;
	clz.b32 	%r911, %r910;
	sub.s32 	%r203, 31, %r911;
	and.b32  	%r912, %r646, %r910;
	popc.b32 	%r204, %r912;
	setp.ne.s32 	%p84, %r295, %r203;
	mov.b32 	%r1789, 0;
	@%p84 bra 	$L__BB5_129;
	shl.b32 	%r913, %r899, 2;
	add.s32 	%r914, %r164, %r913;
	atom.shared.add.u32 	%r1789, [%r914], %r204;
$L__BB5_129:
	shfl.sync.idx.b32	%r940|%p85, %r1789, %r203, 31, -1;
	add.s32 	%r207, %r204, %r940;
	shr.u32 	%r941, %r1771, %r293;
	and.b32  	%r937, %r941, %r82;
	mov.b32 	%r917, 1;
	// begin inline asm
	{
    .reg .pred p;
    and.b32 %r915, %r937, %r917;    setp.ne.u32 p, %r915, 0;
    vote.ballot.sync.b32 %r915, p, 0xffffffff;
    @!p not.b32 %r915, %r915;
}

	// end inline asm
	mov.b32 	%r920, 2;
	// begin inline asm
	{
    .reg .pred p;
    and.b32 %r918, %r937, %r920;    setp.ne.u32 p, %r918, 0;
    vote.ballot.sync.b32 %r918, p, 0xffffffff;
    @!p not.b32 %r918, %r918;
}

	// end inline asm
	and.b32  	%r942, %r918, %r915;
	mov.b32 	%r923, 4;
	// begin inline asm
	{
    .reg .pred p;
    and.b32 %r921, %r937, %r923;    setp.ne.u32 p, %r921, 0;
    vote.ballot.sync.b32 %r921, p, 0xffffffff;
    @!p not.b32 %r921, %r921;
}

	// end inline asm
	and.b32  	%r943, %r921, %r942;
	mov.b32 	%r926, 8;
	// begin inline asm
	{
    .reg .pred p;
    and.b32 %r924, %r937, %r926;    setp.ne.u32 p, %r924, 0;
    vote.ballot.sync.b32 %r924, p, 0xffffffff;
    @!p not.b32 %r924, %r924;
}

	// end inline asm
	and.b32  	%r944, %r924, %r943;
	mov.b32 	%r929, 16;
	// begin inline asm
	{
    .reg .pred p;
    and.b32 %r927, %r937, %r929;    setp.ne.u32 p, %r927, 0;
    vote.ballot.sync.b32 %r927, p, 0xffffffff;
    @!p not.b32 %r927, %r927;
}

	// end inline asm
	and.b32  	%r945, %r927, %r944;
	mov.b32 	%r932, 32;
	// begin inline asm
	{
    .reg .pred p;
    and.b32 %r930, %r937, %r932;    setp.ne.u32 p, %r930, 0;
    vote.ballot.sync.b32 %r930, p, 0xffffffff;
    @!p not.b32 %r930, %r930;
}

	// end inline asm
	and.b32  	%r946, %r930, %r945;
	mov.b32 	%r935, 64;
	// begin inline asm
	{
    .reg .pred p;
    and.b32 %r933, %r937, %r935;    setp.ne.u32 p, %r933, 0;
    vote.ballot.sync.b32 %r933, p, 0xffffffff;
    @!p not.b32 %r933, %r933;
}

	// end inline asm
	and.b32  	%r947, %r933, %r946;
	mov.b32 	%r938, 128;
	// begin inline asm
	{
    .reg .pred p;
    and.b32 %r936, %r937, %r938;    setp.ne.u32 p, %r936, 0;
    vote.ballot.sync.b32 %r936, p, 0xffffffff;
    @!p not.b32 %r936, %r936;
}

	// end inline asm
	and.b32  	%r948, %r936, %r947;
	clz.b32 	%r949, %r948;
	sub.s32 	%r209, 31, %r949;
	and.b32  	%r950, %r646, %r948;
	popc.b32 	%r210, %r950;
	setp.ne.s32 	%p86, %r295, %r209;
	mov.b32 	%r1790, 0;
	@%p86 bra 	$L__BB5_131;
	shl.b32 	%r951, %r937, 2;
	add.s32 	%r952, %r164, %r951;
	atom.shared.add.u32 	%r1790, [%r952], %r210;
$L__BB5_131:
	shfl.sync.idx.b32	%r978|%p87, %r1790, %r209, 31, -1;
	add.s32 	%r213, %r210, %r978;
	shr.u32 	%r979, %r1772, %r293;
	and.b32  	%r975, %r979, %r82;
	mov.b32 	%r955, 1;
	// begin inline asm
	{
    .reg .pred p;
    and.b32 %r953, %r975, %r955;    setp.ne.u32 p, %r953, 0;
    vote.ballot.sync.b32 %r953, p, 0xffffffff;
    @!p not.b32 %r953, %r953;
}

	// end inline asm
	mov.b32 	%r958, 2;
	// begin inline asm
	{
    .reg .pred p;
    and.b32 %r956, %r975, %r958;    setp.ne.u32 p, %r956, 0;
    vote.ballot.sync.b32 %r956, p, 0xffffffff;
    @!p not.b32 %r956, %r956;
}

	// end inline asm
	and.b32  	%r980, %r956, %r953;
	mov.b32 	%r961, 4;
	// begin inline asm
	{
    .reg .pred p;
    and.b32 %r959, %r975, %r961;    setp.ne.u32 p, %r959, 0;
    vote.ballot.sync.b32 %r959, p, 0xffffffff;
    @!p not.b32 %r959, %r959;
}

	// end inline asm
	and.b32  	%r981, %r959, %r980;
	mov.b32 	%r964, 8;
	// begin inline asm
	{
    .reg .pred p;
    and.b32 %r962, %r975, %r964;    setp.ne.u32 p, %r962, 0;
    vote.ballot.sync.b32 %r962, p, 0xffffffff;
    @!p not.b32 %r962, %r962;
}

	// end inline asm
	and.b32  	%r982, %r962, %r981;
	mov.b32 	%r967, 16;
	// begin inline asm
	{
    .reg .pred p;
    and.b32 %r965, %r975, %r967;    setp.ne.u32 p, %r965, 0;
    vote.ballot.sync.b32 %r965, p, 0xffffffff;
    @!p not.b32 %r965, %r965;
}

	// end inline asm
	and.b32  	%r983, %r965, %r982;
	mov.b32 	%r970, 32;
	// begin inline asm
	{
    .reg .pred p;
    and.b32 %r968, %r975, %r970;    setp.ne.u32 p, %r968, 0;
    vote.ballot.sync.b32 %r968, p, 0xffffffff;
    @!p not.b32 %r968, %r968;
}

	// end inline asm
	and.b32  	%r984, %r968, %r983;
	mov.b32 	%r973, 64;
	// begin inline asm
	{
    .reg .pred p;
    and.b32 %r971, %r975, %r973;    setp.ne.u32 p, %r971, 0;
    vote.ballot.sync.b32 %r971, p, 0xffffffff;
    @!p not.b32 %r971, %r971;
}

	// end inline asm
	and.b32  	%r985, %r971, %r984;
	mov.b32 	%r976, 128;
	// begin inline asm
	{
    .reg .pred p;
    and.b32 %r974, %r975, %r976;    setp.ne.u32 p, %r974, 0;
    vote.ballot.sync.b32 %r974, p, 0xffffffff;
    @!p not.b32 %r974, %r974;
}

	// end inline asm
	and.b32  	%r986, %r974, %r985;
	clz.b32 	%r987, %r986;
	sub.s32 	%r215, 31, %r987;
	and.b32  	%r988, %r646, %r986;
	popc.b32 	%r216, %r988;
	setp.ne.s32 	%p88, %r295, %r215;
	mov.b32 	%r1791, 0;
	@%p88 bra 	$L__BB5_133;
	shl.b32 	%r989, %r975, 2;
	add.s32 	%r990, %r164, %r989;
	atom.shared.add.u32 	%r1791, [%r990], %r216;
$L__BB5_133:
	shfl.sync.idx.b32	%r1016|%p89, %r1791, %r215, 31, -1;
	add.s32 	%r219, %r216, %r1016;
	shr.u32 	%r1017, %r1773, %r293;
	and.b32  	%r1013, %r1017, %r82;
	mov.b32 	%r993, 1;
	// begin inline asm
	{
    .reg .pred p;
    and.b32 %r991, %r1013, %r993;    setp.ne.u32 p, %r991, 0;
    vote.ballot.sync.b32 %r991, p, 0xffffffff;
    @!p not.b32 %r991, %r991;
}

	// end inline asm
	mov.b32 	%r996, 2;
	// begin inline asm
	{
    .reg .pred p;
    and.b32 %r994, %r1013, %r996;    setp.ne.u32 p, %r994, 0;
    vote.ballot.sync.b32 %r994, p, 0xffffffff;
    @!p not.b32 %r994, %r994;
}

	// end inline asm
	and.b32  	%r1018, %r994, %r991;
	mov.b32 	%r999, 4;
	// begin inline asm
	{
    .reg .pred p;
    and.b32 %r997, %r1013, %r999;    setp.ne.u32 p, %r997, 0;
    vote.ballot.sync.b32 %r997, p, 0xffffffff;
    @!p not.b32 %r997, %r997;
}

	// end inline asm
	and.b32  	%r1019, %r997, %r1018;
	mov.b32 	%r1002, 8;
	// begin inline asm
	{
    .reg .pred p;
    and.b32 %r1000, %r1013, %r1002;    setp.ne.u32 p, %r1000, 0;
    vote.ballot.sync.b32 %r1000, p, 0xffffffff;
    @!p not.b32 %r1000, %r1000;
}

	// end inline asm
	and.b32  	%r1020, %r1000, %r1019;
	mov.b32 	%r1005, 16;
	// begin inline asm
	{
    .reg .pred p;
    and.b32 %r1003, %r1013, %r1005;    setp.ne.u32 p, %r1003, 0;
    vote.ballot.sync.b32 %r1003, p, 0xffffffff;
    @!p not.b32 %r1003, %r1003;
}

	// end inline asm
	and.b32  	%r1021, %r1003, %r1020;
	mov.b32 	%r1008, 32;
	// begin inline asm
	{
    .reg .pred p;
    and.b32 %r1006, %r1013, %r1008;    setp.ne.u32 p, %r1006, 0;
    vote.ballot.sync.b32 %r1006, p, 0xffffffff;
    @!p not.b32 %r1006, %r1006;
}

	// end inline asm
	and.b32  	%r1022, %r1006, %r1021;
	mov.b32 	%r1011, 64;
	// begin inline asm
	{
    .reg .pred p;
    and.b32 %r1009, %r1013, %r1011;    setp.ne.u32 p, %r1009, 0;
    vote.ballot.sync.b32 %r1009, p, 0xffffffff;
    @!p not.b32 %r1009, %r1009;
}

	// end inline asm
	and.b32  	%r1023, %r1009, %r1022;
	mov.b32 	%r1014, 128;
	// begin inline asm
	{
    .reg .pred p;
    and.b32 %r1012, %r1013, %r1014;    setp.ne.u32 p, %r1012, 0;
    vote.ballot.sync.b32 %r1012, p, 0xffffffff;
    @!p not.b32 %r1012, %r1012;
}

	// end inline asm
	and.b32  	%r1024, %r1012, %r1023;
	clz.b32 	%r1025, %r1024;
	sub.s32 	%r221, 31, %r1025;
	and.b32  	%r1026, %r646, %r1024;
	popc.b32 	%r222, %r1026;
	setp.ne.s32 	%p90, %r295, %r221;
	mov.b32 	%r1792, 0;
	@%p90 bra 	$L__BB5_135;
	shl.b32 	%r1027, %r1013, 2;
	add.s32 	%r1028, %r164, %r1027;
	atom.shared.add.u32 	%r1792, [%r1028], %r222;
$L__BB5_135:
	shfl.sync.idx.b32	%r1054|%p91, %r1792, %r221, 31, -1;
	add.s32 	%r225, %r222, %r1054;
	shr.u32 	%r1055, %r1774, %r293;
	and.b32  	%r1051, %r1055, %r82;
	mov.b32 	%r1031, 1;
	// begin inline asm
	{
    .reg .pred p;
    and.b32 %r1029, %r1051, %r1031;    setp.ne.u32 p, %r1029, 0;
    vote.ballot.sync.b32 %r1029, p, 0xffffffff;
    @!p not.b32 %r1029, %r1029;
}

	// end inline asm
	mov.b32 	%r1034, 2;
	// begin inline asm
	{
    .reg .pred p;
    and.b32 %r1032, %r1051, %r1034;    setp.ne.u32 p, %r1032, 0;
    vote.ballot.sync.b32 %r1032, p, 0xffffffff;
    @!p not.b32 %r1032, %r1032;
}

	// end inline asm
	and.b32  	%r1056, %r1032, %r1029;
	mov.b32 	%r1037, 4;
	// begin inline asm
	{
    .reg .pred p;
    and.b32 %r1035, %r1051, %r1037;    setp.ne.u32 p, %r1035, 0;
    vote.ballot.sync.b32 %r1035, p, 0xffffffff;
    @!p not.b32 %r1035, %r1035;
}

	// end inline asm
	and.b32  	%r1057, %r1035, %r1056;
	mov.b32 	%r1040, 8;
	// begin inline asm
	{
    .reg .pred p;
    and.b32 %r1038, %r1051, %r1040;    setp.ne.u32 p, %r1038, 0;
    vote.ballot.sync.b32 %r1038, p, 0xffffffff;
    @!p not.b32 %r1038, %r1038;
}

	// end inline asm
	and.b32  	%r1058, %r1038, %r1057;
	mov.b32 	%r1043, 16;
	// begin inline asm
	{
    .reg .pred p;
    and.b32 %r1041, %r1051, %r1043;    setp.ne.u32 p, %r1041, 0;
    vote.ballot.sync.b32 %r1041, p, 0xffffffff;
    @!p not.b32 %r1041, %r1041;
}

	// end inline asm
	and.b32  	%r1059, %r1041, %r1058;
	mov.b32 	%r1046, 32;
	// begin inline asm
	{
    .reg .pred p;
    and.b32 %r1044, %r1051, %r1046;    setp.ne.u32 p, %r1044, 0;
    vote.ballot.sync.b32 %r1044, p, 0xffffffff;
    @!p not.b32 %r1044, %r1044;
}

	// end inline asm
	and.b32  	%r1060, %r1044, %r1059;
	mov.b32 	%r1049, 64;
	// begin inline asm
	{
    .reg .pred p;
    and.b32 %r1047, %r1051, %r1049;    setp.ne.u32 p, %r1047, 0;
    vote.ballot.sync.b32 %r1047, p, 0xffffffff;
    @!p not.b32 %r1047, %r1047;
}

	// end inline asm
	and.b32  	%r1061, %r1047, %r1060;
	mov.b32 	%r1052, 128;
	// begin inline asm
	{
    .reg .pred p;
    and.b32 %r1050, %r1051, %r1052;    setp.ne.u32 p, %r1050, 0;
    vote.ballot.sync.b32 %r1050, p, 0xffffffff;
    @!p not.b32 %r1050, %r1050;
}

	// end inline asm
	and.b32  	%r1062, %r1050, %r1061;
	clz.b32 	%r1063, %r1062;
	sub.s32 	%r227, 31, %r1063;
	and.b32  	%r1064, %r646, %r1062;
	popc.b32 	%r228, %r1064;
	setp.ne.s32 	%p92, %r295, %r227;
	mov.b32 	%r1793, 0;
	@%p92 bra 	$L__BB5_137;
	shl.b32 	%r1065, %r1051, 2;
	add.s32 	%r1066, %r164, %r1065;
	atom.shared.add.u32 	%r1793, [%r1066], %r228;
$L__BB5_137:
	shfl.sync.idx.b32	%r1092|%p93, %r1793, %r227, 31, -1;
	add.s32 	%r231, %r228, %r1092;
	shr.u32 	%r1093, %r1775, %r293;
	and.b32  	%r1089, %r1093, %r82;
	mov.b32 	%r1069, 1;
	// begin inline asm
	{
    .reg .pred p;
    and.b32 %r1067, %r1089, %r1069;    setp.ne.u32 p, %r1067, 0;
    vote.ballot.sync.b32 %r1067, p, 0xffffffff;
    @!p not.b32 %r1067, %r1067;
}

	// end inline asm
	mov.b32 	%r1072, 2;
	// begin inline asm
	{
    .reg .pred p;
    and.b32 %r1070, %r1089, %r1072;    setp.ne.u32 p, %r1070, 0;
    vote.ballot.sync.b32 %r1070, p, 0xffffffff;
    @!p not.b32 %r1070, %r1070;
}

	// end inline asm
	and.b32  	%r1094, %r1070, %r1067;
	mov.b32 	%r1075, 4;
	// begin inline asm
	{
    .reg .pred p;
    and.b32 %r1073, %r1089, %r1075;    setp.ne.u32 p, %r1073, 0;
    vote.ballot.sync.b32 %r1073, p, 0xffffffff;
    @!p not.b32 %r1073, %r1073;
}

	// end inline asm
	and.b32  	%r1095, %r1073, %r1094;
	mov.b32 	%r1078, 8;
	// begin inline asm
	{
    .reg .pred p;
    and.b32 %r1076, %r1089, %r1078;    setp.ne.u32 p, %r1076, 0;
    vote.ballot.sync.b32 %r1076, p, 0xffffffff;
    @!p not.b32 %r1076, %r1076;
}

	// end inline asm
	and.b32  	%r1096, %r1076, %r1095;
	mov.b32 	%r1081, 16;
	// begin inline asm
	{
    .reg .pred p;
    and.b32 %r1079, %r1089, %r1081;    setp.ne.u32 p, %r1079, 0;
    vote.ballot.sync.b32 %r1079, p, 0xffffffff;
    @!p not.b32 %r1079, %r1079;
}

	// end inline asm
	and.b32  	%r1097, %r1079, %r1096;
	mov.b32 	%r1084, 32;
	// begin inline asm
	{
    .reg .pred p;
    and.b32 %r1082, %r1089, %r1084;    setp.ne.u32 p, %r1082, 0;
    vote.ballot.sync.b32 %r1082, p, 0xffffffff;
    @!p not.b32 %r1082, %r1082;
}

	// end inline asm
	and.b32  	%r1098, %r1082, %r1097;
	mov.b32 	%r1087, 64;
	// begin inline asm
	{
    .reg .pred p;
    and.b32 %r1085, %r1089, %r1087;    setp.ne.u32 p, %r1085, 0;
    vote.ballot.sync.b32 %r1085, p, 0xffffffff;
    @!p not.b32 %r1085, %r1085;
}

	// end inline asm
	and.b32  	%r1099, %r1085, %r1098;
	mov.b32 	%r1090, 128;
	// begin inline asm
	{
    .reg .pred p;
    and.b32 %r1088, %r1089, %r1090;    setp.ne.u32 p, %r1088, 0;
    vote.ballot.sync.b32 %r1088, p, 0xffffffff;
    @!p not.b32 %r1088, %r1088;
}

	// end inline asm
	and.b32  	%r1100, %r1088, %r1099;
	clz.b32 	%r1101, %r1100;
	sub.s32 	%r233, 31, %r1101;
	and.b32  	%r1102, %r646, %r1100;
	popc.b32 	%r234, %r1102;
	setp.ne.s32 	%p94, %r295, %r233;
	mov.b32 	%r1794, 0;
	@%p94 bra 	$L__BB5_139;
	shl.b32 	%r1103, %r1089, 2;
	add.s32 	%r1104, %r164, %r1103;
	atom.shared.add.u32 	%r1794, [%r1104], %r234;
$L__BB5_139:
	shfl.sync.idx.b32	%r1130|%p95, %r1794, %r233, 31, -1;
	add.s32 	%r237, %r234, %r1130;
	shr.u32 	%r1131, %r1776, %r293;
	and.b32  	%r1127, %r1131, %r82;
	mov.b32 	%r1107, 1;
	// begin inline asm
	{
    .reg .pred p;
    and.b32 %r1105, %r1127, %r1107;    setp.ne.u32 p, %r1105, 0;
    vote.ballot.sync.b32 %r1105, p, 0xffffffff;
    @!p not.b32 %r1105, %r1105;
}

	// end inline asm
	mov.b32 	%r1110, 2;
	// begin inline asm
	{
    .reg .pred p;
    and.b32 %r1108, %r1127, %r1110;    setp.ne.u32 p, %r1108, 0;
    vote.ballot.sync.b32 %r1108, p, 0xffffffff;
    @!p not.b32 %r1108, %r1108;
}

	// end inline asm
	and.b32  	%r1132, %r1108, %r1105;
	mov.b32 	%r1113, 4;
	// begin inline asm
	{
    .reg .pred p;
    and.b32 %r1111, %r1127, %r1113;    setp.ne.u32 p, %r1111, 0;
    vote.ballot.sync.b32 %r1111, p, 0xffffffff;
    @!p not.b32 %r1111, %r1111;
}

	// end inline asm
	and.b32  	%r1133, %r1111, %r1132;
	mov.b32 	%r1116, 8;
	// begin inline asm
	{
    .reg .pred p;
    and.b32 %r1114, %r1127, %r1116;    setp.ne.u32 p, %r1114, 0;
    vote.ballot.sync.b32 %r1114, p, 0xffffffff;
    @!p not.b32 %r1114, %r1114;
}

	// end inline asm
	and.b32  	%r1134, %r1114, %r1133;
	mov.b32 	%r1119, 16;
	// begin inline asm
	{
    .reg .pred p;
    and.b32 %r1117, %r1127, %r1119;    setp.ne.u32 p, %r1117, 0;
    vote.ballot.sync.b32 %r1117, p, 0xffffffff;
    @!p not.b32 %r1117, %r1117;
}

	// end inline asm
	and.b32  	%r1135, %r1117, %r1134;
	mov.b32 	%r1122, 32;
	// begin inline asm
	{
    .reg .pred p;
    and.b32 %r1120, %r1127, %r1122;    setp.ne.u32 p, %r1120, 0;
    vote.ballot.sync.b32 %r1120, p, 0xffffffff;
    @!p not.b32 %r1120, %r1120;
}

	// end inline asm
	and.b32  	%r1136, %r1120, %r1135;
	mov.b32 	%r1125, 64;
	// begin inline asm
	{
    .reg .pred p;
    and.b32 %r1123, %r1127, %r1125;    setp.ne.u32 p, %r1123, 0;
    vote.ballot.sync.b32 %r1123, p, 0xffffffff;
    @!p not.b32 %r1123, %r1123;
}

	// end inline asm
	and.b32  	%r1137, %r1123, %r1136;
	mov.b32 	%r1128, 128;
	// begin inline asm
	{
    .reg .pred p;
    and.b32 %r1126, %r1127, %r1128;    setp.ne.u32 p, %r1126, 0;
    vote.ballot.sync.b32 %r1126, p, 0xffffffff;
    @!p not.b32 %r1126, %r1126;
}

	// end inline asm
	and.b32  	%r1138, %r1126, %r1137;
	clz.b32 	%r1139, %r1138;
	sub.s32 	%r239, 31, %r1139;
	and.b32  	%r1140, %r646, %r1138;
	popc.b32 	%r240, %r1140;
	setp.ne.s32 	%p96, %r295, %r239;
	mov.b32 	%r1795, 0;
	@%p96 bra 	$L__BB5_141;
	shl.b32 	%r1141, %r1127, 2;
	add.s32 	%r1142, %r164, %r1141;
	atom.shared.add.u32 	%r1795, [%r1142], %r240;
$L__BB5_141:
	shfl.sync.idx.b32	%r1168|%p97, %r1795, %r239, 31, -1;
	add.s32 	%r243, %r240, %r1168;
	shr.u32 	%r1169, %r1777, %r293;
	and.b32  	%r1165, %r1169, %r82;
	mov.b32 	%r1145, 1;
	// begin inline asm
	{
    .reg .pred p;
    and.b32 %r1143, %r1165, %r1145;    setp.ne.u32 p, %r1143, 0;
    vote.ballot.sync.b32 %r1143, p, 0xffffffff;
    @!p not.b32 %r1143, %r1143;
}

	// end inline asm
	mov.b32 	%r1148, 2;
	// begin inline asm
	{
    .reg .pred p;
    and.b32 %r1146, %r1165, %r1148;    setp.ne.u32 p, %r1146, 0;
    vote.ballot.sync.b32 %r1146, p, 0xffffffff;
    @!p not.b32 %r1146, %r1146;
}

	// end inline asm
	and.b32  	%r1170, %r1146, %r1143;
	mov.b32 	%r1151, 4;
	// begin inline asm
	{
    .reg .pred p;
    and.b32 %r1149, %r1165, %r1151;    setp.ne.u32 p, %r1149, 0;
    vote.ballot.sync.b32 %r1149, p, 0xffffffff;
    @!p not.b32 %r1149, %r1149;
}

	// end inline asm
	and.b32  	%r1171, %r1149, %r1170;
	mov.b32 	%r1154, 8;
	// begin inline asm
	{
    .reg .pred p;
    and.b32 %r1152, %r1165, %r1154;    setp.ne.u32 p, %r1152, 0;
    vote.ballot.sync.b32 %r1152, p, 0xffffffff;
    @!p not.b32 %r1152, %r1152;
}

	// end inline asm
	and.b32  	%r1172, %r1152, %r1171;
	mov.b32 	%r1157, 16;
	// begin inline asm
	{
    .reg .pred p;
    and.b32 %r1155, %r1165, %r1157;    setp.ne.u32 p, %r1155, 0;
    vote.ballot.sync.b32 %r1155, p, 0xffffffff;
    @!p not.b32 %r1155, %r1155;
}

	// end inline asm
	and.b32  	%r1173, %r1155, %r1172;
	mov.b32 	%r1160, 32;
	// begin inline asm
	{
    .reg .pred p;
    and.b32 %r1158, %r1165, %r1160;    setp.ne.u32 p, %r1158, 0;
    vote.ballot.sync.b32 %r1158, p, 0xffffffff;
    @!p not.b32 %r1158, %r1158;
}

	// end inline asm
	and.b32  	%r1174, %r1158, %r1173;
	mov.b32 	%r1163, 64;
	// begin inline asm
	{
    .reg .pred p;
    and.b32 %r1161, %r1165, %r1163;    setp.ne.u32 p, %r1161, 0;
    vote.ballot.sync.b32 %r1161, p, 0xffffffff;
    @!p not.b32 %r1161, %r1161;
}

	// end inline asm
	and.b32  	%r1175, %r1161, %r1174;
	mov.b32 	%r1166, 128;
	// begin inline asm
	{
    .reg .pred p;
    and.b32 %r1164, %r1165, %r1166;    setp.ne.u32 p, %r1164, 0;
    vote.ballot.sync.b32 %r1164, p, 0xffffffff;
    @!p not.b32 %r1164, %r1164;
}

	// end inline asm
	and.b32  	%r1176, %r1164, %r1175;
	clz.b32 	%r1177, %r1176;
	sub.s32 	%r245, 31, %r1177;
	and.b32  	%r1178, %r646, %r1176;
	popc.b32 	%r246, %r1178;
	setp.ne.s32 	%p98, %r295, %r245;
	mov.b32 	%r1796, 0;
	@%p98 bra 	$L__BB5_143;
	shl.b32 	%r1179, %r1165, 2;
	add.s32 	%r1180, %r164, %r1179;
	atom.shared.add.u32 	%r1796, [%r1180], %r246;
$L__BB5_143:
	shfl.sync.idx.b32	%r1206|%p99, %r1796, %r245, 31, -1;
	add.s32 	%r249, %r246, %r1206;
	shr.u32 	%r1207, %r1778, %r293;
	and.b32  	%r1203, %r1207, %r82;
	mov.b32 	%r1183, 1;
	// begin inline asm
	{
    .reg .pred p;
    and.b32 %r1181, %r1203, %r1183;    setp.ne.u32 p, %r1181, 0;
    vote.ballot.sync.b32 %r1181, p, 0xffffffff;
    @!p not.b32 %r1181, %r1181;
}

	// end inline asm
	mov.b32 	%r1186, 2;
	// begin inline asm
	{
    .reg .pred p;
    and.b32 %r1184, %r1203, %r1186;    setp.ne.u32 p, %r1184, 0;
    vote.ballot.sync.b32 %r1184, p, 0xffffffff;
    @!p not.b32 %r1184, %r1184;
}

	// end inline asm
	and.b32  	%r1208, %r1184, %r1181;
	mov.b32 	%r1189, 4;
	// begin inline asm
	{
    .reg .pred p;
    and.b32 %r1187, %r1203, %r1189;    setp.ne.u32 p, %r1187, 0;
    vote.ballot.sync.b32 %r1187, p, 0xffffffff;
    @!p not.b32 %r1187, %r1187;
}

	// end inline asm
	and.b32  	%r1209, %r1187, %r1208;
	mov.b32 	%r1192, 8;
	// begin inline asm
	{
    .reg .pred p;
    and.b32 %r1190, %r1203, %r1192;    setp.ne.u32 p, %r1190, 0;
    vote.ballot.sync.b32 %r1190, p, 0xffffffff;
    @!p not.b32 %r1190, %r1190;
}

	// end inline asm
	and.b32  	%r1210, %r1190, %r1209;
	mov.b32 	%r1195, 16;
	// begin inline asm
	{
    .reg .pred p;
    and.b32 %r1193, %r1203, %r1195;    setp.ne.u32 p, %r1193, 0;
    vote.ballot.sync.b32 %r1193, p, 0xffffffff;
    @!p not.b32 %r1193, %r1193;
}

	// end inline asm
	and.b32  	%r1211, %r1193, %r1210;
	mov.b32 	%r1198, 32;
	// begin inline asm
	{
    .reg .pred p;
    and.b32 %r1196, %r1203, %r1198;    setp.ne.u32 p, %r1196, 0;
    vote.ballot.sync.b32 %r1196, p, 0xffffffff;
    @!p not.b32 %r1196, %r1196;
}

	// end inline asm
	and.b32  	%r1212, %r1196, %r1211;
	mov.b32 	%r1201, 64;
	// begin inline asm
	{
    .reg .pred p;
    and.b32 %r1199, %r1203, %r1201;    setp.ne.u32 p, %r1199, 0;
    vote.ballot.sync.b32 %r1199, p, 0xffffffff;
    @!p not.b32 %r1199, %r1199;
}

	// end inline asm
	and.b32  	%r1213, %r1199, %r1212;
	mov.b32 	%r1204, 128;
	// begin inline asm
	{
    .reg .pred p;
    and.b32 %r1202, %r1203, %r1204;    setp.ne.u32 p, %r1202, 0;
    vote.ballot.sync.b32 %r1202, p, 0xffffffff;
    @!p not.b32 %r1202, %r1202;
}

	// end inline asm
	and.b32  	%r1214, %r1202, %r1213;
	clz.b32 	%r1215, %r1214;
	sub.s32 	%r251, 31, %r1215;
	and.b32  	%r1216, %r646, %r1214;
	popc.b32 	%r252, %r1216;
	setp.ne.s32 	%p100, %r295, %r251;
	mov.b32 	%r1797, 0;
	@%p100 bra 	$L__BB5_145;
	shl.b32 	%r1217, %r1203, 2;
	add.s32 	%r1218, %r164, %r1217;
	atom.shared.add.u32 	%r1797, [%r1218], %r252;
$L__BB5_145:
	shfl.sync.idx.b32	%r1244|%p101, %r1797, %r251, 31, -1;
	add.s32 	%r255, %r252, %r1244;
	shr.u32 	%r1245, %r1779, %r293;
	and.b32  	%r1241, %r1245, %r82;
	mov.b32 	%r1221, 1;
	// begin inline asm
	{
    .reg .pred p;
    and.b32 %r1219, %r1241, %r1221;    setp.ne.u32 p, %r1219, 0;
    vote.ballot.sync.b32 %r1219, p, 0xffffffff;
    @!p not.b32 %r1219, %r1219;
}

	// end inline asm
	mov.b32 	%r1224, 2;
	// begin inline asm
	{
    .reg .pred p;
    and.b32 %r1222, %r1241, %r1224;    setp.ne.u32 p, %r1222, 0;
    vote.ballot.sync.b32 %r1222, p, 0xffffffff;
    @!p not.b32 %r1222, %r1222;
}

	// end inline asm
	and.b32  	%r1246, %r1222, %r1219;
	mov.b32 	%r1227, 4;
	// begin inline asm
	{
    .reg .pred p;
    and.b32 %r1225, %r1241, %r1227;    setp.ne.u32 p, %r1225, 0;
    vote.ballot.sync.b32 %r1225, p, 0xffffffff;
    @!p not.b32 %r1225, %r1225;
}

	// end inline asm
	and.b32  	%r1247, %r1225, %r1246;
	mov.b32 	%r1230, 8;
	// begin inline asm
	{
    .reg .pred p;
    and.b32 %r1228, %r1241, %r1230;    setp.ne.u32 p, %r1228, 0;
    vote.ballot.sync.b32 %r1228, p, 0xffffffff;
    @!p not.b32 %r1228, %r1228;
}

	// end inline asm
	and.b32  	%r1248, %r1228, %r1247;
	mov.b32 	%r1233, 16;
	// begin inline asm
	{
    .reg .pred p;
    and.b32 %r1231, %r1241, %r1233;    setp.ne.u32 p, %r1231, 0;
    vote.ballot.sync.b32 %r1231, p, 0xffffffff;
    @!p not.b32 %r1231, %r1231;
}

	// end inline asm
	and.b32  	%r1249, %r1231, %r1248;
	mov.b32 	%r1236, 32;
	// begin inline asm
	{
    .reg .pred p;
    and.b32 %r1234, %r1241, %r1236;    setp.ne.u32 p, %r1234, 0;
    vote.ballot.sync.b32 %r1234, p, 0xffffffff;
    @!p not.b32 %r1234, %r1234;
}

	// end inline asm
	and.b32  	%r1250, %r1234, %r1249;
	mov.b32 	%r1239, 64;
	// begin inline asm
	{
    .reg .pred p;
    and.b32 %r1237, %r1241, %r1239;    setp.ne.u32 p, %r1237, 0;
    vote.ballot.sync.b32 %r1237, p, 0xffffffff;
    @!p not.b32 %r1237, %r1237;
}

	// end inline asm
	and.b32  	%r1251, %r1237, %r1250;
	mov.b32 	%r1242, 128;
	// begin inline asm
	{
    .reg .pred p;
    and.b32 %r1240, %r1241, %r1242;    setp.ne.u32 p, %r1240, 0;
    vote.ballot.sync.b32 %r1240, p, 0xffffffff;
    @!p not.b32 %r1240, %r1240;
}

	// end inline asm
	and.b32  	%r1252, %r1240, %r1251;
	clz.b32 	%r1253, %r1252;
	sub.s32 	%r257, 31, %r1253;
	and.b32  	%r1254, %r646, %r1252;
	popc.b32 	%r258, %r1254;
	setp.ne.s32 	%p102, %r295, %r257;
	mov.b32 	%r1798, 0;
	@%p102 bra 	$L__BB5_147;
	shl.b32 	%r1259, %r1241, 2;
	add.s32 	%r1260, %r164, %r1259;
	atom.shared.add.u32 	%r1798, [%r1260], %r258;
$L__BB5_147:
	shfl.sync.idx.b32	%r1286|%p103, %r1798, %r257, 31, -1;
	add.s32 	%r261, %r258, %r1286;
	shr.u32 	%r1287, %r1780, %r293;
	and.b32  	%r1283, %r1287, %r82;
	mov.b32 	%r1263, 1;
	// begin inline asm
	{
    .reg .pred p;
    and.b32 %r1261, %r1283, %r1263;    setp.ne.u32 p, %r1261, 0;
    vote.ballot.sync.b32 %r1261, p, 0xffffffff;
    @!p not.b32 %r1261, %r1261;
}

	// end inline asm
	mov.b32 	%r1266, 2;
	// begin inline asm
	{
    .reg .pred p;
    and.b32 %r1264, %r1283, %r1266;    setp.ne.u32 p, %r1264, 0;
    vote.ballot.sync.b32 %r1264, p, 0xffffffff;
    @!p not.b32 %r1264, %r1264;
}

	// end inline asm
	and.b32  	%r1288, %r1264, %r1261;
	mov.b32 	%r1269, 4;
	// begin inline asm
	{
    .reg .pred p;
    and.b32 %r1267, %r1283, %r1269;    setp.ne.u32 p, %r1267, 0;
    vote.ballot.sync.b32 %r1267, p, 0xffffffff;
    @!p not.b32 %r1267, %r1267;
}

	// end inline asm
	and.b32  	%r1289, %r1267, %r1288;
	mov.b32 	%r1272, 8;
	// begin inline asm
	{
    .reg .pred p;
    and.b32 %r1270, %r1283, %r1272;    setp.ne.u32 p, %r1270, 0;
    vote.ballot.sync.b32 %r1270, p, 0xffffffff;
    @!p not.b32 %r1270, %r1270;
}

	// end inline asm
	and.b32  	%r1290, %r1270, %r1289;
	mov.b32 	%r1275, 16;
	// begin inline asm
	{
    .reg .pred p;
    and.b32 %r1273, %r1283, %r1275;    setp.ne.u32 p, %r1273, 0;
    vote.ballot.sync.b32 %r1273, p, 0xffffffff;
    @!p not.b32 %r1273, %r1273;
}

	// end inline asm
	and.b32  	%r1291, %r1273, %r1290;
	mov.b32 	%r1278, 32;
	// begin inline asm
	{
    .reg .pred p;
    and.b32 %r1276, %r1283, %r1278;    setp.ne.u32 p, %r1276, 0;
    vote.ballot.sync.b32 %r1276, p, 0xffffffff;
    @!p not.b32 %r1276, %r1276;
}

	// end inline asm
	and.b32  	%r1292, %r1276, %r1291;
	mov.b32 	%r1281, 64;
	// begin inline asm
	{
    .reg .pred p;
    and.b32 %r1279, %r1283, %r1281;    setp.ne.u32 p, %r1279, 0;
    vote.ballot.sync.b32 %r1279, p, 0xffffffff;
    @!p not.b32 %r1279, %r1279;
}

	// end inline asm
	and.b32  	%r1293, %r1279, %r1292;
	mov.b32 	%r1284, 128;
	// begin inline asm
	{
    .reg .pred p;
    and.b32 %r1282, %r1283, %r1284;    setp.ne.u32 p, %r1282, 0;
    vote.ballot.sync.b32 %r1282, p, 0xffffffff;
    @!p not.b32 %r1282, %r1282;
}

	// end inline asm
	and.b32  	%r1294, %r1282, %r1293;
	clz.b32 	%r1295, %r1294;
	sub.s32 	%r263, 31, %r1295;
	and.b32  	%r1296, %r646, %r1294;
	popc.b32 	%r264, %r1296;
	setp.ne.s32 	%p104, %r295, %r263;
	mov.b32 	%r1799, 0;
	@%p104 bra 	$L__BB5_149;
	shl.b32 	%r1301, %r1283, 2;
	add.s32 	%r1302, %r164, %r1301;
	atom.shared.add.u32 	%r1799, [%r1302], %r264;
$L__BB5_149:
	shfl.sync.idx.b32	%r1328|%p105, %r1799, %r263, 31, -1;
	add.s32 	%r267, %r264, %r1328;
	shr.u32 	%r1329, %r1781, %r293;
	and.b32  	%r1325, %r1329, %r82;
	mov.b32 	%r1305, 1;
	// begin inline asm
	{
    .reg .pred p;
    and.b32 %r1303, %r1325, %r1305;    setp.ne.u32 p, %r1303, 0;
    vote.ballot.sync.b32 %r1303, p, 0xffffffff;
    @!p not.b32 %r1303, %r1303;
}

	// end inline asm
	mov.b32 	%r1308, 2;
	// begin inline asm
	{
    .reg .pred p;
    and.b32 %r1306, %r1325, %r1308;    setp.ne.u32 p, %r1306, 0;
    vote.ballot.sync.b32 %r1306, p, 0xffffffff;
    @!p not.b32 %r1306, %r1306;
}

	// end inline asm
	and.b32  	%r1330, %r1306, %r1303;
	mov.b32 	%r1311, 4;
	// begin inline asm
	{
    .reg .pred p;
    and.b32 %r1309, %r1325, %r1311;    setp.ne.u32 p, %r1309, 0;
    vote.ballot.sync.b32 %r1309, p, 0xffffffff;
    @!p not.b32 %r1309, %r1309;
}

	// end inline asm
	and.b32  	%r1331, %r1309, %r1330;
	mov.b32 	%r1314, 8;
	// begin inline asm
	{
    .reg .pred p;
    and.b32 %r1312, %r1325, %r1314;    setp.ne.u32 p, %r1312, 0;
    vote.ballot.sync.b32 %r1312, p, 0xffffffff;
    @!p not.b32 %r1312, %r1312;
}

	// end inline asm
	and.b32  	%r1332, %r1312, %r1331;
	mov.b32 	%r1317, 16;
	// begin inline asm
	{
    .reg .pred p;
    and.b32 %r1315, %r1325, %r1317;    setp.ne.u32 p, %r1315, 0;
    vote.ballot.sync.b32 %r1315, p, 0xffffffff;
    @!p not.b32 %r1315, %r1315;
}

	// end inline asm
	and.b32  	%r1333, %r1315, %r1332;
	mov.b32 	%r1320, 32;
	// begin inline asm
	{
    .reg .pred p;
    and.b32 %r1318, %r1325, %r1320;    setp.ne.u32 p, %r1318, 0;
    vote.ballot.sync.b32 %r1318, p, 0xffffffff;
    @!p not.b32 %r1318, %r1318;
}

	// end inline asm
	and.b32  	%r1334, %r1318, %r1333;
	mov.b32 	%r1323, 64;
	// begin inline asm
	{
    .reg .pred p;
    and.b32 %r1321, %r1325, %r1323;    setp.ne.u32 p, %r1321, 0;
    vote.ballot.sync.b32 %r1321, p, 0xffffffff;
    @!p not.b32 %r1321, %r1321;
}

	// end inline asm
	and.b32  	%r1335, %r1321, %r1334;
	mov.b32 	%r1326, 128;
	// begin inline asm
	{
    .reg .pred p;
    and.b32 %r1324, %r1325, %r1326;    setp.ne.u32 p, %r1324, 0;
    vote.ballot.sync.b32 %r1324, p, 0xffffffff;
    @!p not.b32 %r1324, %r1324;
}

	// end inline asm
	and.b32  	%r1336, %r1324, %r1335;
	clz.b32 	%r1337, %r1336;
	sub.s32 	%r269, 31, %r1337;
	and.b32  	%r1338, %r646, %r1336;
	popc.b32 	%r270, %r1338;
	setp.ne.s32 	%p106, %r295, %r269;
	mov.b32 	%r1800, 0;
	@%p106 bra 	$L__BB5_151;
	shl.b32 	%r1339, %r1, 5;
	and.b32  	%r1340, %r1339, 31744;
	add.s32 	%r1342, %r551, %r1340;
	shl.b32 	%r1343, %r1325, 2;
	add.s32 	%r1344, %r1342, %r1343;
	atom.shared.add.u32 	%r1800, [%r1344], %r270;
$L__BB5_151:
	shfl.sync.idx.b32	%r1370|%p107, %r1800, %r269, 31, -1;
	add.s32 	%r273, %r270, %r1370;
	shr.u32 	%r1371, %r1782, %r293;
	and.b32  	%r1367, %r1371, %r82;
	mov.b32 	%r1347, 1;
	// begin inline asm
	{
    .reg .pred p;
    and.b32 %r1345, %r1367, %r1347;    setp.ne.u32 p, %r1345, 0;
    vote.ballot.sync.b32 %r1345, p, 0xffffffff;
    @!p not.b32 %r1345, %r1345;
}

	// end inline asm
	mov.b32 	%r1350, 2;
	// begin inline asm
	{
    .reg .pred p;
    and.b32 %r1348, %r1367, %r1350;    setp.ne.u32 p, %r1348, 0;
    vote.ballot.sync.b32 %r1348, p, 0xffffffff;
    @!p not.b32 %r1348, %r1348;
}

	// end inline asm
	and.b32  	%r1372, %r1348, %r1345;
	mov.b32 	%r1353, 4;
	// begin inline asm
	{
    .reg .pred p;
    and.b32 %r1351, %r1367, %r1353;    setp.ne.u32 p, %r1351, 0;
    vote.ballot.sync.b32 %r1351, p, 0xffffffff;
    @!p not.b32 %r1351, %r1351;
}

	// end inline asm
	and.b32  	%r1373, %r1351, %r1372;
	mov.b32 	%r1356, 8;
	// begin inline asm
	{
    .reg .pred p;
    and.b32 %r1354, %r1367, %r1356;    setp.ne.u32 p, %r1354, 0;
    vote.ballot.sync.b32 %r1354, p, 0xffffffff;
    @!p not.b32 %r1354, %r1354;
}

	// end inline asm
	and.b32  	%r1374, %r1354, %r1373;
	mov.b32 	%r1359, 16;
	// begin inline asm
	{
    .reg .pred p;
    and.b32 %r1357, %r1367, %r1359;    setp.ne.u32 p, %r1357, 0;
    vote.ballot.sync.b32 %r1357, p, 0xffffffff;
    @!p not.b32 %r1357, %r1357;
}

	// end inline asm
	and.b32  	%r1375, %r1357, %r1374;
	mov.b32 	%r1362, 32;
	// begin inline asm
	{
    .reg .pred p;
    and.b32 %r1360, %r1367, %r1362;    setp.ne.u32 p, %r1360, 0;
    vote.ballot.sync.b32 %r1360, p, 0xffffffff;
    @!p not.b32 %r1360, %r1360;
}

	// end inline asm
	and.b32  	%r1376, %r1360, %r1375;
	mov.b32 	%r1365, 64;
	// begin inline asm
	{
    .reg .pred p;
    and.b32 %r1363, %r1367, %r1365;    setp.ne.u32 p, %r1363, 0;
    vote.ballot.sync.b32 %r1363, p, 0xffffffff;
    @!p not.b32 %r1363, %r1363;
}

	// end inline asm
	and.b32  	%r1377, %r1363, %r1376;
	mov.b32 	%r1368, 128;
	// begin inline asm
	{
    .reg .pred p;
    and.b32 %r1366, %r1367, %r1368;    setp.ne.u32 p, %r1366, 0;
    vote.ballot.sync.b32 %r1366, p, 0xffffffff;
    @!p not.b32 %r1366, %r1366;
}

	// end inline asm
	and.b32  	%r1378, %r1366, %r1377;
	clz.b32 	%r1379, %r1378;
	sub.s32 	%r275, 31, %r1379;
	and.b32  	%r1380, %r646, %r1378;
	popc.b32 	%r276, %r1380;
	setp.ne.s32 	%p108, %r295, %r275;
	mov.b32 	%r1801, 0;
	@%p108 bra 	$L__BB5_153;
	shl.b32 	%r1385, %r1367, 2;
	add.s32 	%r1386, %r164, %r1385;
	atom.shared.add.u32 	%r1801, [%r1386], %r276;
$L__BB5_153:
	setp.gt.u32 	%p109, %r1, 255;
	shfl.sync.idx.b32	%r1387|%p110, %r1801, %r275, 31, -1;
	add.s32 	%r1388, %r276, %r1387;
	bar.sync 	0;
	shl.b32 	%r1389, %r171, 2;
	add.s32 	%r1391, %r551, %r1389;
	st.shared.u32 	[%r1391+-4], %r1764;
	shl.b32 	%r1392, %r177, 2;
	add.s32 	%r1393, %r551, %r1392;
	st.shared.u32 	[%r1393+-4], %r1765;
	shl.b32 	%r1394, %r183, 2;
	add.s32 	%r1395, %r551, %r1394;
	st.shared.u32 	[%r1395+-4], %r1766;
	shl.b32 	%r1396, %r189, 2;
	add.s32 	%r1397, %r551, %r1396;
	st.shared.u32 	[%r1397+-4], %r1767;
	shl.b32 	%r1398, %r195, 2;
	add.s32 	%r1399, %r551, %r1398;
	st.shared.u32 	[%r1399+-4], %r1768;
	shl.b32 	%r1400, %r201, 2;
	add.s32 	%r1401, %r551, %r1400;
	st.shared.u32 	[%r1401+-4], %r1769;
	shl.b32 	%r1402, %r207, 2;
	add.s32 	%r1403, %r551, %r1402;
	st.shared.u32 	[%r1403+-4], %r1770;
	shl.b32 	%r1404, %r213, 2;
	add.s32 	%r1405, %r551, %r1404;
	st.shared.u32 	[%r1405+-4], %r1771;
	shl.b32 	%r1406, %r219, 2;
	add.s32 	%r1407, %r551, %r1406;
	st.shared.u32 	[%r1407+-4], %r1772;
	shl.b32 	%r1408, %r225, 2;
	add.s32 	%r1409, %r551, %r1408;
	st.shared.u32 	[%r1409+-4], %r1773;
	shl.b32 	%r1410, %r231, 2;
	add.s32 	%r1411, %r551, %r1410;
	st.shared.u32 	[%r1411+-4], %r1774;
	shl.b32 	%r1412, %r237, 2;
	add.s32 	%r1413, %r551, %r1412;
	st.shared.u32 	[%r1413+-4], %r1775;
	shl.b32 	%r1414, %r243, 2;
	add.s32 	%r1415, %r551, %r1414;
	st.shared.u32 	[%r1415+-4], %r1776;
	shl.b32 	%r1416, %r249, 2;
	add.s32 	%r1417, %r551, %r1416;
	st.shared.u32 	[%r1417+-4], %r1777;
	shl.b32 	%r1418, %r255, 2;
	add.s32 	%r1419, %r551, %r1418;
	st.shared.u32 	[%r1419+-4], %r1778;
	shl.b32 	%r1420, %r261, 2;
	add.s32 	%r1421, %r551, %r1420;
	st.shared.u32 	[%r1421+-4], %r1779;
	shl.b32 	%r1422, %r267, 2;
	add.s32 	%r1423, %r551, %r1422;
	st.shared.u32 	[%r1423+-4], %r1780;
	shl.b32 	%r1424, %r273, 2;
	add.s32 	%r1425, %r551, %r1424;
	st.shared.u32 	[%r1425+-4], %r1781;
	shl.b32 	%r1426, %r1388, 2;
	add.s32 	%r1427, %r551, %r1426;
	st.shared.u32 	[%r1427+-4], %r1782;
	shl.b32 	%r1428, %r1, 3;
	add.s32 	%r1429, %r551, %r1428;
	add.s32 	%r279, %r1429, 29184;
	@%p109 bra 	$L__BB5_161;
	ld.param.u64 	%rd236, [_ZN3cub18CUB_300001_SM_10006detail10radix_sort29DeviceRadixSortOnesweepKernelINS1_5radix10policy_hubIjNS0_8NullTypeEyE10Policy1000ELNS0_9SortOrderE1EjS6_yiiNS1_21identity_decomposer_tEEEvPT5_SC_PT3_PKSD_PT1_PKSH_PT2_PKSL_T4_iiT6__param_3];
	cvta.to.global.u64 	%rd57, %rd236;
	shl.b64 	%rd58, %rd7, 3;
	add.s64 	%rd59, %rd57, %rd58;
	ld.global.u64 	%rd60, [%rd59];
	cvt.s64.s32 	%rd61, %r163;
	sub.s64 	%rd238, %rd60, %rd61;
	st.shared.u64 	[%r279], %rd238;
	setp.lt.s32 	%p111, %r3, 1;
	mov.u32 	%r1805, %r1759;
	@%p111 bra 	$L__BB5_160;
	mov.b32 	%r1803, -1;
	mov.u32 	%r1802, %r3;
	mov.u32 	%r1805, %r1759;
$L__BB5_156:
	ld.param.u64 	%rd229, [_ZN3cub18CUB_300001_SM_10006detail10radix_sort29DeviceRadixSortOnesweepKernelINS1_5radix10policy_hubIjNS0_8NullTypeEyE10Policy1000ELNS0_9SortOrderE1EjS6_yiiNS1_21identity_decomposer_tEEEvPT5_SC_PT3_PKSD_PT1_PKSH_PT2_PKSL_T4_iiT6__param_0];
	add.s32 	%r283, %r1802, -1;
	shl.b32 	%r1431, %r283, 8;
	add.s32 	%r1432, %r1431, %r1;
	cvta.to.global.u64 	%rd62, %rd229;
	mul.wide.s32 	%rd63, %r1432, 4;
	add.s64 	%rd16, %rd62, %rd63;
$L__BB5_157:
	membar.cta;
	ld.volatile.global.u32 	%r284, [%rd16];
	setp.eq.s32 	%p112, %r284, 0;
	@%p112 bra 	$L__BB5_157;
	and.b32  	%r1433, %r284, 1073741823;
	add.s32 	%r1805, %r1433, %r1805;
	setp.gt.s32 	%p113, %r284, -1;
	vote.sync.ballot.b32 	%r1803, %p113, %r1803;
	setp.gt.u32 	%p115, %r1802, 1;
	and.pred  	%p116, %p113, %p115;
	mov.u32 	%r1802, %r283;
	@%p116 bra 	$L__BB5_156;
	ld.shared.u64 	%rd238, [%r279];
$L__BB5_160:
	ld.param.u64 	%rd230, [_ZN3cub18CUB_300001_SM_10006detail10radix_sort29DeviceRadixSortOnesweepKernelINS1_5radix10policy_hubIjNS0_8NullTypeEyE10Policy1000ELNS0_9SortOrderE1EjS6_yiiNS1_21identity_decomposer_tEEEvPT5_SC_PT3_PKSD_PT1_PKSH_PT2_PKSL_T4_iiT6__param_0];
	or.b32  	%r1434, %r1805, -2147483648;
	cvta.to.global.u64 	%rd64, %rd230;
	shl.b32 	%r1435, %r3, 8;
	add.s32 	%r1436, %r1435, %r1;
	mul.wide.s32 	%rd65, %r1436, 4;
	add.s64 	%rd66, %rd64, %rd65;
	st.volatile.global.u32 	[%rd66], %r1434;
	sub.s32 	%r1437, %r1805, %r1759;
	cvt.s64.s32 	%rd67, %r1437;
	add.s64 	%rd68, %rd238, %rd67;
	st.shared.u64 	[%r279], %rd68;
$L__BB5_161:
	ld.param.u32 	%r1711, [_ZN3cub18CUB_300001_SM_10006detail10radix_sort29DeviceRadixSortOnesweepKernelINS1_5radix10policy_hubIjNS0_8NullTypeEyE10Policy1000ELNS0_9SortOrderE1EjS6_yiiNS1_21identity_decomposer_tEEEvPT5_SC_PT3_PKSD_PT1_PKSH_PT2_PKSL_T4_iiT6__param_8];
	ld.param.u64 	%rd233, [_ZN3cub18CUB_300001_SM_10006detail10radix_sort29DeviceRadixSortOnesweepKernelINS1_5radix10policy_hubIjNS0_8NullTypeEyE10Policy1000ELNS0_9SortOrderE1EjS6_yiiNS1_21identity_decomposer_tEEEvPT5_SC_PT3_PKSD_PT1_PKSH_PT2_PKSL_T4_iiT6__param_2];
	setp.gt.u32 	%p117, %r1, 255;
	mad.lo.s32 	%r288, %r3, 7296, 7296;
	setp.lt.s32 	%p118, %r288, %r1711;
	setp.eq.s64 	%p119, %rd233, 0;
	or.pred  	%p120, %p119, %p118;
	or.pred  	%p121, %p117, %p120;
	@%p121 bra 	$L__BB5_163;
	ld.param.u64 	%rd234, [_ZN3cub18CUB_300001_SM_10006detail10radix_sort29DeviceRadixSortOnesweepKernelINS1_5radix10policy_hubIjNS0_8NullTypeEyE10Policy1000ELNS0_9SortOrderE1EjS6_yiiNS1_21identity_decomposer_tEEEvPT5_SC_PT3_PKSD_PT1_PKSH_PT2_PKSL_T4_iiT6__param_2];
	ld.shared.u64 	%rd69, [%r279];
	cvt.s64.s32 	%rd70, %r1759;
	cvt.s64.s32 	%rd71, %r163;
	add.s64 	%rd72, %rd71, %rd70;
	add.s64 	%rd73, %rd72, %rd69;
	cvta.to.global.u64 	%rd74, %rd234;
	shl.b64 	%rd75, %rd7, 3;
	add.s64 	%rd76, %rd74, %rd75;
	st.global.u64 	[%rd76], %rd73;
$L__BB5_163:
	ld.param.u32 	%r1712, [_ZN3cub18CUB_300001_SM_10006detail10radix_sort29DeviceRadixSortOnesweepKernelINS1_5radix10policy_hubIjNS0_8NullTypeEyE10Policy1000ELNS0_9SortOrderE1EjS6_yiiNS1_21identity_decomposer_tEEEvPT5_SC_PT3_PKSD_PT1_PKSH_PT2_PKSL_T4_iiT6__param_8];
	shl.b32 	%r1438, %r1, 2;
	add.s32 	%r289, %r551, %r1438;
	setp.gt.s32 	%p122, %r288, %r1712;
	bar.sync 	0;
	@%p122 bra 	$L__BB5_165;
	ld.shared.u32 	%r1440, [%r289];
	shr.u32 	%r1441, %r1440, %r293;
	and.b32  	%r1442, %r1441, %r82;
	shl.b32 	%r1443, %r1442, 3;
	add.s32 	%r1445, %r551, 29184;
	add.s32 	%r1446, %r1445, %r1443;
	ld.shared.u64 	%rd77, [%r1446];
	add.s64 	%rd78, %rd77, %rd7;
	not.b32 	%r1447, %r1440;
	shl.b64 	%rd79, %rd78, 2;
	add.s64 	%rd80, %rd1, %rd79;
	st.global.u32 	[%rd80], %r1447;
	bar.warp.sync 	-1;
	ld.shared.u32 	%r1448, [%r289+1536];
	shr.u32 	%r1449, %r1448, %r293;
	and.b32  	%r1450, %r1449, %r82;
	shl.b32 	%r1451, %r1450, 3;
	add.s32 	%r1452, %r1445, %r1451;
	ld.shared.u64 	%rd81, [%r1452];
	add.s64 	%rd82, %rd81, %rd7;
	not.b32 	%r1453, %r1448;
	shl.b64 	%rd83, %rd82, 2;
	add.s64 	%rd84, %rd1, %rd83;
	st.global.u32 	[%rd84+1536], %r1453;
	bar.warp.sync 	-1;
	ld.shared.u32 	%r1454, [%r289+3072];
	shr.u32 	%r1455, %r1454, %r293;
	and.b32  	%r1456, %r1455, %r82;
	shl.b32 	%r1457, %r1456, 3;
	add.s32 	%r1458, %r1445, %r1457;
	ld.shared.u64 	%rd85, [%r1458];
	add.s64 	%rd86, %rd85, %rd7;
	not.b32 	%r1459, %r1454;
	shl.b64 	%rd87, %rd86, 2;
	add.s64 	%rd88, %rd1, %rd87;
	st.global.u32 	[%rd88+3072], %r1459;
	bar.warp.sync 	-1;
	ld.shared.u32 	%r1460, [%r289+4608];
	shr.u32 	%r1461, %r1460, %r293;
	and.b32  	%r1462, %r1461, %r82;
	shl.b32 	%r1463, %r1462, 3;
	add.s32 	%r1464, %r1445, %r1463;
	ld.shared.u64 	%rd89, [%r1464];
	add.s64 	%rd90, %rd89, %rd7;
	not.b32 	%r1465, %r1460;
	shl.b64 	%rd91, %rd90, 2;
	add.s64 	%rd92, %rd1, %rd91;
	st.global.u32 	[%rd92+4608], %r1465;
	bar.warp.sync 	-1;
	ld.shared.u32 	%r1466, [%r289+6144];
	shr.u32 	%r1467, %r1466, %r293;
	and.b32  	%r1468, %r1467, %r82;
	shl.b32 	%r1469, %r1468, 3;
	add.s32 	%r1470, %r1445, %r1469;
	ld.shared.u64 	%rd93, [%r1470];
	add.s64 	%rd94, %rd93, %rd7;
	not.b32 	%r1471, %r1466;
	shl.b64 	%rd95, %rd94, 2;
	add.s64 	%rd96, %rd1, %rd95;
	st.global.u32 	[%rd96+6144], %r1471;
	bar.warp.sync 	-1;
	ld.shared.u32 	%r1472, [%r289+7680];
	shr.u32 	%r1473, %r1472, %r293;
	and.b32  	%r1474, %r1473, %r82;
	shl.b32 	%r1475, %r1474, 3;
	add.s32 	%r1476, %r1445, %r1475;
	ld.shared.u64 	%rd97, [%r1476];
	add.s64 	%rd98, %rd97, %rd7;
	not.b32 	%r1477, %r1472;
	shl.b64 	%rd99, %rd98, 2;
	add.s64 	%rd100, %rd1, %rd99;
	st.global.u32 	[%rd100+7680], %r1477;
	bar.warp.sync 	-1;
	ld.shared.u32 	%r1478, [%r289+9216];
	shr.u32 	%r1479, %r1478, %r293;
	and.b32  	%r1480, %r1479, %r82;
	shl.b32 	%r1481, %r1480, 3;
	add.s32 	%r1482, %r1445, %r1481;
	ld.shared.u64 	%rd101, [%r1482];
	add.s64 	%rd102, %rd101, %rd7;
	not.b32 	%r1483, %r1478;
	shl.b64 	%rd103, %rd102, 2;
	add.s64 	%rd104, %rd1, %rd103;
	st.global.u32 	[%rd104+9216], %r1483;
	bar.warp.sync 	-1;
	ld.shared.u32 	%r1484, [%r289+10752];
	shr.u32 	%r1485, %r1484, %r293;
	and.b32  	%r1486, %r1485, %r82;
	shl.b32 	%r1487, %r1486, 3;
	add.s32 	%r1488, %r1445, %r1487;
	ld.shared.u64 	%rd105, [%r1488];
	add.s64 	%rd106, %rd105, %rd7;
	not.b32 	%r1489, %r1484;
	shl.b64 	%rd107, %rd106, 2;
	add.s64 	%rd108, %rd1, %rd107;
	st.global.u32 	[%rd108+10752], %r1489;
	bar.warp.sync 	-1;
	ld.shared.u32 	%r1490, [%r289+12288];
	shr.u32 	%r1491, %r1490, %r293;
	and.b32  	%r1492, %r1491, %r82;
	shl.b32 	%r1493, %r1492, 3;
	add.s32 	%r1494, %r1445, %r1493;
	ld.shared.u64 	%rd109, [%r1494];
	add.s64 	%rd110, %rd109, %rd7;
	not.b32 	%r1495, %r1490;
	shl.b64 	%rd111, %rd110, 2;
	add.s64 	%rd112, %rd1, %rd111;
	st.global.u32 	[%rd112+12288], %r1495;
	bar.warp.sync 	-1;
	ld.shared.u32 	%r1496, [%r289+13824];
	shr.u32 	%r1497, %r1496, %r293;
	and.b32  	%r1498, %r1497, %r82;
	shl.b32 	%r1499, %r1498, 3;
	add.s32 	%r1500, %r1445, %r1499;
	ld.shared.u64 	%rd113, [%r1500];
	add.s64 	%rd114, %rd113, %rd7;
	not.b32 	%r1501, %r1496;
	shl.b64 	%rd115, %rd114, 2;
	add.s64 	%rd116, %rd1, %rd115;
	st.global.u32 	[%rd116+13824], %r1501;
	bar.warp.sync 	-1;
	ld.shared.u32 	%r1502, [%r289+15360];
	shr.u32 	%r1503, %r1502, %r293;
	and.b32  	%r1504, %r1503, %r82;
	shl.b32 	%r1505, %r1504, 3;
	add.s32 	%r1506, %r1445, %r1505;
	ld.shared.u64 	%rd117, [%r1506];
	add.s64 	%rd118, %rd117, %rd7;
	not.b32 	%r1507, %r1502;
	shl.b64 	%rd119, %rd118, 2;
	add.s64 	%rd120, %rd1, %rd119;
	st.global.u32 	[%rd120+15360], %r1507;
	bar.warp.sync 	-1;
	ld.shared.u32 	%r1508, [%r289+16896];
	shr.u32 	%r1509, %r1508, %r293;
	and.b32  	%r1510, %r1509, %r82;
	shl.b32 	%r1511, %r1510, 3;
	add.s32 	%r1512, %r1445, %r1511;
	ld.shared.u64 	%rd121, [%r1512];
	add.s64 	%rd122, %rd121, %rd7;
	not.b32 	%r1513, %r1508;
	shl.b64 	%rd123, %rd122, 2;
	add.s64 	%rd124, %rd1, %rd123;
	st.global.u32 	[%rd124+16896], %r1513;
	bar.warp.sync 	-1;
	ld.shared.u32 	%r1514, [%r289+18432];
	shr.u32 	%r1515, %r1514, %r293;
	and.b32  	%r1516, %r1515, %r82;
	shl.b32 	%r1517, %r1516, 3;
	add.s32 	%r1518, %r1445, %r1517;
	ld.shared.u64 	%rd125, [%r1518];
	add.s64 	%rd126, %rd125, %rd7;
	not.b32 	%r1519, %r1514;
	shl.b64 	%rd127, %rd126, 2;
	add.s64 	%rd128, %rd1, %rd127;
	st.global.u32 	[%rd128+18432], %r1519;
	bar.warp.sync 	-1;
	ld.shared.u32 	%r1520, [%r289+19968];
	shr.u32 	%r1521, %r1520, %r293;
	and.b32  	%r1522, %r1521, %r82;
	shl.b32 	%r1523, %r1522, 3;
	add.s32 	%r1524, %r1445, %r1523;
	ld.shared.u64 	%rd129, [%r1524];
	add.s64 	%rd130, %rd129, %rd7;
	not.b32 	%r1525, %r1520;
	shl.b64 	%rd131, %rd130, 2;
	add.s64 	%rd132, %rd1, %rd131;
	st.global.u32 	[%rd132+19968], %r1525;
	bar.warp.sync 	-1;
	ld.shared.u32 	%r1526, [%r289+21504];
	shr.u32 	%r1527, %r1526, %r293;
	and.b32  	%r1528, %r1527, %r82;
	shl.b32 	%r1529, %r1528, 3;
	add.s32 	%r1530, %r1445, %r1529;
	ld.shared.u64 	%rd133, [%r1530];
	add.s64 	%rd134, %rd133, %rd7;
	not.b32 	%r1531, %r1526;
	shl.b64 	%rd135, %rd134, 2;
	add.s64 	%rd136, %rd1, %rd135;
	st.global.u32 	[%rd136+21504], %r1531;
	bar.warp.sync 	-1;
	ld.shared.u32 	%r1532, [%r289+23040];
	shr.u32 	%r1533, %r1532, %r293;
	and.b32  	%r1534, %r1533, %r82;
	shl.b32 	%r1535, %r1534, 3;
	add.s32 	%r1536, %r1445, %r1535;
	ld.shared.u64 	%rd137, [%r1536];
	add.s64 	%rd138, %rd137, %rd7;
	not.b32 	%r1537, %r1532;
	shl.b64 	%rd139, %rd138, 2;
	add.s64 	%rd140, %rd1, %rd139;
	st.global.u32 	[%rd140+23040], %r1537;
	bar.warp.sync 	-1;
	ld.shared.u32 	%r1538, [%r289+24576];
	shr.u32 	%r1539, %r1538, %r293;
	and.b32  	%r1540, %r1539, %r82;
	shl.b32 	%r1541, %r1540, 3;
	add.s32 	%r1542, %r1445, %r1541;
	ld.shared.u64 	%rd141, [%r1542];
	add.s64 	%rd142, %rd141, %rd7;
	not.b32 	%r1543, %r1538;
	shl.b64 	%rd143, %rd142, 2;
	add.s64 	%rd144, %rd1, %rd143;
	st.global.u32 	[%rd144+24576], %r1543;
	bar.warp.sync 	-1;
	ld.shared.u32 	%r1544, [%r289+26112];
	shr.u32 	%r1545, %r1544, %r293;
	and.b32  	%r1546, %r1545, %r82;
	shl.b32 	%r1547, %r1546, 3;
	add.s32 	%r1548, %r1445, %r1547;
	ld.shared.u64 	%rd145, [%r1548];
	add.s64 	%rd146, %rd145, %rd7;
	not.b32 	%r1549, %r1544;
	shl.b64 	%rd147, %rd146, 2;
	add.s64 	%rd148, %rd1, %rd147;
	st.global.u32 	[%rd148+26112], %r1549;
	bar.warp.sync 	-1;
	ld.shared.u32 	%r1550, [%r289+27648];
	shr.u32 	%r1551, %r1550, %r293;
	and.b32  	%r1552, %r1551, %r82;
	shl.b32 	%r1553, %r1552, 3;
	add.s32 	%r1554, %r1445, %r1553;
	ld.shared.u64 	%rd149, [%r1554];
	add.s64 	%rd150, %rd149, %rd7;
	not.b32 	%r1555, %r1550;
	shl.b64 	%rd151, %rd150, 2;
	add.s64 	%rd152, %rd1, %rd151;
	st.global.u32 	[%rd152+27648], %r1555;
	bar.warp.sync 	-1;
	bra.uni 	$L__BB5_204;
$L__BB5_165:
	ld.param.u32 	%r1713, [_ZN3cub18CUB_300001_SM_10006detail10radix_sort29DeviceRadixSortOnesweepKernelINS1_5radix10policy_hubIjNS0_8NullTypeEyE10Policy1000ELNS0_9SortOrderE1EjS6_yiiNS1_21identity_decomposer_tEEEvPT5_SC_PT3_PKSD_PT1_PKSH_PT2_PKSL_T4_iiT6__param_8];
	mad.lo.s32 	%r290, %r3, -7296, %r1713;
	setp.ge.s32 	%p123, %r1, %r290;
	@%p123 bra 	$L__BB5_167;
	ld.shared.u32 	%r1556, [%r289];
	shr.u32 	%r1557, %r1556, %r293;
	and.b32  	%r1558, %r1557, %r82;
	shl.b32 	%r1559, %r1558, 3;
	add.s32 	%r1561, %r551, %r1559;
	ld.shared.u64 	%rd153, [%r1561+29184];
	not.b32 	%r1562, %r1556;
	add.s64 	%rd154, %rd153, %rd7;
	shl.b64 	%rd155, %rd154, 2;
	add.s64 	%rd156, %rd1, %rd155;
	st.global.u32 	[%rd156], %r1562;
$L__BB5_167:
	bar.warp.sync 	-1;
	add.s32 	%r1563, %r1, 384;
	setp.ge.s32 	%p124, %r1563, %r290;
	@%p124 bra 	$L__BB5_169;
	ld.shared.u32 	%r1564, [%r289+1536];
	shr.u32 	%r1565, %r1564, %r293;
	and.b32  	%r1566, %r1565, %r82;
	shl.b32 	%r1567, %r1566, 3;
	add.s32 	%r1569, %r551, %r1567;
	ld.shared.u64 	%rd157, [%r1569+29184];
	not.b32 	%r1570, %r1564;
	add.s64 	%rd158, %rd157, %rd7;
	shl.b64 	%rd159, %rd158, 2;
	add.s64 	%rd160, %rd1, %rd159;
	st.global.u32 	[%rd160+1536], %r1570;
$L__BB5_169:
	bar.warp.sync 	-1;
	add.s32 	%r1571, %r1, 768;
	setp.ge.s32 	%p125, %r1571, %r290;
	@%p125 bra 	$L__BB5_171;
	ld.shared.u32 	%r1572, [%r289+3072];
	shr.u32 	%r1573, %r1572, %r293;
	and.b32  	%r1574, %r1573, %r82;
	shl.b32 	%r1575, %r1574, 3;
	add.s32 	%r1577, %r551, %r1575;
	ld.shared.u64 	%rd161, [%r1577+29184];
	not.b32 	%r1578, %r1572;
	add.s64 	%rd162, %rd161, %rd7;
	shl.b64 	%rd163, %rd162, 2;
	add.s64 	%rd164, %rd1, %rd163;
	st.global.u32 	[%rd164+3072], %r1578;
$L__BB5_171:
	bar.warp.sync 	-1;
	add.s32 	%r1579, %r1, 1152;
	setp.ge.s32 	%p126, %r1579, %r290;
	@%p126 bra 	$L__BB5_173;
	ld.shared.u32 	%r1580, [%r289+4608];
	shr.u32 	%r1581, %r1580, %r293;
	and.b32  	%r1582, %r1581, %r82;
	shl.b32 	%r1583, %r1582, 3;
	add.s32 	%r1585, %r551, %r1583;
	ld.shared.u64 	%rd165, [%r1585+29184];
	not.b32 	%r1586, %r1580;
	add.s64 	%rd166, %rd165, %rd7;
	shl.b64 	%rd167, %rd166, 2;
	add.s64 	%rd168, %rd1, %rd167;
	st.global.u32 	[%rd168+4608], %r1586;
$L__BB5_173:
	bar.warp.sync 	-1;
	add.s32 	%r1587, %r1, 1536;
	setp.ge.s32 	%p127, %r1587, %r290;
	@%p127 bra 	$L__BB5_175;
	ld.shared.u32 	%r1588, [%r289+6144];
	shr.u32 	%r1589, %r1588, %r293;
	and.b32  	%r1590, %r1589, %r82;
	shl.b32 	%r1591, %r1590, 3;
	add.s32 	%r1593, %r551, %r1591;
	ld.shared.u64 	%rd169, [%r1593+29184];
	not.b32 	%r1594, %r1588;
	add.s64 	%rd170, %rd169, %rd7;
	shl.b64 	%rd171, %rd170, 2;
	add.s64 	%rd172, %rd1, %rd171;
	st.global.u32 	[%rd172+6144], %r1594;
$L__BB5_175:
	bar.warp.sync 	-1;
	add.s32 	%r1595, %r1, 1920;
	setp.ge.s32 	%p128, %r1595, %r290;
	@%p128 bra 	$L__BB5_177;
	ld.shared.u32 	%r1596, [%r289+7680];
	shr.u32 	%r1597, %r1596, %r293;
	and.b32  	%r1598, %r1597, %r82;
	shl.b32 	%r1599, %r1598, 3;
	add.s32 	%r1601, %r551, %r1599;
	ld.shared.u64 	%rd173, [%r1601+29184];
	not.b32 	%r1602, %r1596;
	add.s64 	%rd174, %rd173, %rd7;
	shl.b64 	%rd175, %rd174, 2;
	add.s64 	%rd176, %rd1, %rd175;
	st.global.u32 	[%rd176+7680], %r1602;
$L__BB5_177:
	bar.warp.sync 	-1;
	add.s32 	%r1603, %r1, 2304;
	setp.ge.s32 	%p129, %r1603, %r290;
	@%p129 bra 	$L__BB5_179;
	ld.shared.u32 	%r1604, [%r289+9216];
	shr.u32 	%r1605, %r1604, %r293;
	and.b32  	%r1606, %r1605, %r82;
	shl.b32 	%r1607, %r1606, 3;
	add.s32 	%r1609, %r551, %r1607;
	ld.shared.u64 	%rd177, [%r1609+29184];
	not.b32 	%r1610, %r1604;
	add.s64 	%rd178, %rd177, %rd7;
	shl.b64 	%rd179, %rd178, 2;
	add.s64 	%rd180, %rd1, %rd179;
	st.global.u32 	[%rd180+9216], %r1610;
$L__BB5_179:
	bar.warp.sync 	-1;
	add.s32 	%r1611, %r1, 2688;
	setp.ge.s32 	%p130, %r1611, %r290;
	@%p130 bra 	$L__BB5_181;
	ld.shared.u32 	%r1612, [%r289+10752];
	shr.u32 	%r1613, %r1612, %r293;
	and.b32  	%r1614, %r1613, %r82;
	shl.b32 	%r1615, %r1614, 3;
	add.s32 	%r1617, %r551, %r1615;
	ld.shared.u64 	%rd181, [%r1617+29184];
	not.b32 	%r1618, %r1612;
	add.s64 	%rd182, %rd181, %rd7;
	shl.b64 	%rd183, %rd182, 2;
	add.s64 	%rd184, %rd1, %rd183;
	st.global.u32 	[%rd184+10752], %r1618;
$L__BB5_181:
	bar.warp.sync 	-1;
	or.b32  	%r1619, %r1, 3072;
	setp.ge.s32 	%p131, %r1619, %r290;
	@%p131 bra 	$L__BB5_183;
	ld.shared.u32 	%r1620, [%r289+12288];
	shr.u32 	%r1621, %r1620, %r293;
	and.b32  	%r1622, %r1621, %r82;
	shl.b32 	%r1623, %r1622, 3;
	add.s32 	%r1625, %r551, %r1623;
	ld.shared.u64 	%rd185, [%r1625+29184];
	not.b32 	%r1626, %r1620;
	add.s64 	%rd186, %rd185, %rd7;
	shl.b64 	%rd187, %rd186, 2;
	add.s64 	%rd188, %rd1, %rd187;
	st.global.u32 	[%rd188+12288], %r1626;
$L__BB5_183:
	bar.warp.sync 	-1;
	add.s32 	%r1627, %r1, 3456;
	setp.ge.s32 	%p132, %r1627, %r290;
	@%p132 bra 	$L__BB5_185;
	ld.shared.u32 	%r1628, [%r289+13824];
	shr.u32 	%r1629, %r1628, %r293;
	and.b32  	%r1630, %r1629, %r82;
	shl.b32 	%r1631, %r1630, 3;
	add.s32 	%r1633, %r551, %r1631;
	ld.shared.u64 	%rd189, [%r1633+29184];
	not.b32 	%r1634, %r1628;
	add.s64 	%rd190, %rd189, %rd7;
	shl.b64 	%rd191, %rd190, 2;
	add.s64 	%rd192, %rd1, %rd191;
	st.global.u32 	[%rd192+13824], %r1634;
$L__BB5_185:
	bar.warp.sync 	-1;
	add.s32 	%r1635, %r1, 3840;
	setp.ge.s32 	%p133, %r1635, %r290;
	@%p133 bra 	$L__BB5_187;
	ld.shared.u32 	%r1636, [%r289+15360];
	shr.u32 	%r1637, %r1636, %r293;
	and.b32  	%r1638, %r1637, %r82;
	shl.b32 	%r1639, %r1638, 3;
	add.s32 	%r1641, %r551, %r1639;
	ld.shared.u64 	%rd193, [%r1641+29184];
	not.b32 	%r1642, %r1636;
	add.s64 	%rd194, %rd193, %rd7;
	shl.b64 	%rd195, %rd194, 2;
	add.s64 	%rd196, %rd1, %rd195;
	st.global.u32 	[%rd196+15360], %r1642;
$L__BB5_187:
	bar.warp.sync 	-1;
	add.s32 	%r1643, %r1, 4224;
	setp.ge.s32 	%p134, %r1643, %r290;
	@%p134 bra 	$L__BB5_189;
	ld.shared.u32 	%r1644, [%r289+16896];
	shr.u32 	%r1645, %r1644, %r293;
	and.b32  	%r1646, %r1645, %r82;
	shl.b32 	%r1647, %r1646, 3;
	add.s32 	%r1649, %r551, %r1647;
	ld.shared.u64 	%rd197, [%r1649+29184];
	not.b32 	%r1650, %r1644;
	add.s64 	%rd198, %rd197, %rd7;
	shl.b64 	%rd199, %rd198, 2;
	add.s64 	%rd200, %rd1, %rd199;
	st.global.u32 	[%rd200+16896], %r1650;
$L__BB5_189:
	bar.warp.sync 	-1;
	add.s32 	%r1651, %r1, 4608;
	setp.ge.s32 	%p135, %r1651, %r290;
	@%p135 bra 	$L__BB5_191;
	ld.shared.u32 	%r1652, [%r289+18432];
	shr.u32 	%r1653, %r1652, %r293;
	and.b32  	%r1654, %r1653, %r82;
	shl.b32 	%r1655, %r1654, 3;
	add.s32 	%r1657, %r551, %r1655;
	ld.shared.u64 	%rd201, [%r1657+29184];
	not.b32 	%r1658, %r1652;
	add.s64 	%rd202, %rd201, %rd7;
	shl.b64 	%rd203, %rd202, 2;
	add.s64 	%rd204, %rd1, %rd203;
	st.global.u32 	[%rd204+18432], %r1658;
$L__BB5_191:
	bar.warp.sync 	-1;
	add.s32 	%r1659, %r1, 4992;
	setp.ge.s32 	%p136, %r1659, %r290;
	@%p136 bra 	$L__BB5_193;
	ld.shared.u32 	%r1660, [%r289+19968];
	shr.u32 	%r1661, %r1660, %r293;
	and.b32  	%r1662, %r1661, %r82;
	shl.b32 	%r1663, %r1662, 3;
	add.s32 	%r1665, %r551, %r1663;
	ld.shared.u64 	%rd205, [%r1665+29184];
	not.b32 	%r1666, %r1660;
	add.s64 	%rd206, %rd205, %rd7;
	shl.b64 	%rd207, %rd206, 2;
	add.s64 	%rd208, %rd1, %rd207;
	st.global.u32 	[%rd208+19968], %r1666;
$L__BB5_193:
	bar.warp.sync 	-1;
	add.s32 	%r1667, %r1, 5376;
	setp.ge.s32 	%p137, %r1667, %r290;
	@%p137 bra 	$L__BB5_195;
	ld.shared.u32 	%r1668, [%r289+21504];
	shr.u32 	%r1669, %r1668, %r293;
	and.b32  	%r1670, %r1669, %r82;
	shl.b32 	%r1671, %r1670, 3;
	add.s32 	%r1673, %r551, %r1671;
	ld.shared.u64 	%rd209, [%r1673+29184];
	not.b32 	%r1674, %r1668;
	add.s64 	%rd210, %rd209, %rd7;
	shl.b64 	%rd211, %rd210, 2;
	add.s64 	%rd212, %rd1, %rd211;
	st.global.u32 	[%rd212+21504], %r1674;
$L__BB5_195:
	bar.warp.sync 	-1;
	add.s32 	%r1675, %r1, 5760;
	setp.ge.s32 	%p138, %r1675, %r290;
	@%p138 bra 	$L__BB5_197;
	ld.shared.u32 	%r1676, [%r289+23040];
	shr.u32 	%r1677, %r1676, %r293;
	and.b32  	%r1678, %r1677, %r82;
	shl.b32 	%r1679, %r1678, 3;
	add.s32 	%r1681, %r551, %r1679;
	ld.shared.u64 	%rd213, [%r1681+29184];
	not.b32 	%r1682, %r1676;
	add.s64 	%rd214, %rd213, %rd7;
	shl.b64 	%rd215, %rd214, 2;
	add.s64 	%rd216, %rd1, %rd215;
	st.global.u32 	[%rd216+23040], %r1682;
$L__BB5_197:
	bar.warp.sync 	-1;
	or.b32  	%r1683, %r1, 6144;
	setp.ge.s32 	%p139, %r1683, %r290;
	@%p139 bra 	$L__BB5_199;
	ld.shared.u32 	%r1684, [%r289+24576];
	shr.u32 	%r1685, %r1684, %r293;
	and.b32  	%r1686, %r1685, %r82;
	shl.b32 	%r1687, %r1686, 3;
	add.s32 	%r1689, %r551, %r1687;
	ld.shared.u64 	%rd217, [%r1689+29184];
	not.b32 	%r1690, %r1684;
	add.s64 	%rd218, %rd217, %rd7;
	shl.b64 	%rd219, %rd218, 2;
	add.s64 	%rd220, %rd1, %rd219;
	st.global.u32 	[%rd220+24576], %r1690;
$L__BB5_199:
	bar.warp.sync 	-1;
	add.s32 	%r1691, %r1, 6528;
	setp.ge.s32 	%p140, %r1691, %r290;
	@%p140 bra 	$L__BB5_201;
	ld.shared.u32 	%r1692, [%r289+26112];
	shr.u32 	%r1693, %r1692, %r293;
	and.b32  	%r1694, %r1693, %r82;
	shl.b32 	%r1695, %r1694, 3;
	add.s32 	%r1697, %r551, %r1695;
	ld.shared.u64 	%rd221, [%r1697+29184];
	not.b32 	%r1698, %r1692;
	add.s64 	%rd222, %rd221, %rd7;
	shl.b64 	%rd223, %rd222, 2;
	add.s64 	%rd224, %rd1, %rd223;
	st.global.u32 	[%rd224+26112], %r1698;
$L__BB5_201:
	bar.warp.sync 	-1;
	add.s32 	%r1699, %r1, 6912;
	ld.shared.u32 	%r291, [%r289+27648];
	shr.u32 	%r1700, %r291, %r293;
	and.b32  	%r1701, %r1700, %r82;
	shl.b32 	%r1702, %r1701, 3;
	add.s32 	%r1704, %r551, %r1702;
	ld.shared.u64 	%rd225, [%r1704+29184];
	add.s64 	%rd19, %rd225, %rd7;
	setp.ge.s32 	%p141, %r1699, %r290;
	@%p141 bra 	$L__BB5_203;
	not.b32 	%r1705, %r291;
	shl.b64 	%rd226, %rd19, 2;
	add.s64 	%rd227, %rd1, %rd226;
	st.global.u32 	[%rd227+27648], %r1705;
$L__BB5_203:
	bar.warp.sync 	-1;
$L__BB5_204:
	ret;

}


// ===== COMPILED SASS (sm_100) =====

	.target	sm_100

	.elftype	@"ET_EXEC"


//--------------------- .note.nv.tkinfo           --------------------------
	.section	.note.nv.tkinfo,"",@"SHT_NOTE"
	.sectionflags	@"SHF_NOTE_NV_TKINFO"
	.tkinfo
        /*0018*/ 	.word	0x00000002
        /*0030*/ 	.string	""
        /*0030*/ 	.string	"ptxas"
        /*0030*/ 	.string	"Cuda compilation tools, release 13.0, V13.0.88"
        /*0030*/ 	.string	"Build cuda_13.0.r13.0/compiler.36424714_0"
        /*0030*/ 	.string	"-arch sm_100 -m 64 "



//--------------------- .note.nv.cuinfo           --------------------------
	.section	.note.nv.cuinfo,"",@"SHT_NOTE"
	.sectionflags	@"SHF_NOTE_NV_CUINFO"
        /*0018*/ 	.short	0x0002
        /*001a*/ 	.short	0x0064
        /*001c*/ 	.short	0x0082
	.zero		2


//--------------------- .nv.info                  --------------------------
	.section	.nv.info,"",@"SHT_CUDA_INFO"
	.align	4


	//----- nvinfo : EIATTR_REGCOUNT
	.align		4
        /*0000*/ 	.byte	0x04, 0x2f
        /*0002*/ 	.short	(.L_48 - .L_47)
	.align		4
.L_47:
        /*0004*/ 	.word	index@(_Z4sortjPjS_)
        /*0008*/ 	.word	0x00000028


	//----- nvinfo : EIATTR_FRAME_SIZE
	.align		4
.L_48:
        /*000c*/ 	.byte	0x04, 0x11
        /*000e*/ 	.short	(.L_50 - .L_49)
	.align		4
.L_49:
        /*0010*/ 	.word	index@(_Z4sortjPjS_)
        /*0014*/ 	.word	0x00000008


	//----- nvinfo : EIATTR_REGCOUNT
	.align		4
.L_50:
        /*0018*/ 	.byte	0x04, 0x2f
        /*001a*/ 	.short	(.L_52 - .L_51)
	.align		4
.L_51:
        /*001c*/ 	.word	index@(_ZN3cub18CUB_300001_SM_10006detail11EmptyKernelIvEEvv)
        /*0020*/ 	.word	0x00000004


	//----- nvinfo : EIATTR_FRAME_SIZE
	.align		4
.L_52:
        /*0024*/ 	.byte	0x04, 0x11
        /*0026*/ 	.short	(.L_54 - .L_53)
	.align		4
.L_53:
        /*0028*/ 	.word	index@(_ZN3cub18CUB_300001_SM_10006detail11EmptyKernelIvEEvv)
        /*002c*/ 	.word	0x00000000


	//----- nvinfo : EIATTR_REGCOUNT
	.align		4
.L_54:
        /*0030*/ 	.byte	0x04, 0x2f
        /*0032*/ 	.short	(.L_56 - .L_55)
	.align		4
.L_55:
        /*0034*/ 	.word	index@(_ZN3cub18CUB_300001_SM_10006detail10radix_sort31DeviceRadixSortSingleTileKernelINS1_5radix10policy_hubIjNS0_8NullTypeEyE10Policy1000ELNS0_9SortOrderE1EjS6_yNS1_21identity_decomposer_tEEEvPKT1_PSB_PKT2_PSF_T3_iiT4_)
        /*0038*/ 	.word	0x0000007f


	//----- nvinfo : EIATTR_FRAME_SIZE
	.align		4
.L_56:
        /*003c*/ 	.byte	0x04, 0x11
        /*003e*/ 	.short	(.L_58 - .L_57)
	.align		4
.L_57:
        /*0040*/ 	.word	index@(_ZN3cub18CUB_300001_SM_10006detail10radix_sort31DeviceRadixSortSingleTileKernelINS1_5radix10policy_hubIjNS0_8NullTypeEyE10Policy1000ELNS0_9SortOrderE1EjS6_yNS1_21identity_decomposer_tEEEvPKT1_PSB_PKT2_PSF_T3_iiT4_)
        /*0044*/ 	.word	0x00000000


	//----- nvinfo : EIATTR_REGCOUNT
	.align		4
.L_58:
        /*0048*/ 	.byte	0x04, 0x2f
        /*004a*/ 	.short	(.L_60 - .L_59)
	.align		4
.L_59:
        /*004c*/ 	.word	index@(_ZN3cub18CUB_300001_SM_10006detail10radix_sort30DeviceRadixSortHistogramKernelINS1_5radix10policy_hubIjNS0_8NullTypeEyE10Policy1000ELNS0_9SortOrderE1EjyNS1_21identity_decomposer_tEEEvPT2_PKT1_SB_iiT3_)
        /*0050*/ 	.word	0x00000020


	//----- nvinfo : EIATTR_FRAME_SIZE
	.align		4
.L_60:
        /*0054*/ 	.byte	0x04, 0x11
        /*0056*/ 	.short	(.L_62 - .L_61)
	.align		4
.L_61:
        /*0058*/ 	.word	index@(_ZN3cub18CUB_300001_SM_10006detail10radix_sort30DeviceRadixSortHistogramKernelINS1_5radix10policy_hubIjNS0_8NullTypeEyE10Policy1000ELNS0_9SortOrderE1EjyNS1_21identity_decomposer_tEEEvPT2_PKT1_SB_iiT3_)
        /*005c*/ 	.word	0x00000000


	//----- nvinfo : EIATTR_REGCOUNT
	.align		4
.L_62:
        /*0060*/ 	.byte	0x04, 0x2f
        /*0062*/ 	.short	(.L_64 - .L_63)
	.align		4
.L_63:
        /*0064*/ 	.word	index@(_ZN3cub18CUB_300001_SM_10006detail10radix_sort33DeviceRadixSortExclusiveSumKernelINS1_5radix10policy_hubIjNS0_8NullTypeEyE10Policy1000EyEEvPT0_)
        /*0068*/ 	.word	0x00000020


	//----- nvinfo : EIATTR_FRAME_SIZE
	.align		4
.L_64:
        /*006c*/ 	.byte	0x04, 0x11
        /*006e*/ 	.short	(.L_66 - .L_65)
	.align		4
.L_65:
        /*0070*/ 	.word	index@(_ZN3cub18CUB_300001_SM_10006detail10radix_sort33DeviceRadixSortExclusiveSumKernelINS1_5radix10policy_hubIjNS0_8NullTypeEyE10Policy1000EyEEvPT0_)
        /*0074*/ 	.word	0x00000000


	//----- nvinfo : EIATTR_REGCOUNT
	.align		4
.L_66:
        /*0078*/ 	.byte	0x04, 0x2f
        /*007a*/ 	.short	(.L_68 - .L_67)
	.align		4
.L_67:
        /*007c*/ 	.word	index@(_ZN3cub18CUB_300001_SM_10006detail10radix_sort29DeviceRadixSortOnesweepKernelINS1_5radix10policy_hubIjNS0_8NullTypeEyE10Policy1000ELNS0_9SortOrderE1EjS6_yiiNS1_21identity_decomposer_tEEEvPT5_SC_PT3_PKSD_PT1_PKSH_PT2_PKSL_T4_iiT6_)
        /*0080*/ 	.word	0x00000038


	//----- nvinfo : EIATTR_FRAME_SIZE
	.align		4
.L_68:
        /*0084*/ 	.byte	0x04, 0x11
        /*0086*/ 	.short	(.L_70 - .L_69)
	.align		4
.L_69:
        /*0088*/ 	.word	index@(_ZN3cub18CUB_300001_SM_10006detail10radix_sort29DeviceRadixSortOnesweepKernelINS1_5radix10policy_hubIjNS0_8NullTypeEyE10Policy1000ELNS0_9SortOrderE1EjS6_yiiNS1_21identity_decomposer_tEEEvPT5_SC_PT3_PKSD_PT1_PKSH_PT2_PKSL_T4_iiT6_)
        /*008c*/ 	.word	0x00000000


	//----- nvinfo : EIATTR_MIN_STACK_SIZE
	.align		4
.L_70:
        /*0090*/ 	.byte	0x04, 0x12
        /*0092*/ 	.short	(.L_72 - .L_71)
	.align		4
.L_71:
        /*0094*/ 	.word	index@(_ZN3cub18CUB_300001_SM_10006detail10radix_sort29DeviceRadixSortOnesweepKernelINS1_5radix10policy_hubIjNS0_8NullTypeEyE10Policy1000ELNS0_9SortOrderE1EjS6_yiiNS1_21identity_decomposer_tEEEvPT5_SC_PT3_PKSD_PT1_PKSH_PT2_PKSL_T4_iiT6_)
        /*0098*/ 	.word	0x00000000


	//----- nvinfo : EIATTR_MIN_STACK_SIZE
	.align		4
.L_72:
        /*009c*/ 	.byte	0x04, 0x12
        /*009e*/ 	.short	(.L_74 - .L_73)
	.align		4
.L_73:
        /*00a0*/ 	.word	index@(_ZN3cub18CUB_300001_SM_10006detail10radix_sort33DeviceRadixSortExclusiveSumKernelINS1_5radix10policy_hubIjNS0_8NullTypeEyE10Policy1000EyEEvPT0_)
        /*00a4*/ 	.word	0x00000000


	//----- nvinfo : EIATTR_MIN_STACK_SIZE
	.align		4
.L_74:
        /*00a8*/ 	.byte	0x04, 0x12
        /*00aa*/ 	.short	(.L_76 - .L_75)
	.align		4
.L_75:
        /*00ac*/ 	.word	index@(_ZN3cub18CUB_300001_SM_10006detail10radix_sort30DeviceRadixSortHistogramKernelINS1_5radix10policy_hubIjNS0_8NullTypeEyE10Policy1000ELNS0_9SortOrderE1EjyNS1_21identity_decomposer_tEEEvPT2_PKT1_SB_iiT3_)
        /*00b0*/ 	.word	0x00000000


	//----- nvinfo : EIATTR_MIN_STACK_SIZE
	.align		4
.L_76:
        /*00b4*/ 	.byte	0x04, 0x12
        /*00b6*/ 	.short	(.L_78 - .L_77)
	.align		4
.L_77:
        /*00b8*/ 	.word	index@(_ZN3cub18CUB_300001_SM_10006detail10radix_sort31DeviceRadixSortSingleTileKernelINS1_5radix10policy_hubIjNS0_8NullTypeEyE10Policy1000ELNS0_9SortOrderE1EjS6_yNS1_21identity_decomposer_tEEEvPKT1_PSB_PKT2_PSF_T3_iiT4_)
        /*00bc*/ 	.word	0x00000000


	//----- nvinfo : EIATTR_MIN_STACK_SIZE
	.align		4
.L_78:
        /*00c0*/ 	.byte	0x04, 0x12
        /*00c2*/ 	.short	(.L_80 - .L_79)
	.align		4
.L_79:
        /*00c4*/ 	.word	index@(_ZN3cub18CUB_300001_SM_10006detail11EmptyKernelIvEEvv)
        /*00c8*/ 	.word	0x00000000


	//----- nvinfo : EIATTR_MIN_STACK_SIZE
	.align		4
.L_80:
        /*00cc*/ 	.byte	0x04, 0x12
        /*00ce*/ 	.short	(.L_82 - .L_81)
	.align		4
.L_81:
        /*00d0*/ 	.word	index@(_Z4sortjPjS_)
        /*00d4*/ 	.word	0x00000008
.L_82:


//--------------------- .nv.compat                --------------------------
	.section	.nv.compat,"",@"SHT_CUDA_COMPAT_INFO"
	.align	4
        /*0000*/ 	.byte	0x02, 0x09, 0x00, 0x00, 0x02, 0x02, 0x01, 0x00, 0x02, 0x05, 0x05, 0x00, 0x03, 0x07, 0x01, 0x01
        /*0010*/ 	.byte	0x02, 0x03, 0x00, 0x00, 0x02, 0x06, 0x01, 0x00, 0x04, 0x0b, 0x08, 0x00, 0x09, 0x00, 0x00, 0x00
        /*0020*/ 	.byte	0x00, 0x00, 0x00, 0x00


//--------------------- .nv.info._ZN3cub18CUB_300001_SM_10006detail10radix_sort29DeviceRadixSortOnesweepKernelINS1_5radix10policy_hubIjNS0_8NullTypeEyE10Policy1000ELNS0_9SortOrderE1EjS6_yiiNS1_21identity_decomposer_tEEEvPT5_SC_PT3_PKSD_PT1_PKSH_PT2_PKSL_T4_iiT6_ --------------------------
	.section	.nv.info._ZN3cub18CUB_300001_SM_10006detail10radix_sort29DeviceRadixSortOnesweepKernelINS1_5radix10policy_hubIjNS0_8NullTypeEyE10Policy1000ELNS0_9SortOrderE1EjS6_yiiNS1_21identity_decomposer_tEEEvPT5_SC_PT3_PKSD_PT1_PKSH_PT2_PKSL_T4_iiT6_,"",@"SHT_CUDA_INFO"
	.sectionflags	@""
	.align	4


	//----- nvinfo : EIATTR_CUDA_API_VERSION
	.align		4
        /*0000*/ 	.byte	0x04, 0x37
        /*0002*/ 	.short	(.L_84 - .L_83)
.L_83:
        /*0004*/ 	.word	0x00000082


	//----- nvinfo : EIATTR_KPARAM_INFO
	.align		4
.L_84:
        /*0008*/ 	.byte	0x04, 0x17
        /*000a*/ 	.short	(.L_86 - .L_85)
.L_85:
        /*000c*/ 	.word	0x00000000
        /*0010*/ 	.short	0x000b
        /*0012*/ 	.short	0x004c
        /*0014*/ 	.byte	0x00, 0xf0, 0x05, 0x00


	//----- nvinfo : EIATTR_KPARAM_INFO
	.align		4
.L_86:
        /*0018*/ 	.byte	0x04, 0x17
        /*001a*/ 	.short	(.L_88 - .L_87)
.L_87:
        /*001c*/ 	.word	0x00000000
        /*0020*/ 	.short	0x000a
        /*0022*/ 	.short	0x0048
        /*0024*/ 	.byte	0x00, 0xf0, 0x11, 0x00


	//----- nvinfo : EIATTR_KPARAM_INFO
	.align		4
.L_88:
        /*0028*/ 	.byte	0x04, 0x17
        /*002a*/ 	.short	(.L_90 - .L_89)
.L_89:
        /*002c*/ 	.word	0x00000000
        /*0030*/ 	.short	0x0009
        /*0032*/ 	.short	0x0044
        /*0034*/ 	.byte	0x00, 0xf0, 0x11, 0x00


	//----- nvinfo : EIATTR_KPARAM_INFO
	.align		4
.L_90:
        /*0038*/ 	.byte	0x04, 0x17
        /*003a*/ 	.short	(.L_92 - .L_91)
.L_91:
        /*003c*/ 	.word	0x00000000
        /*0040*/ 	.short	0x0008
        /*0042*/ 	.short	0x0040
        /*0044*/ 	.byte	0x00, 0xf0, 0x11, 0x00


	//----- nvinfo : EIATTR_KPARAM_INFO
	.align		4
.L_92:
        /*0048*/ 	.byte	0x04, 0x17
        /*004a*/ 	.short	(.L_94 - .L_93)
.L_93:
        /*004c*/ 	.word	0x00000000
        /*0050*/ 	.short	0x0007
        /*0052*/ 	.short	0x0038
        /*0054*/ 	.byte	0x00, 0xf5, 0x21, 0x00


	//----- nvinfo : EIATTR_KPARAM_INFO
	.align		4
.L_94:
        /*0058*/ 	.byte	0x04, 0x17
        /*005a*/ 	.short	(.L_96 - .L_95)
.L_95:
        /*005c*/ 	.word	0x00000000
        /*0060*/ 	.short	0x0006
        /*0062*/ 	.short	0x0030
        /*0064*/ 	.byte	0x00, 0xf5, 0x21, 0x00


	//----- nvinfo : EIATTR_KPARAM_INFO
	.align		4
.L_96:
        /*0068*/ 	.byte	0x04, 0x17
        /*006a*/ 	.short	(.L_98 - .L_97)
.L_97:
        /*006c*/ 	.word	0x00000000
        /*0070*/ 	.short	0x0005
        /*0072*/ 	.short	0x0028
        /*0074*/ 	.byte	0x00, 0xf5, 0x21, 0x00


	//----- nvinfo : EIATTR_KPARAM_INFO
	.align		4
.L_98:
        /*0078*/ 	.byte	0x04, 0x17
        /*007a*/ 	.short	(.L_100 - .L_99)
.L_99:
        /*007c*/ 	.word	0x00000000
        /*0080*/ 	.short	0x0004
        /*0082*/ 	.short	0x0020
        /*0084*/ 	.byte	0x00, 0xf5, 0x21, 0x00


	//----- nvinfo : EIATTR_KPARAM_INFO
	.align		4
.L_100:
        /*0088*/ 	.byte	0x04, 0x17
        /*008a*/ 	.short	(.L_102 - .L_101)
.L_101:
        /*008c*/ 	.word	0x00000000
        /*0090*/ 	.short	0x0003
        /*0092*/ 	.short	0x0018
        /*0094*/ 	.byte	0x00, 0xf5, 0x21, 0x00


	//----- nvinfo : EIATTR_KPARAM_INFO
	.align		4
.L_102:
        /*0098*/ 	.byte	0x04, 0x17
        /*009a*/ 	.short	(.L_104 - .L_103)
.L_103:
        /*009c*/ 	.word	0x00000000
        /*00a0*/ 	.short	0x0002
        /*00a2*/ 	.short	0x0010
        /*00a4*/ 	.byte	0x00, 0xf5, 0x21, 0x00


	//----- nvinfo : EIATTR_KPARAM_INFO
	.align		4
.L_104:
        /*00a8*/ 	.byte	0x04, 0x17
        /*00aa*/ 	.short	(.L_106 - .L_105)
.L_105:
        /*00ac*/ 	.word	0x00000000
        /*00b0*/ 	.short	0x0001
        /*00b2*/ 	.short	0x0008
        /*00b4*/ 	.byte	0x00, 0xf5, 0x21, 0x00


	//----- nvinfo : EIATTR_KPARAM_INFO
	.align		4
.L_106:
        /*00b8*/ 	.byte	0x04, 0x17
        /*00ba*/ 	.short	(.L_108 - .L_107)
.L_107:
        /*00bc*/ 	.word	0x00000000
        /*00c0*/ 	.short	0x0000
        /*00c2*/ 	.short	0x0000
        /*00c4*/ 	.byte	0x00, 0xf5, 0x21, 0x00


	//----- nvinfo : EIATTR_SPARSE_MMA_MASK
	.align		4
.L_108:
        /*00c8*/ 	.byte	0x03, 0x50
        /*00ca*/ 	.short	0x0000


	//----- nvinfo : EIATTR_MAXREG_COUNT
	.align		4
        /*00cc*/ 	.byte	0x03, 0x1b
        /*00ce*/ 	.short	0x00a8


	//----- nvinfo : EIATTR_NUM_BARRIERS
	.align		4
        /*00d0*/ 	.byte	0x02, 0x4c
        /*00d2*/ 	.byte	0x01
	.zero		1


	//----- nvinfo : EIATTR_MERCURY_ISA_VERSION
	.align		4
        /*00d4*/ 	.byte	0x03, 0x5f
        /*00d6*/ 	.short	0x0101


	//----- nvinfo : EIATTR_COOP_GROUP_MASK_REGIDS
	.align		4
        /*00d8*/ 	.byte	0x04, 0x29
        /*00da*/ 	.short	(.L_110 - .L_109)


	//   ....[0]....
.L_109:
        /*00dc*/ 	.word	0xffffffff


	//   ....[1]....
        /*00e0*/ 	.word	0x05000019


	//   ....[2]....
        /*00e4*/ 	.word	0xffffffff


	//   ....[3]....
        /*00e8*/ 	.word	0xffffffff


	//   ....[4]....
        /*00ec*/ 	.word	0xffffffff


	//   ....[5]....
        /*00f0*/ 	.word	0xffffffff


	//   ....[6]....
        /*00f4*/ 	.word	0xffffffff


	//   ....[7]....
        /*00f8*/ 	.word	0xffffffff


	//   ....[8]....
        /*00fc*/ 	.word	0xffffffff


	//   ....[9]....
        /*0100*/ 	.word	0xffffffff


	//   ....[10]....
        /*0104*/ 	.word	0xffffffff


	//   ....[11]....
        /*0108*/ 	.word	0xffffffff


	//   ....[12]....
        /*010c*/ 	.word	0xffffffff


	//   ....[13]....
        /*0110*/ 	.word	0xffffffff


	//   ....[14]....
        /*0114*/ 	.word	0xffffffff


	//   ....[15]....
        /*0118*/ 	.word	0xffffffff


	//   ....[16]....
        /*011c*/ 	.word	0xffffffff


	//   ....[17]....
        /*0120*/ 	.word	0xffffffff


	//   ....[18]....
        /*0124*/ 	.word	0xffffffff


	//   ....[19]....
        /*0128*/ 	.word	0xffffffff


	//   ....[20]....
        /*012c*/ 	.word	0xffffffff


	//   ....[21]....
        /*0130*/ 	.word	0xffffffff


	//   ....[22]....
        /*0134*/ 	.word	0xffffffff


	//   ....[23]....
        /*0138*/ 	.word	0xffffffff


	//   ....[24]....
        /*013c*/ 	.word	0xffffffff


	//   ....[25]....
        /*0140*/ 	.word	0xffffffff


	//   ....[26]....
        /*0144*/ 	.word	0xffffffff


	//   ....[27]....
        /*0148*/ 	.word	0xffffffff


	//   ....[28]....
        /*014c*/ 	.word	0xffffffff


	//   ....[29]....
        /*0150*/ 	.word	0xffffffff


	//   ....[30]....
        /*0154*/ 	.word	0xffffffff


	//   ....[31]....
        /*0158*/ 	.word	0xffffffff


	//   ....[32]....
        /*015c*/ 	.word	0xffffffff


	//   ....[33]....
        /*0160*/ 	.word	0xffffffff


	//   ....[34]....
        /*0164*/ 	.word	0xffffffff


	//   ....[35]....
        /*0168*/ 	.word	0xffffffff


	//   ....[36]....
        /*016c*/ 	.word	0xffffffff


	//   ....[37]....
        /*0170*/ 	.word	0xffffffff


	//   ....[38]....
        /*0174*/ 	.word	0xffffffff


	//   ....[39]....
        /*0178*/ 	.word	0xffffffff


	//   ....[40]....
        /*017c*/ 	.word	0xffffffff


	//   ....[41]....
        /*0180*/ 	.word	0xffffffff


	//   ....[42]....
        /*0184*/ 	.word	0xffffffff


	//   ....[43]....
        /*0188*/ 	.word	0xffffffff


	//   ....[44]....
        /*018c*/ 	.word	0xffffffff


	//   ....[45]....
        /*0190*/ 	.word	0xffffffff


	//   ....[46]....
        /*0194*/ 	.word	0xffffffff


	//   ....[47]....
        /*0198*/ 	.word	0xffffffff


	//   ....[48]....
        /*019c*/ 	.word	0xffffffff


	//   ....[49]....
        /*01a0*/ 	.word	0xffffffff


	//   ....[50]....
        /*01a4*/ 	.word	0xffffffff


	//   ....[51]....
        /*01a8*/ 	.word	0xffffffff


	//   ....[52]....
        /*01ac*/ 	.word	0xffffffff


	//   ....[53]....
        /*01b0*/ 	.word	0xffffffff


	//   ....[54]....
        /*01b4*/ 	.word	0xffffffff


	//   ....[55]....
        /*01b8*/ 	.word	0xffffffff


	//   ....[56]....
        /*01bc*/ 	.word	0xffffffff


	//   ....[57]....
        /*01c0*/ 	.word	0xffffffff


	//   ....[58]....
        /*01c4*/ 	.word	0xffffffff


	//   ....[59]....
        /*01c8*/ 	.word	0xffffffff


	//   ....[60]....
        /*01cc*/ 	.word	0xffffffff


	//   ....[61]....
        /*01d0*/ 	.word	0xffffffff


	//   ....[62]....
        /*01d4*/ 	.word	0xffffffff


	//   ....[63]....
        /*01d8*/ 	.word	0xffffffff


	//   ....[64]....
        /*01dc*/ 	.word	0xffffffff


	//   ....[65]....
        /*01e0*/ 	.word	0xffffffff


	//   ....[66]....
        /*01e4*/ 	.word	0xffffffff


	//   ....[67]....
        /*01e8*/ 	.word	0xffffffff


	//   ....[68]....
        /*01ec*/ 	.word	0xffffffff


	//   ....[69]....
        /*01f0*/ 	.word	0xffffffff


	//   ....[70]....
        /*01f4*/ 	.word	0xffffffff


	//   ....[71]....
        /*01f8*/ 	.word	0xffffffff


	//   ....[72]....
        /*01fc*/ 	.word	0xffffffff


	//   ....[73]....
        /*0200*/ 	.word	0xffffffff


	//   ....[74]....
        /*0204*/ 	.word	0xffffffff


	//   ....[75]....
        /*0208*/ 	.word	0xffffffff


	//   ....[76]....
        /*020c*/ 	.word	0xffffffff


	//   ....[77]....
        /*0210*/ 	.word	0xffffffff


	//   ....[78]....
        /*0214*/ 	.word	0xffffffff


	//   ....[79]....
        /*0218*/ 	.word	0xffffffff


	//   ....[80]....
        /*021c*/ 	.word	0xffffffff


	//   ....[81]....
        /*0220*/ 	.word	0xffffffff


	//   ....[82]....
        /*0224*/ 	.word	0xffffffff


	//   ....[83]....
        /*0228*/ 	.word	0xffffffff


	//   ....[84]....
        /*022c*/ 	.word	0xffffffff


	//   ....[85]....
        /*0230*/ 	.word	0xffffffff


	//   ....[86]....
        /*0234*/ 	.word	0xffffffff


	//   ....[87]....
        /*0238*/ 	.word	0xffffffff


	//   ....[88]....
        /*023c*/ 	.word	0xffffffff


	//   ....[89]....
        /*0240*/ 	.word	0xffffffff


	//   ....[90]....
        /*0244*/ 	.word	0xffffffff


	//   ....[91]....
        /*0248*/ 	.word	0xffffffff


	//   ....[92]....
        /*024c*/ 	.word	0xffffffff


	//   ....[93]....
        /*0250*/ 	.word	0xffffffff


	//   ....[94]....
        /*0254*/ 	.word	0xffffffff


	//   ....[95]....
        /*0258*/ 	.word	0xffffffff


	//   ....[96]....
        /*025c*/ 	.word	0xffffffff


	//   ....[97]....
        /*0260*/ 	.word	0xffffffff


	//   ....[98]....
        /*0264*/ 	.word	0xffffffff


	//   ....[99]....
        /*0268*/ 	.word	0xffffffff


	//   ....[100]....
        /*026c*/ 	.word	0xffffffff


	//   ....[101]....
        /*0270*/ 	.word	0xffffffff


	//   ....[102]....
        /*0274*/ 	.word	0xffffffff


	//   ....[103]....
        /*0278*/ 	.word	0xffffffff


	//   ....[104]....
        /*027c*/ 	.word	0xffffffff


	//   ....[105]....
        /*0280*/ 	.word	0xffffffff


	//   ....[106]....
        /*0284*/ 	.word	0xffffffff


	//   ....[107]....
        /*0288*/ 	.word	0xffffffff


	//   ....[108]....
        /*028c*/ 	.word	0xffffffff


	//   ....[109]....
        /*0290*/ 	.word	0xffffffff


	//   ....[110]....
        /*0294*/ 	.word	0xffffffff


	//   ....[111]....
        /*0298*/ 	.word	0xffffffff


	//   ....[112]....
        /*029c*/ 	.word	0xffffffff


	//   ....[113]....
        /*02a0*/ 	.word	0xffffffff


	//   ....[114]....
        /*02a4*/ 	.word	0xffffffff


	//   ....[115]....
        /*02a8*/ 	.word	0xffffffff


	//   ....[116]....
        /*02ac*/ 	.word	0xffffffff


	//   ....[117]....
        /*02b0*/ 	.word	0xffffffff


	//   ....[118]....
        /*02b4*/ 	.word	0xffffffff


	//   ....[119]....
        /*02b8*/ 	.word	0xffffffff


	//   ....[120]....
        /*02bc*/ 	.word	0xffffffff


	//   ....[121]....
        /*02c0*/ 	.word	0xffffffff


	//   ....[122]....
        /*02c4*/ 	.word	0xffffffff


	//   ....[123]....
        /*02c8*/ 	.word	0xffffffff


	//   ....[124]....
        /*02cc*/ 	.word	0xffffffff


	//   ....[125]....
        /*02d0*/ 	.word	0xffffffff


	//   ....[126]....
        /*02d4*/ 	.word	0xffffffff


	//   ....[127]....
        /*02d8*/ 	.word	0xffffffff


	//   ....[128]....
        /*02dc*/ 	.word	0xffffffff


	//   ....[129]....
        /*02e0*/ 	.word	0xffffffff


	//   ....[130]....
        /*02e4*/ 	.word	0xffffffff


	//   ....[131]....
        /*02e8*/ 	.word	0xffffffff


	//   ....[132]....
        /*02ec*/ 	.word	0xffffffff


	//   ....[133]....
        /*02f0*/ 	.word	0xffffffff


	//   ....[134]....
        /*02f4*/ 	.word	0xffffffff


	//   ....[135]....
        /*02f8*/ 	.word	0xffffffff


	//   ....[136]....
        /*02fc*/ 	.word	0xffffffff


	//   ....[137]....
        /*0300*/ 	.word	0xffffffff


	//   ....[138]....
        /*0304*/ 	.word	0xffffffff


	//   ....[139]....
        /*0308*/ 	.word	0xffffffff


	//   ....[140]....
        /*030c*/ 	.word	0xffffffff


	//   ....[141]....
        /*0310*/ 	.word	0xffffffff


	//   ....[142]....
        /*0314*/ 	.word	0xffffffff


	//   ....[143]....
        /*0318*/ 	.word	0xffffffff


	//   ....[144]....
        /*031c*/ 	.word	0xffffffff


	//   ....[145]....
        /*0320*/ 	.word	0xffffffff


	//   ....[146]....
        /*0324*/ 	.word	0xffffffff


	//   ....[147]....
        /*0328*/ 	.word	0xffffffff


	//   ....[148]....
        /*032c*/ 	.word	0xffffffff


	//   ....[149]....
        /*0330*/ 	.word	0xffffffff


	//   ....[150]....
        /*0334*/ 	.word	0xffffffff


	//   ....[151]....
        /*0338*/ 	.word	0xffffffff


	//   ....[152]....
        /*033c*/ 	.word	0xffffffff


	//   ....[153]....
        /*0340*/ 	.word	0xffffffff


	//   ....[154]....
        /*0344*/ 	.word	0xffffffff


	//   ....[155]....
        /*0348*/ 	.word	0xffffffff


	//   ....[156]....
        /*034c*/ 	.word	0xffffffff


	//   ....[157]....
        /*0350*/ 	.word	0xffffffff


	//   ....[158]....
        /*0354*/ 	.word	0xffffffff


	//   ....[159]....
        /*0358*/ 	.word	0xffffffff


	//   ....[160]....
        /*035c*/ 	.word	0xffffffff


	//   ....[161]....
        /*0360*/ 	.word	0xffffffff


	//   ....[162]....
        /*0364*/ 	.word	0xffffffff


	//   ....[163]....
        /*0368*/ 	.word	0xffffffff


	//   ....[164]....
        /*036c*/ 	.word	0xffffffff


	//   ....[165]....
        /*0370*/ 	.word	0xffffffff


	//   ....[166]....
        /*0374*/ 	.word	0xffffffff


	//   ....[167]....
        /*0378*/ 	.word	0xffffffff


	//   ....[168]....
        /*037c*/ 	.word	0xffffffff


	//   ....[169]....
        /*0380*/ 	.word	0xffffffff


	//   ....[170]....
        /*0384*/ 	.word	0xffffffff


	//   ....[171]....
        /*0388*/ 	.word	0xffffffff


	//   ....[172]....
        /*038c*/ 	.word	0xffffffff


	//   ....[173]....
        /*0390*/ 	.word	0xffffffff


	//   ....[174]....
        /*0394*/ 	.word	0xffffffff


	//   ....[175]....
        /*0398*/ 	.word	0xffffffff


	//   ....[176]....
        /*039c*/ 	.word	0xffffffff


	//   ....[177]....
        /*03a0*/ 	.word	0xffffffff


	//   ....[178]....
        /*03a4*/ 	.word	0x05000006


	//   ....[179]....
        /*03a8*/ 	.word	0xffffffff


	//   ....[180]....
        /*03ac*/ 	.word	0xffffffff


	//   ....[181]....
        /*03b0*/ 	.word	0xffffffff


	//   ....[182]....
        /*03b4*/ 	.word	0xffffffff


	//   ....[183]....
        /*03b8*/ 	.word	0xffffffff


	//   ....[184]....
        /*03bc*/ 	.word	0xffffffff


	//   ....[185]....
        /*03c0*/ 	.word	0xffffffff


	//   ....[186]....
        /*03c4*/ 	.word	0xffffffff


	//   ....[187]....
        /*03c8*/ 	.word	0xffffffff


	//   ....[188]....
        /*03cc*/ 	.word	0xffffffff


	//   ....[189]....
        /*03d0*/ 	.word	0xffffffff


	//   ....[190]....
        /*03d4*/ 	.word	0xffffffff


	//   ....[191]....
        /*03d8*/ 	.word	0xffffffff


	//   ....[192]....
        /*03dc*/ 	.word	0xffffffff


	//   ....[193]....
        /*03e0*/ 	.word	0xffffffff


	//   ....[194]....
        /*03e4*/ 	.word	0xffffffff


	//   ....[195]....
        /*03e8*/ 	.word	0xffffffff


	//   ....[196]....
        /*03ec*/ 	.word	0xffffffff


	//   ....[197]....
        /*03f0*/ 	.word	0xffffffff


	//   ....[198]....
        /*03f4*/ 	.word	0xffffffff


	//   ....[199]....
        /*03f8*/ 	.word	0xffffffff


	//   ....[200]....
        /*03fc*/ 	.word	0xffffffff


	//   ....[201]....
        /*0400*/ 	.word	0xffffffff


	//   ....[202]....
        /*0404*/ 	.word	0xffffffff


	//   ....[203]....
        /*0408*/ 	.word	0xffffffff


	//   ....[204]....
        /*040c*/ 	.word	0xffffffff


	//   ....[205]....
        /*0410*/ 	.word	0xffffffff


	//   ....[206]....
        /*0414*/ 	.word	0xffffffff


	//   ....[207]....
        /*0418*/ 	.word	0xffffffff


	//   ....[208]....
        /*041c*/ 	.word	0xffffffff


	//   ....[209]....
        /*0420*/ 	.word	0xffffffff


	//   ....[210]....
        /*0424*/ 	.word	0xffffffff


	//   ....[211]....
        /*0428*/ 	.word	0xffffffff


	//   ....[212]....
        /*042c*/ 	.word	0xffffffff


	//   ....[213]....
        /*0430*/ 	.word	0xffffffff


	//   ....[214]....
        /*0434*/ 	.word	0xffffffff


	//   ....[215]....
        /*0438*/ 	.word	0xffffffff


	//   ....[216]....
        /*043c*/ 	.word	0xffffffff


	//   ....[217]....
        /*0440*/ 	.word	0x0500002f


	//   ....[218]....
        /*0444*/ 	.word	0x0500002f


	//   ....[219]....
        /*0448*/ 	.word	0x0500002f


	//   ....[220]....
        /*044c*/ 	.word	0x0500002f


	//   ....[221]....
        /*0450*/ 	.word	0x0500002f


	//----- nvinfo : EIATTR_COOP_GROUP_INSTR_OFFSETS
	.align		4
.L_110:
        /*0454*/ 	.byte	0x04, 0x28
        /*0456*/ 	.short	(.L_112 - .L_111)


	//   ....[0]....
.L_111:
        /*0458*/ 	.word	0x00000e60


	//   ....[1]....
        /*045c*/ 	.word	0x000018f0


	//   ....[2]....
        /*0460*/ 	.word	0x000022f0


	//   ....[3]....
        /*0464*/ 	.word	0x00002310


	//   ....[4]....
        /*0468*/ 	.word	0x00002330


	//   ....[5]....
        /*046c*/ 	.word	0x00002350


	//   ....[6]....
        /*0470*/ 	.word	0x00002370


	//   ....[7]....
        /*0474*/ 	.word	0x00002840


	//   ....[8]....
        /*0478*/ 	.word	0x00002850


	//   ....[9]....
        /*047c*/ 	.word	0x00002870


	//   ....[10]....
        /*0480*/ 	.word	0x00002890


	//   ....[11]....
        /*0484*/ 	.word	0x000028e0


	//   ....[12]....
        /*0488*/ 	.word	0x00002910


	//   ....[13]....
        /*048c*/ 	.word	0x00002950


	//   ....[14]....
        /*0490*/ 	.word	0x00002970


	//   ....[15]....
        /*0494*/ 	.word	0x00002aa0


	//   ....[16]....
        /*0498*/ 	.word	0x00002ad0


	//   ....[17]....
        /*049c*/ 	.word	0x00002ae0


	//   ....[18]....
        /*04a0*/ 	.word	0x00002b00


	//   ....[19]....
        /*04a4*/ 	.word	0x00002b40


	//   ....[20]....
        /*04a8*/ 	.word	0x00002b70


	//   ....[21]....
        /*04ac*/ 	.word	0x00002bb0


	//   ....[22]....
        /*04b0*/ 	.word	0x00002bd0


	//   ....[23]....
        /*04b4*/ 	.word	0x00002bf0


	//   ....[24]....
        /*04b8*/ 	.word	0x00002d00


	//   ....[25]....
        /*04bc*/ 	.word	0x00002d20


	//   ....[26]....
        /*04c0*/ 	.word	0x00002d30


	//   ....[27]....
        /*04c4*/ 	.word	0x00002d50


	//   ....[28]....
        /*04c8*/ 	.word	0x00002d90


	//   ....[29]....
        /*04cc*/ 	.word	0x00002dc0


	//   ....[30]....
        /*04d0*/ 	.word	0x00002e00


	//   ....[31]....
        /*04d4*/ 	.word	0x00002e20


	//   ....[32]....
        /*04d8*/ 	.word	0x00002e40


	//   ....[33]....
        /*04dc*/ 	.word	0x00002f60


	//   ....[34]....
        /*04e0*/ 	.word	0x00002f80


	//   ....[35]....
        /*04e4*/ 	.word	0x00002f90


	//   ....[36]....
        /*04e8*/ 	.word	0x00002fb0


	//   ....[37]....
        /*04ec*/ 	.word	0x00002ff0


	//   ....[38]....
        /*04f0*/ 	.word	0x00003020


	//   ....[39]....
        /*04f4*/ 	.word	0x00003060


	//   ....[40]....
        /*04f8*/ 	.word	0x00003080


	//   ....[41]....
        /*04fc*/ 	.word	0x000030a0


	//   ....[42]....
        /*0500*/ 	.word	0x000031c0


	//   ....[43]....
        /*0504*/ 	.word	0x000031f0


	//   ....[44]....
        /*0508*/ 	.word	0x00003200


	//   ....[45]....
        /*050c*/ 	.word	0x00003220


	//   ....[46]....
        /*0510*/ 	.word	0x00003260


	//   ....[47]....
        /*0514*/ 	.word	0x00003290


	//   ....[48]....
        /*0518*/ 	.word	0x000032d0


	//   ....[49]....
        /*051c*/ 	.word	0x000032f0


	//   ....[50]....
        /*0520*/ 	.word	0x00003310


	//   ....[51]....
        /*0524*/ 	.word	0x00003420


	//   ....[52]....
        /*0528*/ 	.word	0x00003440


	//   ....[53]....
        /*052c*/ 	.word	0x00003450


	//   ....[54]....
        /*0530*/ 	.word	0x00003470


	//   ....[55]....
        /*0534*/ 	.word	0x000034b0


	//   ....[56]....
        /*0538*/ 	.word	0x000034e0


	//   ....[57]....
        /*053c*/ 	.word	0x00003520


	//   ....[58]....
        /*0540*/ 	.word	0x00003540


	//   ....[59]....
        /*0544*/ 	.word	0x00003560


	//   ....[60]....
        /*0548*/ 	.word	0x00003680


	//   ....[61]....
        /*054c*/ 	.word	0x000036a0


	//   ....[62]....
        /*0550*/ 	.word	0x000036b0


	//   ....[63]....
        /*0554*/ 	.word	0x000036d0


	//   ....[64]....
        /*0558*/ 	.word	0x00003710


	//   ....[65]....
        /*055c*/ 	.word	0x00003740


	//   ....[66]....
        /*0560*/ 	.word	0x00003780


	//   ....[67]....
        /*0564*/ 	.word	0x000037a0


	//   ....[68]....
        /*0568*/ 	.word	0x000037c0


	//   ....[69]....
        /*056c*/ 	.word	0x000038c0


	//   ....[70]....
        /*0570*/ 	.word	0x000038f0


	//   ....[71]....
        /*0574*/ 	.word	0x00003900


	//   ....[72]....
        /*0578*/ 	.word	0x00003920


	//   ....[73]....
        /*057c*/ 	.word	0x00003960


	//   ....[74]....
        /*0580*/ 	.word	0x00003990


	//   ....[75]....
        /*0584*/ 	.word	0x000039d0


	//   ....[76]....
        /*0588*/ 	.word	0x000039f0


	//   ....[77]....
        /*058c*/ 	.word	0x00003a10


	//   ....[78]....
        /*0590*/ 	.word	0x00003b00


	//   ....[79]....
        /*0594*/ 	.word	0x00003b30


	//   ....[80]....
        /*0598*/ 	.word	0x00003b40


	//   ....[81]....
        /*059c*/ 	.word	0x00003b70


	//   ....[82]....
        /*05a0*/ 	.word	0x00003b90


	//   ....[83]....
        /*05a4*/ 	.word	0x00003be0


	//   ....[84]....
        /*05a8*/ 	.word	0x00003c00


	//   ....[85]....
        /*05ac*/ 	.word	0x00003c40


	//   ....[86]....
        /*05b0*/ 	.word	0x00003c60


	//   ....[87]....
        /*05b4*/ 	.word	0x00003d60


	//   ....[88]....
        /*05b8*/ 	.word	0x00003db0


	//   ....[89]....
        /*05bc*/ 	.word	0x00003dc0


	//   ....[90]....
        /*05c0*/ 	.word	0x00003e10


	//   ....[91]....
        /*05c4*/ 	.word	0x00003e40


	//   ....[92]....
        /*05c8*/ 	.word	0x00003e70


	//   ....[93]....
        /*05cc*/ 	.word	0x00003ea0


	//   ....[94]....
        /*05d0*/ 	.word	0x00003ed0


	//   ....[95]....
        /*05d4*/ 	.word	0x00003f00


	//   ....[96]....
        /*05d8*/ 	.word	0x00003fc0


	//   ....[97]....
        /*05dc*/ 	.word	0x00003fe0


	//   ....[98]....
        /*05e0*/ 	.word	0x00003ff0


	//   ....[99]....
        /*05e4*/ 	.word	0x00004040


	//   ....[100]....
        /*05e8*/ 	.word	0x00004070


	//   ....[101]....
        /*05ec*/ 	.word	0x000040a0


	//   ....[102]....
        /*05f0*/ 	.word	0x000040d0


	//   ....[103]....
        /*05f4*/ 	.word	0x00004100


	//   ....[104]....
        /*05f8*/ 	.word	0x00004130


	//   ....[105]....
        /*05fc*/ 	.word	0x00004250


	//   ....[106]....
        /*0600*/ 	.word	0x00004260


	//   ....[107]....
        /*0604*/ 	.word	0x00004270


	//   ....[108]....
        /*0608*/ 	.word	0x000042d0


	//   ....[109]....
        /*060c*/ 	.word	0x00004300


	//   ....[110]....
        /*0610*/ 	.word	0x00004330


	//   ....[111]....
        /*0614*/ 	.word	0x00004360


	//   ....[112]....
        /*0618*/ 	.word	0x00004390


	//   ....[113]....
        /*061c*/ 	.word	0x000043c0


	//   ....[114]....
        /*0620*/ 	.word	0x000044b0


	//   ....[115]....
        /*0624*/ 	.word	0x000044f0


	//   ....[116]....
        /*0628*/ 	.word	0x00004500


	//   ....[117]....
        /*062c*/ 	.word	0x00004550


	//   ....[118]....
        /*0630*/ 	.word	0x00004580


	//   ....[119]....
        /*0634*/ 	.word	0x000045b0


	//   ....[120]....
        /*0638*/ 	.word	0x000045e0


	//   ....[121]....
        /*063c*/ 	.word	0x00004610


	//   ....[122]....
        /*0640*/ 	.word	0x00004640


	//   ....[123]....
        /*0644*/ 	.word	0x00004730


	//   ....[124]....
        /*0648*/ 	.word	0x00004780


	//   ....[125]....
        /*064c*/ 	.word	0x00004790


	//   ....[126]....
        /*0650*/ 	.word	0x000047e0


	//   ....[127]....
        /*0654*/ 	.word	0x00004810


	//   ....[128]....
        /*0658*/ 	.word	0x00004820


	//   ....[129]....
        /*065c*/ 	.word	0x00004860


	//   ....[130]....
        /*0660*/ 	.word	0x00004890


	//   ....[131]....
        /*0664*/ 	.word	0x000048c0


	//   ....[132]....
        /*0668*/ 	.word	0x000049b0


	//   ....[133]....
        /*066c*/ 	.word	0x00004a10


	//   ....[134]....
        /*0670*/ 	.word	0x00004a20


	//   ....[135]....
        /*0674*/ 	.word	0x00004a70


	//   ....[136]....
        /*0678*/ 	.word	0x00004aa0


	//   ....[137]....
        /*067c*/ 	.word	0x00004ab0


	//   ....[138]....
        /*0680*/ 	.word	0x00004af0


	//   ....[139]....
        /*0684*/ 	.word	0x00004b20


	//   ....[140]....
        /*0688*/ 	.word	0x00004b50


	//   ....[141]....
        /*068c*/ 	.word	0x00004c30


	//   ....[142]....
        /*0690*/ 	.word	0x00004c90


	//   ....[143]....
        /*0694*/ 	.word	0x00004ca0


	//   ....[144]....
        /*0698*/ 	.word	0x00004cf0


	//   ....[145]....
        /*069c*/ 	.word	0x00004d20


	//   ....[146]....
        /*06a0*/ 	.word	0x00004d30


	//   ....[147]....
        /*06a4*/ 	.word	0x00004d70


	//   ....[148]....
        /*06a8*/ 	.word	0x00004da0


	//   ....[149]....
        /*06ac*/ 	.word	0x00004dd0


	//   ....[150]....
        /*06b0*/ 	.word	0x00004eb0


	//   ....[151]....
        /*06b4*/ 	.word	0x00004f10


	//   ....[152]....
        /*06b8*/ 	.word	0x00004f20


	//   ....[153]....
        /*06bc*/ 	.word	0x00004f70


	//   ....[154]....
        /*06c0*/ 	.word	0x00004fa0


	//   ....[155]....
        /*06c4*/ 	.word	0x00004fd0


	//   ....[156]....
        /*06c8*/ 	.word	0x00005000


	//   ....[157]....
        /*06cc*/ 	.word	0x00005030


	//   ....[158]....
        /*06d0*/ 	.word	0x00005060


	//   ....[159]....
        /*06d4*/ 	.word	0x00005130


	//   ....[160]....
        /*06d8*/ 	.word	0x00005180


	//   ....[161]....
        /*06dc*/ 	.word	0x00005190


	//   ....[162]....
        /*06e0*/ 	.word	0x000051e0


	//   ....[163]....
        /*06e4*/ 	.word	0x00005210


	//   ....[164]....
        /*06e8*/ 	.word	0x00005220


	//   ....[165]....
        /*06ec*/ 	.word	0x00005260


	//   ....[166]....
        /*06f0*/ 	.word	0x00005290


	//   ....[167]....
        /*06f4*/ 	.word	0x000052c0


	//   ....[168]....
        /*06f8*/ 	.word	0x000053a0


	//   ....[169]....
        /*06fc*/ 	.word	0x000053c0


	//   ....[170]....
        /*0700*/ 	.word	0x000053d0


	//   ....[171]....
        /*0704*/ 	.word	0x00005400


	//   ....[172]....
        /*0708*/ 	.word	0x00005420


	//   ....[173]....
        /*070c*/ 	.word	0x00005470


	//   ....[174]....
        /*0710*/ 	.word	0x000054a0


	//   ....[175]....
        /*0714*/ 	.word	0x000054e0


	//   ....[176]....
        /*0718*/ 	.word	0x00005510


	//   ....[177]....
        /*071c*/ 	.word	0x000055d0


	//   ....[178]....
        /*0720*/ 	.word	0x00005b00


	//   ....[179]....
        /*0724*/ 	.word	0x00005e60


	//   ....[180]....
        /*0728*/ 	.word	0x00005f20


	//   ....[181]....
        /*072c*/ 	.word	0x00005fe0


	//   ....[182]....
        /*0730*/ 	.word	0x000060a0


	//   ....[183]....
        /*0734*/ 	.word	0x00006160


	//   ....[184]....
        /*0738*/ 	.word	0x00006220


	//   ....[185]....
        /*073c*/ 	.word	0x000062e0


	//   ....[186]....
        /*0740*/ 	.word	0x000063a0


	//   ....[187]....
        /*0744*/ 	.word	0x00006460


	//   ....[188]....
        /*0748*/ 	.word	0x00006520


	//   ....[189]....
        /*074c*/ 	.word	0x000065e0


	//   ....[190]....
        /*0750*/ 	.word	0x000066a0


	//   ....[191]....
        /*0754*/ 	.word	0x00006760


	//   ....[192]....
        /*0758*/ 	.word	0x00006820


	//   ....[193]....
        /*075c*/ 	.word	0x000068e0


	//   ....[194]....
        /*0760*/ 	.word	0x000069a0


	//   ....[195]....
        /*0764*/ 	.word	0x00006a60


	//   ....[196]....
        /*0768*/ 	.word	0x00006b20


	//   ....[197]....
        /*076c*/ 	.word	0x00006be0


	//   ....[198]....
        /*0770*/ 	.word	0x00006e00


	//   ....[199]....
        /*0774*/ 	.word	0x00006f30


	//   ....[200]....
        /*0778*/ 	.word	0x00007060


	//   ....[201]....
        /*077c*/ 	.word	0x00007190


	//   ....[202]....
        /*0780*/ 	.word	0x000072c0


	//   ....[203]....
        /*0784*/ 	.word	0x000073f0


	//   ....[204]....
        /*0788*/ 	.word	0x00007520


	//   ....[205]....
        /*078c*/ 	.word	0x00007650


	//   ....[206]....
        /*0790*/ 	.word	0x00007780


	//   ....[207]....
        /*0794*/ 	.word	0x000078b0


	//   ....[208]....
        /*0798*/ 	.word	0x000079e0


	//   ....[209]....
        /*079c*/ 	.word	0x00007b00


	//   ....[210]....
        /*07a0*/ 	.word	0x00007c10


	//   ....[211]....
        /*07a4*/ 	.word	0x00007d20


	//   ....[212]....
        /*07a8*/ 	.word	0x00007e30


	//   ....[213]....
        /*07ac*/ 	.word	0x00007f40


	//   ....[214]....
        /*07b0*/ 	.word	0x00008050


	//   ....[215]....
        /*07b4*/ 	.word	0x00008160


	//   ....[216]....
        /*07b8*/ 	.word	0x00008260


	//   ....[217]....
        /*07bc*/ 	.word	0x000082d0


	//   ....[218]....
        /*07c0*/ 	.word	0x00008340


	//   ....[219]....
        /*07c4*/ 	.word	0x000083b0


	//   ....[220]....
        /*07c8*/ 	.word	0x00008420


	//   ....[221]....
        /*07cc*/ 	.word	0x00008490


	//----- nvinfo : EIATTR_VRC_CTA_INIT_COUNT
	.align		4
.L_112:
        /*07d0*/ 	.byte	0x02, 0x4a
	.zero		1
	.zero		1


	//----- nvinfo : EIATTR_EXIT_INSTR_OFFSETS
	.align		4
        /*07d4*/ 	.byte	0x04, 0x1c
        /*07d6*/ 	.short	(.L_114 - .L_113)


	//   ....[0]....
.L_113:
        /*07d8*/ 	.word	0x00001cc0


	//   ....[1]....
        /*07dc*/ 	.word	0x000020e0


	//   ....[2]....
        /*07e0*/ 	.word	0x00002100


	//   ....[3]....
        /*07e4*/ 	.word	0x00006bf0


	//   ....[4]....
        /*07e8*/ 	.word	0x00008270


	//----- nvinfo : EIATTR_MAX_THREADS
	.align		4
.L_114:
        /*07ec*/ 	.byte	0x04, 0x05
        /*07ee*/ 	.short	(.L_116 - .L_115)
.L_115:
        /*07f0*/ 	.word	0x00000180
        /*07f4*/ 	.word	0x00000001
        /*07f8*/ 	.word	0x00000001


	//----- nvinfo : EIATTR_CRS_STACK_SIZE
	.align		4
.L_116:
        /*07fc*/ 	.byte	0x04, 0x1e
        /*07fe*/ 	.short	(.L_118 - .L_117)
.L_117:
        /*0800*/ 	.word	0x00000000


	//----- nvinfo : EIATTR_CBANK_PARAM_SIZE
	.align		4
.L_118:
        /*0804*/ 	.byte	0x03, 0x19
        /*0806*/ 	.short	0x004d


	//----- nvinfo : EIATTR_PARAM_CBANK
	.align		4
        /*0808*/ 	.byte	0x04, 0x0a
        /*080a*/ 	.short	(.L_120 - .L_119)
	.align		4
.L_119:
        /*080c*/ 	.word	index@(.nv.constant0._ZN3cub18CUB_300001_SM_10006detail10radix_sort29DeviceRadixSortOnesweepKernelINS1_5radix10policy_hubIjNS0_8NullTypeEyE10Policy1000ELNS0_9SortOrderE1EjS6_yiiNS1_21identity_decomposer_tEEEvPT5_SC_PT3_PKSD_PT1_PKSH_PT2_PKSL_T4_iiT6_)
        /*0810*/ 	.short	0x0380
        /*0812*/ 	.short	0x004d


	//----- nvinfo : EIATTR_SW_WAR
	.align		4
.L_120:
        /*0814*/ 	.byte	0x04, 0x36
        /*0816*/ 	.short	(.L_122 - .L_121)
.L_121:
        /*0818*/ 	.word	0x00000008
.L_122:


//--------------------- .nv.info._ZN3cub18CUB_300001_SM_10006detail10radix_sort33DeviceRadixSortExclusiveSumKernelINS1_5radix10policy_hubIjNS0_8NullTypeEyE10Policy1000EyEEvPT0_ --------------------------
	.section	.nv.info._ZN3cub18CUB_300001_SM_10006detail10radix_sort33DeviceRadixSortExclusiveSumKernelINS1_5radix10policy_hubIjNS0_8NullTypeEyE10Policy1000EyEEvPT0_,"",@"SHT_CUDA_INFO"
	.sectionflags	@""
	.align	4


	//----- nvinfo : EIATTR_CUDA_API_VERSION
	.align		4
        /*0000*/ 	.byte	0x04, 0x37
        /*0002*/ 	.short	(.L_124 - .L_123)
.L_123:
        /*0004*/ 	.word	0x00000082


	//----- nvinfo : EIATTR_KPARAM_INFO
	.align		4
.L_124:
        /*0008*/ 	.byte	0x04, 0x17
        /*000a*/ 	.short	(.L_126 - .L_125)
.L_125:
        /*000c*/ 	.word	0x00000000
        /*0010*/ 	.short	0x0000
        /*0012*/ 	.short	0x0000
        /*0014*/ 	.byte	0x00, 0xf5, 0x21, 0x00


	//----- nvinfo : EIATTR_SPARSE_MMA_MASK
	.align		4
.L_126:
        /*0018*/ 	.byte	0x03, 0x50
        /*001a*/ 	.short	0x0000


	//----- nvinfo : EIATTR_MAXREG_COUNT
	.align		4
        /*001c*/ 	.byte	0x03, 0x1b
        /*001e*/ 	.short	0x00ff


	//----- nvinfo : EIATTR_NUM_BARRIERS
	.align		4
        /*0020*/ 	.byte	0x02, 0x4c
        /*0022*/ 	.byte	0x01
	.zero		1


	//----- nvinfo : EIATTR_MERCURY_ISA_VERSION
	.align		4
        /*0024*/ 	.byte	0x03, 0x5f
        /*0026*/ 	.short	0x0101


	//----- nvinfo : EIATTR_COOP_GROUP_MASK_REGIDS
	.align		4
        /*0028*/ 	.byte	0x04, 0x29
        /*002a*/ 	.short	(.L_128 - .L_127)


	//   ....[0]....
.L_127:
        /*002c*/ 	.word	0xffffffff


	//   ....[1]....
        /*0030*/ 	.word	0xffffffff


	//   ....[2]....
        /*0034*/ 	.word	0xffffffff


	//   ....[3]....
        /*0038*/ 	.word	0xffffffff


	//   ....[4]....
        /*003c*/ 	.word	0xffffffff


	//   ....[5]....
        /*0040*/ 	.word	0xffffffff


	//   ....[6]....
        /*0044*/ 	.word	0xffffffff


	//   ....[7]....
        /*0048*/ 	.word	0xffffffff


	//   ....[8]....
        /*004c*/ 	.word	0xffffffff


	//   ....[9]....
        /*0050*/ 	.word	0xffffffff


	//   ....[10]....
        /*0054*/ 	.word	0x05000015


	//   ....[11]....
        /*0058*/ 	.word	0x05000015


	//   ....[12]....
        /*005c*/ 	.word	0x05000015


	//   ....[13]....
        /*0060*/ 	.word	0x05000015


	//   ....[14]....
        /*0064*/ 	.word	0x05000015


	//   ....[15]....
        /*0068*/ 	.word	0x05000015


	//   ....[16]....
        /*006c*/ 	.word	0x05000015


	//   ....[17]....
        /*0070*/ 	.word	0x05000015


	//   ....[18]....
        /*0074*/ 	.word	0x05000015


	//   ....[19]....
        /*0078*/ 	.word	0x05000015


	//----- nvinfo : EIATTR_COOP_GROUP_INSTR_OFFSETS
	.align		4
.L_128:
        /*007c*/ 	.byte	0x04, 0x28
        /*007e*/ 	.short	(.L_130 - .L_129)


	//   ....[0]....
.L_129:
        /*0080*/ 	.word	0x00000250


	//   ....[1]....
        /*0084*/ 	.word	0x00000260


	//   ....[2]....
        /*0088*/ 	.word	0x000002a0


	//   ....[3]....
        /*008c*/ 	.word	0x000002c0


	//   ....[4]....
        /*0090*/ 	.word	0x00000310


	//   ....[5]....
        /*0094*/ 	.word	0x00000320


	//   ....[6]....
        /*0098*/ 	.word	0x00000360


	//   ....[7]....
        /*009c*/ 	.word	0x00000380


	//   ....[8]....
        /*00a0*/ 	.word	0x000003d0


	//   ....[9]....
        /*00a4*/ 	.word	0x000003e0


	//   ....[10]....
        /*00a8*/ 	.word	0x00000660


	//   ....[11]....
        /*00ac*/ 	.word	0x000006b0


	//   ....[12]....
        /*00b0*/ 	.word	0x00000740


	//   ....[13]....
        /*00b4*/ 	.word	0x00000790


	//   ....[14]....
        /*00b8*/ 	.word	0x00000820


	//   ....[15]....
        /*00bc*/ 	.word	0x00000870


	//   ....[16]....
        /*00c0*/ 	.word	0x00000900


	//   ....[17]....
        /*00c4*/ 	.word	0x00000950


	//   ....[18]....
        /*00c8*/ 	.word	0x000009e0


	//   ....[19]....
        /*00cc*/ 	.word	0x00000a30


	//----- nvinfo : EIATTR_VRC_CTA_INIT_COUNT
	.align		4
.L_130:
        /*00d0*/ 	.byte	0x02, 0x4a
	.zero		1
	.zero		1


	//----- nvinfo : EIATTR_EXIT_INSTR_OFFSETS
	.align		4
        /*00d4*/ 	.byte	0x04, 0x1c
        /*00d6*/ 	.short	(.L_132 - .L_131)


	//   ....[0]....
.L_131:
        /*00d8*/ 	.word	0x000005d0


	//   ....[1]....
        /*00dc*/ 	.word	0x00000600


	//----- nvinfo : EIATTR_CRS_STACK_SIZE
	.align		4
.L_132:
        /*00e0*/ 	.byte	0x04, 0x1e
        /*00e2*/ 	.short	(.L_134 - .L_133)
.L_133:
        /*00e4*/ 	.word	0x00000000


	//----- nvinfo : EIATTR_CBANK_PARAM_SIZE
	.align		4
.L_134:
        /*00e8*/ 	.byte	0x03, 0x19
        /*00ea*/ 	.short	0x0008


	//----- nvinfo : EIATTR_PARAM_CBANK
	.align		4
        /*00ec*/ 	.byte	0x04, 0x0a
        /*00ee*/ 	.short	(.L_136 - .L_135)
	.align		4
.L_135:
        /*00f0*/ 	.word	index@(.nv.constant0._ZN3cub18CUB_300001_SM_10006detail10radix_sort33DeviceRadixSortExclusiveSumKernelINS1_5radix10policy_hubIjNS0_8NullTypeEyE10Policy1000EyEEvPT0_)
        /*00f4*/ 	.short	0x0380
        /*00f6*/ 	.short	0x0008


	//----- nvinfo : EIATTR_SW_WAR
	.align		4
.L_136:
        /*00f8*/ 	.byte	0x04, 0x36
        /*00fa*/ 	.short	(.L_138 - .L_137)
.L_137:
        /*00fc*/ 	.word	0x00000008
.L_138:


//--------------------- .nv.info._ZN3cub18CUB_300001_SM_10006detail10radix_sort30DeviceRadixSortHistogramKernelINS1_5radix10policy_hubIjNS0_8NullTypeEyE10Policy1000ELNS0_9SortOrderE1EjyNS1_21identity_decomposer_tEEEvPT2_PKT1_SB_iiT3_ --------------------------
	.section	.nv.info._ZN3cub18CUB_300001_SM_10006detail10radix_sort30DeviceRadixSortHistogramKernelINS1_5radix10policy_hubIjNS0_8NullTypeEyE10Policy1000ELNS0_9SortOrderE1EjyNS1_21identity_decomposer_tEEEvPT2_PKT1_SB_iiT3_,"",@"SHT_CUDA_INFO"
	.sectionflags	@""
	.align	4


	//----- nvinfo : EIATTR_CUDA_API_VERSION
	.align		4
        /*0000*/ 	.byte	0x04, 0x37
        /*0002*/ 	.short	(.L_140 - .L_139)
.L_139:
        /*0004*/ 	.word	0x00000082


	//----- nvinfo : EIATTR_KPARAM_INFO
	.align		4
.L_140:
        /*0008*/ 	.byte	0x04, 0x17
        /*000a*/ 	.short	(.L_142 - .L_141)
.L_141:
        /*000c*/ 	.word	0x00000000
        /*0010*/ 	.short	0x0005
        /*0012*/ 	.short	0x0020
        /*0014*/ 	.byte	0x00, 0xf0, 0x05, 0x00


	//----- nvinfo : EIATTR_KPARAM_INFO
	.align		4
.L_142:
        /*0018*/ 	.byte	0x04, 0x17
        /*001a*/ 	.short	(.L_144 - .L_143)
.L_143:
        /*001c*/ 	.word	0x00000000
        /*0020*/ 	.short	0x0004
        /*0022*/ 	.short	0x001c
        /*0024*/ 	.byte	0x00, 0xf0, 0x11, 0x00


	//----- nvinfo : EIATTR_KPARAM_INFO
	.align		4
.L_144:
        /*0028*/ 	.byte	0x04, 0x17
        /*002a*/ 	.short	(.L_146 - .L_145)
.L_145:
        /*002c*/ 	.word	0x00000000
        /*0030*/ 	.short	0x0003
        /*0032*/ 	.short	0x0018
        /*0034*/ 	.byte	0x00, 0xf0, 0x11, 0x00


	//----- nvinfo : EIATTR_KPARAM_INFO
	.align		4
.L_146:
        /*0038*/ 	.byte	0x04, 0x17
        /*003a*/ 	.short	(.L_148 - .L_147)
.L_147:
        /*003c*/ 	.word	0x00000000
        /*0040*/ 	.short	0x0002
        /*0042*/ 	.short	0x0010
        /*0044*/ 	.byte	0x00, 0xf0, 0x21, 0x00


	//----- nvinfo : EIATTR_KPARAM_INFO
	.align		4
.L_148:
        /*0048*/ 	.byte	0x04, 0x17
        /*004a*/ 	.short	(.L_150 - .L_149)
.L_149:
        /*004c*/ 	.word	0x00000000
        /*0050*/ 	.short	0x0001
        /*0052*/ 	.short	0x0008
        /*0054*/ 	.byte	0x00, 0xf5, 0x21, 0x00


	//----- nvinfo : EIATTR_KPARAM_INFO
	.align		4
.L_150:
        /*0058*/ 	.byte	0x04, 0x17
        /*005a*/ 	.short	(.L_152 - .L_151)
.L_151:
        /*005c*/ 	.word	0x00000000
        /*0060*/ 	.short	0x0000
        /*0062*/ 	.short	0x0000
        /*0064*/ 	.byte	0x00, 0xf5, 0x21, 0x00


	//----- nvinfo : EIATTR_SPARSE_MMA_MASK
	.align		4
.L_152:
        /*0068*/ 	.byte	0x03, 0x50
        /*006a*/ 	.short	0x0000


	//----- nvinfo : EIATTR_MAXREG_COUNT
	.align		4
        /*006c*/ 	.byte	0x03, 0x1b
        /*006e*/ 	.short	0x00ff


	//----- nvinfo : EIATTR_NUM_BARRIERS
	.align		4
        /*0070*/ 	.byte	0x02, 0x4c
        /*0072*/ 	.byte	0x01
	.zero		1


	//----- nvinfo : EIATTR_MERCURY_ISA_VERSION
	.align		4
        /*0074*/ 	.byte	0x03, 0x5f
        /*0076*/ 	.short	0x0101


	//----- nvinfo : EIATTR_VRC_CTA_INIT_COUNT
	.align		4
        /*0078*/ 	.byte	0x02, 0x4a
	.zero		1
	.zero		1


	//----- nvinfo : EIATTR_EXIT_INSTR_OFFSETS
	.align		4
        /*007c*/ 	.byte	0x04, 0x1c
        /*007e*/ 	.short	(.L_154 - .L_153)


	//   ....[0]....
.L_153:
        /*0080*/ 	.word	0x00000040


	//   ....[1]....
        /*0084*/ 	.word	0x00002e80


	//----- nvinfo : EIATTR_MAX_THREADS
	.align		4
.L_154:
        /*0088*/ 	.byte	0x04, 0x05
        /*008a*/ 	.short	(.L_156 - .L_155)
.L_155:
        /*008c*/ 	.word	0x00000080
        /*0090*/ 	.word	0x00000001
        /*0094*/ 	.word	0x00000001


	//----- nvinfo : EIATTR_CRS_STACK_SIZE
	.align		4
.L_156:
        /*0098*/ 	.byte	0x04, 0x1e
        /*009a*/ 	.short	(.L_158 - .L_157)
.L_157:
        /*009c*/ 	.word	0x00000000


	//----- nvinfo : EIATTR_CBANK_PARAM_SIZE
	.align		4
.L_158:
        /*00a0*/ 	.byte	0x03, 0x19
        /*00a2*/ 	.short	0x0021


	//----- nvinfo : EIATTR_PARAM_CBANK
	.align		4
        /*00a4*/ 	.byte	0x04, 0x0a
        /*00a6*/ 	.short	(.L_160 - .L_159)
	.align		4
.L_159:
        /*00a8*/ 	.word	index@(.nv.constant0._ZN3cub18CUB_300001_SM_10006detail10radix_sort30DeviceRadixSortHistogramKernelINS1_5radix10policy_hubIjNS0_8NullTypeEyE10Policy1000ELNS0_9SortOrderE1EjyNS1_21identity_decomposer_tEEEvPT2_PKT1_SB_iiT3_)
        /*00ac*/ 	.short	0x0380
        /*00ae*/ 	.short	0x0021


	//----- nvinfo : EIATTR_SW_WAR
	.align		4
.L_160:
        /*00b0*/ 	.byte	0x04, 0x36
        /*00b2*/ 	.short	(.L_162 - .L_161)
.L_161:
        /*00b4*/ 	.word	0x00000008
.L_162:


//--------------------- .nv.info._ZN3cub18CUB_300001_SM_10006detail10radix_sort31DeviceRadixSortSingleTileKernelINS1_5radix10policy_hubIjNS0_8NullTypeEyE10Policy1000ELNS0_9SortOrderE1EjS6_yNS1_21identity_decomposer_tEEEvPKT1_PSB_PKT2_PSF_T3_iiT4_ --------------------------
	.section	.nv.info._ZN3cub18CUB_300001_SM_10006detail10radix_sort31DeviceRadixSortSingleTileKernelINS1_5radix10policy_hubIjNS0_8NullTypeEyE10Policy1000ELNS0_9SortOrderE1EjS6_yNS1_21identity_decomposer_tEEEvPKT1_PSB_PKT2_PSF_T3_iiT4_,"",@"SHT_CUDA_INFO"
	.sectionflags	@""
	.align	4


	//----- nvinfo : EIATTR_CUDA_API_VERSION
	.align		4
        /*0000*/ 	.byte	0x04, 0x37
        /*0002*/ 	.short	(.L_164 - .L_163)
.L_163:
        /*0004*/ 	.word	0x00000082


	//----- nvinfo : EIATTR_KPARAM_INFO
	.align		4
.L_164:
        /*0008*/ 	.byte	0x04, 0x17
        /*000a*/ 	.short	(.L_166 - .L_165)
.L_165:
        /*000c*/ 	.word	0x00000000
        /*0010*/ 	.short	0x0007
        /*0012*/ 	.short	0x0030
        /*0014*/ 	.byte	0x00, 0xf0, 0x05, 0x00


	//----- nvinfo : EIATTR_KPARAM_INFO
	.align		4
.L_166:
        /*0018*/ 	.byte	0x04, 0x17
        /*001a*/ 	.short	(.L_168 - .L_167)
.L_167:
        /*001c*/ 	.word	0x00000000
        /*0020*/ 	.short	0x0006
        /*0022*/ 	.short	0x002c
        /*0024*/ 	.byte	0x00, 0xf0, 0x11, 0x00


	//----- nvinfo : EIATTR_KPARAM_INFO
	.align		4
.L_168:
        /*0028*/ 	.byte	0x04, 0x17
        /*002a*/ 	.short	(.L_170 - .L_169)
.L_169:
        /*002c*/ 	.word	0x00000000
        /*0030*/ 	.short	0x0005
        /*0032*/ 	.short	0x0028
        /*0034*/ 	.byte	0x00, 0xf0, 0x11, 0x00


	//----- nvinfo : EIATTR_KPARAM_INFO
	.align		4
.L_170:
        /*0038*/ 	.byte	0x04, 0x17
        /*003a*/ 	.short	(.L_172 - .L_171)
.L_171:
        /*003c*/ 	.word	0x00000000
        /*0040*/ 	.short	0x0004
        /*0042*/ 	.short	0x0020
        /*0044*/ 	.byte	0x00, 0xf0, 0x21, 0x00


	//----- nvinfo : EIATTR_KPARAM_INFO
	.align		4
.L_172:
        /*0048*/ 	.byte	0x04, 0x17
        /*004a*/ 	.short	(.L_174 - .L_173)
.L_173:
        /*004c*/ 	.word	0x00000000
        /*0050*/ 	.short	0x0003
        /*0052*/ 	.short	0x0018
        /*0054*/ 	.byte	0x00, 0xf5, 0x21, 0x00


	//----- nvinfo : EIATTR_KPARAM_INFO
	.align		4
.L_174:
        /*0058*/ 	.byte	0x04, 0x17
        /*005a*/ 	.short	(.L_176 - .L_175)
.L_175:
        /*005c*/ 	.word	0x00000000
        /*0060*/ 	.short	0x0002
        /*0062*/ 	.short	0x0010
        /*0064*/ 	.byte	0x00, 0xf5, 0x21, 0x00


	//----- nvinfo : EIATTR_KPARAM_INFO
	.align		4
.L_176:
        /*0068*/ 	.byte	0x04, 0x17
        /*006a*/ 	.short	(.L_178 - .L_177)
.L_177:
        /*006c*/ 	.word	0x00000000
        /*0070*/ 	.short	0x0001
        /*0072*/ 	.short	0x0008
        /*0074*/ 	.byte	0x00, 0xf5, 0x21, 0x00


	//----- nvinfo : EIATTR_KPARAM_INFO
	.align		4
.L_178:
        /*0078*/ 	.byte	0x04, 0x17
        /*007a*/ 	.short	(.L_180 - .L_179)
.L_179:
        /*007c*/ 	.word	0x00000000
        /*0080*/ 	.short	0x0000
        /*0082*/ 	.short	0x0000
        /*0084*/ 	.byte	0x00, 0xf5, 0x21, 0x00


	//----- nvinfo : EIATTR_SPARSE_MMA_MASK
	.align		4
.L_180:
        /*0088*/ 	.byte	0x03, 0x50
        /*008a*/ 	.short	0x0000


	//----- nvinfo : EIATTR_MAXREG_COUNT
	.align		4
        /*008c*/ 	.byte	0x03, 0x1b
        /*008e*/ 	.short	0x00ff


	//----- nvinfo : EIATTR_NUM_BARRIERS
	.align		4
        /*0090*/ 	.byte	0x02, 0x4c
        /*0092*/ 	.byte	0x01
	.zero		1


	//----- nvinfo : EIATTR_MERCURY_ISA_VERSION
	.align		4
        /*0094*/ 	.byte	0x03, 0x5f
        /*0096*/ 	.short	0x0101


	//----- nvinfo : EIATTR_COOP_GROUP_MASK_REGIDS
	.align		4
        /*0098*/ 	.byte	0x04, 0x29
        /*009a*/ 	.short	(.L_182 - .L_181)


	//   ....[0]....
.L_181:
        /*009c*/ 	.word	0xffffffff


	//   ....[1]....
        /*00a0*/ 	.word	0xffffffff


	//   ....[2]....
        /*00a4*/ 	.word	0xffffffff


	//   ....[3]....
        /*00a8*/ 	.word	0xffffffff


	//   ....[4]....
        /*00ac*/ 	.word	0xffffffff


	//----- nvinfo : EIATTR_COOP_GROUP_INSTR_OFFSETS
	.align		4
.L_182:
        /*00b0*/ 	.byte	0x04, 0x28
        /*00b2*/ 	.short	(.L_184 - .L_183)


	//   ....[0]....
.L_183:
        /*00b4*/ 	.word	0x00001830


	//   ....[1]....
        /*00b8*/ 	.word	0x00001850


	//   ....[2]....
        /*00bc*/ 	.word	0x00001870


	//   ....[3]....
        /*00c0*/ 	.word	0x00001890


	//   ....[4]....
        /*00c4*/ 	.word	0x000018b0


	//----- nvinfo : EIATTR_VRC_CTA_INIT_COUNT
	.align		4
.L_184:
        /*00c8*/ 	.byte	0x02, 0x4a
	.zero		1
	.zero		1


	//----- nvinfo : EIATTR_EXIT_INSTR_OFFSETS
	.align		4
        /*00cc*/ 	.byte	0x04, 0x1c
        /*00ce*/ 	.short	(.L_186 - .L_185)


	//   ....[0]....
.L_185:
        /*00d0*/ 	.word	0x00002e00


	//   ....[1]....
        /*00d4*/ 	.word	0x00002e30


	//----- nvinfo : EIATTR_MAX_THREADS
	.align		4
.L_186:
        /*00d8*/ 	.byte	0x04, 0x05
        /*00da*/ 	.short	(.L_188 - .L_187)
.L_187:
        /*00dc*/ 	.word	0x00000100
        /*00e0*/ 	.word	0x00000001
        /*00e4*/ 	.word	0x00000001


	//----- nvinfo : EIATTR_CBANK_PARAM_SIZE
	.align		4
.L_188:
        /*00e8*/ 	.byte	0x03, 0x19
        /*00ea*/ 	.short	0x0031


	//----- nvinfo : EIATTR_PARAM_CBANK
	.align		4
        /*00ec*/ 	.byte	0x04, 0x0a
        /*00ee*/ 	.short	(.L_190 - .L_189)
	.align		4
.L_189:
        /*00f0*/ 	.word	index@(.nv.constant0._ZN3cub18CUB_300001_SM_10006detail10radix_sort31DeviceRadixSortSingleTileKernelINS1_5radix10policy_hubIjNS0_8NullTypeEyE10Policy1000ELNS0_9SortOrderE1EjS6_yNS1_21identity_decomposer_tEEEvPKT1_PSB_PKT2_PSF_T3_iiT4_)
        /*00f4*/ 	.short	0x0380
        /*00f6*/ 	.short	0x0031


	//----- nvinfo : EIATTR_SW_WAR
	.align		4
.L_190:
        /*00f8*/ 	.byte	0x04, 0x36
        /*00fa*/ 	.short	(.L_192 - .L_191)
.L_191:
        /*00fc*/ 	.word	0x00000008
.L_192:


//--------------------- .nv.info._ZN3cub18CUB_300001_SM_10006detail11EmptyKernelIvEEvv --------------------------
	.section	.nv.info._ZN3cub18CUB_300001_SM_10006detail11EmptyKernelIvEEvv,"",@"SHT_CUDA_INFO"
	.sectionflags	@""
	.align	4


	//----- nvinfo : EIATTR_CUDA_API_VERSION
	.align		4
        /*0000*/ 	.byte	0x04, 0x37
        /*0002*/ 	.short	(.L_194 - .L_193)
.L_193:
        /*0004*/ 	.word	0x00000082


	//----- nvinfo : EIATTR_SPARSE_MMA_MASK
	.align		4
.L_194:
        /*0008*/ 	.byte	0x03, 0x50
        /*000a*/ 	.short	0x0000


	//----- nvinfo : EIATTR_MAXREG_COUNT
	.align		4
        /*000c*/ 	.byte	0x03, 0x1b
        /*000e*/ 	.short	0x00ff


	//----- nvinfo : EIATTR_MERCURY_ISA_VERSION
	.align		4
        /*0010*/ 	.byte	0x03, 0x5f
        /*0012*/ 	.short	0x0101


	//----- nvinfo : EIATTR_VRC_CTA_INIT_COUNT
	.align		4
        /*0014*/ 	.byte	0x02, 0x4a
	.zero		1
	.zero		1


	//----- nvinfo : EIATTR_EXIT_INSTR_OFFSETS
	.align		4
        /*0018*/ 	.byte	0x04, 0x1c
        /*001a*/ 	.short	(.L_196 - .L_195)


	//   ....[0]....
.L_195:
        /*001c*/ 	.word	0x00000010


	//----- nvinfo : EIATTR_SW_WAR
	.align		4
.L_196:
        /*0020*/ 	.byte	0x04, 0x36
        /*0022*/ 	.short	(.L_198 - .L_197)
.L_197:
        /*0024*/ 	.word	0x00000008
.L_198:


//--------------------- .nv.info._Z4sortjPjS_     --------------------------
	.section	.nv.info._Z4sortjPjS_,"",@"SHT_CUDA_INFO"
	.sectionflags	@""
	.align	4


	//----- nvinfo : EIATTR_CUDA_API_VERSION
	.align		4
        /*0000*/ 	.byte	0x04, 0x37
        /*0002*/ 	.short	(.L_200 - .L_199)
.L_199:
        /*0004*/ 	.word	0x00000082


	//----- nvinfo : EIATTR_KPARAM_INFO
	.align		4
.L_200:
        /*0008*/ 	.byte	0x04, 0x17
        /*000a*/ 	.short	(.L_202 - .L_201)
.L_201:
        /*000c*/ 	.word	0x00000000
        /*0010*/ 	.short	0x0002
        /*0012*/ 	.short	0x0010
        /*0014*/ 	.byte	0x00, 0xf5, 0x21, 0x00


	//----- nvinfo : EIATTR_KPARAM_INFO
	.align		4
.L_202:
        /*0018*/ 	.byte	0x04, 0x17
        /*001a*/ 	.short	(.L_204 - .L_203)
.L_203:
        /*001c*/ 	.word	0x00000000
        /*0020*/ 	.short	0x0001
        /*0022*/ 	.short	0x0008
        /*0024*/ 	.byte	0x00, 0xf5, 0x21, 0x00


	//----- nvinfo : EIATTR_KPARAM_INFO
	.align		4
.L_204:
        /*0028*/ 	.byte	0x04, 0x17
        /*002a*/ 	.short	(.L_206 - .L_205)
.L_205:
        /*002c*/ 	.word	0x00000000
        /*0030*/ 	.short	0x0000
        /*0032*/ 	.short	0x0000
        /*0034*/ 	.byte	0x00, 0xf0, 0x11, 0x00


	//----- nvinfo : EIATTR_SPARSE_MMA_MASK
	.align		4
.L_206:
        /*0038*/ 	.byte	0x03, 0x50
        /*003a*/ 	.short	0x0000


	//----- nvinfo : EIATTR_MAXREG_COUNT
	.align		4
        /*003c*/ 	.byte	0x03, 0x1b
        /*003e*/ 	.short	0x00ff


	//----- nvinfo : EIATTR_EXTERNS
	.align		4
        /*0040*/ 	.byte	0x04, 0x0f
        /*0042*/ 	.short	(.L_208 - .L_207)


	//   ....[0]....
	.align		4
.L_207:
        /*0044*/ 	.word	index@(vprintf)


	//   ....[1]....
	.align		4
        /*0048*/ 	.word	index@(malloc)


	//   ....[2]....
	.align		4
        /*004c*/ 	.word	index@(free)


	//----- nvinfo : EIATTR_MERCURY_ISA_VERSION
	.align		4
.L_208:
        /*0050*/ 	.byte	0x03, 0x5f
        /*0052*/ 	.short	0x0101


	//----- nvinfo : EIATTR_VRC_CTA_INIT_COUNT
	.align		4
        /*0054*/ 	.byte	0x02, 0x4a
	.zero		1
	.zero		1


	//----- nvinfo : EIATTR_SYSCALL_OFFSETS
	.align		4
        /*0058*/ 	.byte	0x04, 0x46
        /*005a*/ 	.short	(.L_210 - .L_209)


	//   ....[0]....
.L_209:
        /*005c*/ 	.word	0x000007d0


	//   ....[1]....
        /*0060*/ 	.word	0x00000870


	//   ....[2]....
        /*0064*/ 	.word	0x00000920


	//   ....[3]....
        /*0068*/ 	.word	0x00005b10


	//----- nvinfo : EIATTR_EXIT_INSTR_OFFSETS
	.align		4
.L_210:
        /*006c*/ 	.byte	0x04, 0x1c
        /*006e*/ 	.short	(.L_212 - .L_211)


	//   ....[0]....
.L_211:
        /*0070*/ 	.word	0x00005ab0


	//   ....[1]....
        /*0074*/ 	.word	0x00005b20


	//----- nvinfo : EIATTR_CRS_STACK_SIZE
	.align		4
.L_212:
        /*0078*/ 	.byte	0x04, 0x1e
        /*007a*/ 	.short	(.L_214 - .L_213)
.L_213:
        /*007c*/ 	.word	0x00000000


	//----- nvinfo : EIATTR_CBANK_PARAM_SIZE
	.align		4
.L_214:
        /*0080*/ 	.byte	0x03, 0x19
        /*0082*/ 	.short	0x0018


	//----- nvinfo : EIATTR_PARAM_CBANK
	.align		4
        /*0084*/ 	.byte	0x04, 0x0a
        /*0086*/ 	.short	(.L_216 - .L_215)
	.align		4
.L_215:
        /*0088*/ 	.word	index@(.nv.constant0._Z4sortjPjS_)
        /*008c*/ 	.short	0x0380
        /*008e*/ 	.short	0x0018


	//----- nvinfo : EIATTR_SW_WAR
	.align		4
.L_216:
        /*0090*/ 	.byte	0x04, 0x36
        /*0092*/ 	.short	(.L_218 - .L_217)
.L_217:
        /*0094*/ 	.word	0x00000008
.L_218:


//--------------------- .nv.callgraph             --------------------------
	.section	.nv.callgraph,"",@"SHT_CUDA_CALLGRAPH"
	.align	4
	.sectionentsize	8
	.align		4
        /*0000*/ 	.word	0x00000000
	.align		4
        /*0004*/ 	.word	0xffffffff
	.align		4
        /*0008*/ 	.word	index@(_Z4sortjPjS_)
	.align		4
        /*000c*/ 	.word	index@(vprintf)
	.align		4
        /*0010*/ 	.word	index@(_Z4sortjPjS_)
	.align		4
        /*0014*/ 	.word	index@(free)
	.align		4
        /*0018*/ 	.word	index@(_Z4sortjPjS_)
	.align		4
        /*001c*/ 	.word	index@(malloc)
	.align		4
        /*0020*/ 	.word	0x00000000
	.align		4
        /*0024*/ 	.word	0xfffffffe
	.align		4
        /*0028*/ 	.word	0x00000000
	.align		4
        /*002c*/ 	.word	0xfffffffd
	.align		4
        /*0030*/ 	.word	0x00000000
	.align		4
        /*0034*/ 	.word	0xfffffffc


//--------------------- .nv.constant4             --------------------------
	.section	.nv.constant4,"a",@progbits
	.align	8
	.align		8
.nv.constant4:
        /*0000*/ 	.dword	_ZN34_INTERNAL_471f6e1d_4_k_cu_d21f0b684cuda3std3__45__cpo5beginE
	.align		8
        /*0008*/ 	.dword	_ZN34_INTERNAL_471f6e1d_4_k_cu_d21f0b684cuda3std3__45__cpo3endE
	.align		8
        /*0010*/ 	.dword	_ZN34_INTERNAL_471f6e1d_4_k_cu_d21f0b684cuda3std3__45__cpo6cbeginE
	.align		8
        /*0018*/ 	.dword	_ZN34_INTERNAL_471f6e1d_4_k_cu_d21f0b684cuda3std3__45__cpo4cendE
	.align		8
        /*0020*/ 	.dword	_ZN34_INTERNAL_471f6e1d_4_k_cu_d21f0b684cuda3std3__45__cpo6rbeginE
	.align		8
        /*0028*/ 	.dword	_ZN34_INTERNAL_471f6e1d_4_k_cu_d21f0b684cuda3std3__45__cpo4rendE
	.align		8
        /*0030*/ 	.dword	_ZN34_INTERNAL_471f6e1d_4_k_cu_d21f0b684cuda3std3__45__cpo7crbeginE
	.align		8
        /*0038*/ 	.dword	_ZN34_INTERNAL_471f6e1d_4_k_cu_d21f0b684cuda3std3__45__cpo5crendE
	.align		8
        /*0040*/ 	.dword	_ZN34_INTERNAL_471f6e1d_4_k_cu_d21f0b684cuda3std3__436_GLOBAL__N__471f6e1d_4_k_cu_d21f0b686ignoreE
	.align		8
        /*0048*/ 	.dword	_ZN34_INTERNAL_471f6e1d_4_k_cu_d21f0b684cuda3std3__419piecewise_constructE
	.align		8
        /*0050*/ 	.dword	_ZN34_INTERNAL_471f6e1d_4_k_cu_d21f0b684cuda3std3__48in_placeE
	.align		8
        /*0058*/ 	.dword	_ZN34_INTERNAL_471f6e1d_4_k_cu_d21f0b684cuda3std3__420unreachable_sentinelE
	.align		8
        /*0060*/ 	.dword	_ZN34_INTERNAL_471f6e1d_4_k_cu_d21f0b684cuda3std3__47nulloptE
	.align		8
        /*0068*/ 	.dword	_ZN34_INTERNAL_471f6e1d_4_k_cu_d21f0b684cuda3std3__48unexpectE
	.align		8
        /*0070*/ 	.dword	_ZN34_INTERNAL_471f6e1d_4_k_cu_d21f0b684cuda3std6ranges3__45__cpo4swapE
	.align		8
        /*0078*/ 	.dword	_ZN34_INTERNAL_471f6e1d_4_k_cu_d21f0b684cuda3std6ranges3__45__cpo9iter_moveE
	.align		8
        /*0080*/ 	.dword	_ZN34_INTERNAL_471f6e1d_4_k_cu_d21f0b684cuda3std6ranges3__45__cpo5beginE
	.align		8
        /*0088*/ 	.dword	_ZN34_INTERNAL_471f6e1d_4_k_cu_d21f0b684cuda3std6ranges3__45__cpo3endE
	.align		8
        /*0090*/ 	.dword	_ZN34_INTERNAL_471f6e1d_4_k_cu_d21f0b684cuda3std6ranges3__45__cpo6cbeginE
	.align		8
        /*0098*/ 	.dword	_ZN34_INTERNAL_471f6e1d_4_k_cu_d21f0b684cuda3std6ranges3__45__cpo4cendE
	.align		8
        /*00a0*/ 	.dword	_ZN34_INTERNAL_471f6e1d_4_k_cu_d21f0b684cuda3std6ranges3__45__cpo7advanceE
	.align		8
        /*00a8*/ 	.dword	_ZN34_INTERNAL_471f6e1d_4_k_cu_d21f0b684cuda3std6ranges3__45__cpo9iter_swapE
	.align		8
        /*00b0*/ 	.dword	_ZN34_INTERNAL_471f6e1d_4_k_cu_d21f0b684cuda3std6ranges3__45__cpo4nextE
	.align		8
        /*00b8*/ 	.dword	_ZN34_INTERNAL_471f6e1d_4_k_cu_d21f0b684cuda3std6ranges3__45__cpo4prevE
	.align		8
        /*00c0*/ 	.dword	_ZN34_INTERNAL_471f6e1d_4_k_cu_d21f0b684cuda3std6ranges3__45__cpo4dataE
	.align		8
        /*00c8*/ 	.dword	_ZN34_INTERNAL_471f6e1d_4_k_cu_d21f0b684cuda3std6ranges3__45__cpo5cdataE
	.align		8
        /*00d0*/ 	.dword	_ZN34_INTERNAL_471f6e1d_4_k_cu_d21f0b684cuda3std6ranges3__45__cpo4sizeE
	.align		8
        /*00d8*/ 	.dword	_ZN34_INTERNAL_471f6e1d_4_k_cu_d21f0b684cuda3std6ranges3__45__cpo5ssizeE
	.align		8
        /*00e0*/ 	.dword	_ZN34_INTERNAL_471f6e1d_4_k_cu_d21f0b684cuda3std6ranges3__45__cpo8distanceE
	.align		8
        /*00e8*/ 	.dword	_ZN34_INTERNAL_471f6e1d_4_k_cu_d21f0b686thrust24THRUST_300001_SM_1000_NS8cuda_cub3parE
	.align		8
        /*00f0*/ 	.dword	_ZN34_INTERNAL_471f6e1d_4_k_cu_d21f0b686thrust24THRUST_300001_SM_1000_NS8cuda_cub10par_nosyncE
	.align		8
        /*00f8*/ 	.dword	_ZN34_INTERNAL_471f6e1d_4_k_cu_d21f0b686thrust24THRUST_300001_SM_1000_NS6system6detail10sequential3seqE
	.align		8
        /*0100*/ 	.dword	_ZN34_INTERNAL_471f6e1d_4_k_cu_d21f0b686thrust24THRUST_300001_SM_1000_NS6system3cpp3parE
	.align		8
        /*0108*/ 	.dword	_ZN34_INTERNAL_471f6e1d_4_k_cu_d21f0b686thrust24THRUST_300001_SM_1000_NS12placeholders2_1E
	.align		8
        /*0110*/ 	.dword	_ZN34_INTERNAL_471f6e1d_4_k_cu_d21f0b686thrust24THRUST_300001_SM_1000_NS12placeholders2_2E
	.align		8
        /*0118*/ 	.dword	_ZN34_INTERNAL_471f6e1d_4_k_cu_d21f0b686thrust24THRUST_300001_SM_1000_NS12placeholders2_3E
	.align		8
        /*0120*/ 	.dword	_ZN34_INTERNAL_471f6e1d_4_k_cu_d21f0b686thrust24THRUST_300001_SM_1000_NS12placeholders2_4E
	.align		8
        /*0128*/ 	.dword	_ZN34_INTERNAL_471f6e1d_4_k_cu_d21f0b686thrust24THRUST_300001_SM_1000_NS12placeholders2_5E
	.align		8
        /*0130*/ 	.dword	_ZN34_INTERNAL_471f6e1d_4_k_cu_d21f0b686thrust24THRUST_300001_SM_1000_NS12placeholders2_6E
	.align		8
        /*0138*/ 	.dword	_ZN34_INTERNAL_471f6e1d_4_k_cu_d21f0b686thrust24THRUST_300001_SM_1000_NS12placeholders2_7E
	.align		8
        /*0140*/ 	.dword	_ZN34_INTERNAL_471f6e1d_4_k_cu_d21f0b686thrust24THRUST_300001_SM_1000_NS12placeholders2_8E
	.align		8
        /*0148*/ 	.dword	_ZN34_INTERNAL_471f6e1d_4_k_cu_d21f0b686thrust24THRUST_300001_SM_1000_NS12placeholders2_9E
	.align		8
        /*0150*/ 	.dword	_ZN34_INTERNAL_471f6e1d_4_k_cu_d21f0b686thrust24THRUST_300001_SM_1000_NS12placeholders3_10E
	.align		8
        /*0158*/ 	.dword	_ZN34_INTERNAL_471f6e1d_4_k_cu_d21f0b686thrust24THRUST_300001_SM_1000_NS3seqE
	.align		8
        /*0160*/ 	.dword	_ZN34_INTERNAL_471f6e1d_4_k_cu_d21f0b686thrust24THRUST_300001_SM_1000_NS6deviceE
	.align		8
        /*0168*/ 	.dword	$str
	.align		8
        /*0170*/ 	.dword	$str$2
	.align		8
        /*0178*/ 	.dword	vprintf
	.align		8
        /*0180*/ 	.dword	malloc
	.align		8
        /*0188*/ 	.dword	free


//--------------------- .text._ZN3cub18CUB_300001_SM_10006detail10radix_sort29DeviceRadixSortOnesweepKernelINS1_5radix10policy_hubIjNS0_8NullTypeEyE10Policy1000ELNS0_9SortOrderE1EjS6_yiiNS1_21identity_decomposer_tEEEvPT5_SC_PT3_PKSD_PT1_PKSH_PT2_PKSL_T4_iiT6_ --------------------------
	.section	.text._ZN3cub18CUB_300001_SM_10006detail10radix_sort29DeviceRadixSortOnesweepKernelINS1_5radix10policy_hubIjNS0_8NullTypeEyE10Policy1000ELNS0_9SortOrderE1EjS6_yiiNS1_21identity_decomposer_tEEEvPT5_SC_PT3_PKSD_PT1_PKSH_PT2_PKSL_T4_iiT6_,"ax",@progbits
	.align	128
        .global         _ZN3cub18CUB_300001_SM_10006detail10radix_sort29DeviceRadixSortOnesweepKernelINS1_5radix10policy_hubIjNS0_8NullTypeEyE10Policy1000ELNS0_9SortOrderE1EjS6_yiiNS1_21identity_decomposer_tEEEvPT5_SC_PT3_PKSD_PT1_PKSH_PT2_PKSL_T4_iiT6_
        .type           _ZN3cub18CUB_300001_SM_10006detail10radix_sort29DeviceRadixSortOnesweepKernelINS1_5radix10policy_hubIjNS0_8NullTypeEyE10Policy1000ELNS0_9SortOrderE1EjS6_yiiNS1_21identity_decomposer_tEEEvPT5_SC_PT3_PKSD_PT1_PKSH_PT2_PKSL_T4_iiT6_,@function
        .size           _ZN3cub18CUB_300001_SM_10006detail10radix_sort29DeviceRadixSortOnesweepKernelINS1_5radix10policy_hubIjNS0_8NullTypeEyE10Policy1000ELNS0_9SortOrderE1EjS6_yiiNS1_21identity_decomposer_tEEEvPT5_SC_PT3_PKSD_PT1_PKSH_PT2_PKSL_T4_iiT6_,(.L_x_326 - _ZN3cub18CUB_300001_SM_10006detail10radix_sort29DeviceRadixSortOnesweepKernelINS1_5radix10policy_hubIjNS0_8NullTypeEyE10Policy1000ELNS0_9SortOrderE1EjS6_yiiNS1_21identity_decomposer_tEEEvPT5_SC_PT3_PKSD_PT1_PKSH_PT2_PKSL_T4_iiT6_)
        .other          _ZN3cub18CUB_300001_SM_10006detail10radix_sort29DeviceRadixSortOnesweepKernelINS1_5radix10policy_hubIjNS0_8NullTypeEyE10Policy1000ELNS0_9SortOrderE1EjS6_yiiNS1_21identity_decomposer_tEEEvPT5_SC_PT3_PKSD_PT1_PKSH_PT2_PKSL_T4_iiT6_,@"STO_CUDA_ENTRY STV_DEFAULT"
_ZN3cub18CUB_300001_SM_10006detail10radix_sort29DeviceRadixSortOnesweepKernelINS1_5radix10policy_hubIjNS0_8NullTypeEyE10Policy1000ELNS0_9SortOrderE1EjS6_yiiNS1_21identity_decomposer_tEEEvPT5_SC_PT3_PKSD_PT1_PKSH_PT2_PKSL_T4_iiT6_:
.text._ZN3cub18CUB_300001_SM_10006detail10radix_sort29DeviceRadixSortOnesweepKernelINS1_5radix10policy_hubIjNS0_8NullTypeEyE10Policy1000ELNS0_9SortOrderE1EjS6_yiiNS1_21identity_decomposer_tEEEvPT5_SC_PT3_PKSD_PT1_PKSH_PT2_PKSL_T4_iiT6_:
[----:B------:R-:W-:Y:S01]  /*0000*/  LDC R1, c[0x0][0x37c] ;  /* 0x0000df00ff017b82 */ /* 0x000fe20000000800 */
[----:B------:R-:W0:Y:S01]  /*0010*/  S2R R3, SR_TID.X ;  /* 0x0000000000037919 */ /* 0x000e220000002100 */
[----:B------:R-:W1:Y:S01]  /*0020*/  LDCU.64 UR8, c[0x0][0x358] ;  /* 0x00006b00ff0877ac */ /* 0x000e620008000a00 */
[----:B------:R-:W-:Y:S01]  /*0030*/  BSSY.RECONVERGENT B0, `(.L_x_0) ;  /* 0x000000a000007945 */ /* 0x000fe20003800200 */
[----:B0-----:R-:W-:-:S13]  /*0040*/  ISETP.NE.AND P0, PT, R3, RZ, PT ;  /* 0x000000ff0300720c */ /* 0x001fda0003f05270 */
[----:B-1----:R-:W-:Y:S05]  /*0050*/  @P0 BRA `(.L_x_1) ;  /* 0x00000000001c0947 */ /* 0x002fea0003800000 */
[----:B------:R-:W0:Y:S01]  /*0060*/  LDC.64 R4, c[0x0][0x388] ;  /* 0x0000e200ff047b82 */ /* 0x000e220000000a00 */
[----:B------:R-:W-:-:S05]  /*0070*/  IMAD.MOV.U32 R7, RZ, RZ, 0x1 ;  /* 0x00000001ff077424 */ /* 0x000fca00078e00ff */
[----:B0-----:R-:W2:Y:S02]  /*0080*/  ATOMG.E.ADD.STRONG.GPU PT, R4, desc[UR8][R4.64], R7 ;  /* 0x80000007040479a8 */ /* 0x001ea400081ef108 */
[----:B------:R-:W0:Y:S01]  /*0090*/  S2UR UR5, SR_CgaCtaId ;  /* 0x00000000000579c3 */ /* 0x000e220000008800 */
[----:B------:R-:W-:Y:S02]  /*00a0*/  UMOV UR4, 0x400 ;  /* 0x0000040000047882 */ /* 0x000fe40000000000 */
[----:B0-----:R-:W-:-:S09]  /*00b0*/  ULEA UR4, UR5, UR4, 0x18 ;  /* 0x0000000405047291 */ /* 0x001fd2000f8ec0ff */
[----:B--2---:R0:W-:Y:S03]  /*00c0*/  STS [UR4+0x7200], R4 ;  /* 0x00720004ff007988 */ /* 0x0041e60008000804 */
.L_x_1:
[----:B------:R-:W-:Y:S05]  /*00d0*/  BSYNC.RECONVERGENT B0 ;  /* 0x0000000000007941 */ /* 0x000fea0003800200 */
.L_x_0:
[----:B------:R-:W1:Y:S08]  /*00e0*/  S2UR UR5, SR_CgaCtaId ;  /* 0x00000000000579c3 */ /* 0x000e700000008800 */
[----:B------:R-:W-:Y:S06]  /*00f0*/  BAR.SYNC.DEFER_BLOCKING 0x0 ;  /* 0x0000000000007b1d */ /* 0x000fec0000010000 */
[----:B------:R-:W-:Y:S01]  /*0100*/  UMOV UR4, 0x400 ;  /* 0x0000040000047882 */ /* 0x000fe20000000000 */
[----:B------:R-:W2:Y:S01]  /*0110*/  S2R R46, SR_LANEID ;  /* 0x00000000002e7919 */ /* 0x000ea20000000000 */
[----:B-1----:R-:W-:Y:S01]  /*0120*/  ULEA UR4, UR5, UR4, 0x18 ;  /* 0x0000000405047291 */ /* 0x002fe2000f8ec0ff */
[----:B------:R-:W1:Y:S08]  /*0130*/  LDCU UR5, c[0x0][0x3c0] ;  /* 0x00007800ff0577ac */ /* 0x000e700008000800 */
[----:B------:R-:W3:Y:S02]  /*0140*/  LDS R0, [UR4+0x7200] ;  /* 0x00720004ff007984 */ /* 0x000ee40008000800 */
[----:B---3--:R-:W-:-:S13]  /*0150*/  R2UR UR7, R0 ;  /* 0x00000000000772ca */ /* 0x008fda00000e0000 */
[----:B------:R-:W-:-:S04]  /*0160*/  UIMAD UR6, UR7, 0x1c80, URZ ;  /* 0x00001c80070678a4 */ /* 0x000fc8000f8e02ff */
[----:B------:R-:W-:Y:S02]  /*0170*/  UIADD3 UR10, UPT, UPT, UR6, 0x1c80, URZ ;  /* 0x00001c80060a7890 */ /* 0x000fe4000fffe0ff */
[----:B------:R-:W-:Y:S02]  /*0180*/  USHF.R.S32.HI UR11, URZ, 0x1f, UR6 ;  /* 0x0000001fff0b7899 */ /* 0x000fe40008011406 */
[----:B-1----:R-:W-:-:S09]  /*0190*/  UISETP.GT.AND UP0, UPT, UR10, UR5, UPT ;  /* 0x000000050a00728c */ /* 0x002fd2000bf04270 */
[----:B--2---:R-:W-:Y:S05]  /*01a0*/  BRA.U UP0, `(.L_x_2) ;  /* 0x0000000100707547 */ /* 0x004fea000b800000 */
[----:B------:R-:W0:Y:S01]  /*01b0*/  LDCU.64 UR12, c[0x0][0x3a8] ;  /* 0x00007500ff0c77ac */ /* 0x000e220008000a00 */
[C---:B------:R-:W-:Y:S02]  /*01c0*/  LOP3.LUT R0, R3.reuse, 0x1f, RZ, 0xc0, !PT ;  /* 0x0000001f03007812 */ /* 0x040fe400078ec0ff */
[----:B------:R-:W-:-:S05]  /*01d0*/  LOP3.LUT R5, R3, 0x3e0, RZ, 0xc0, !PT ;  /* 0x000003e003057812 */ /* 0x000fca00078ec0ff */
[----:B------:R-:W-:-:S05]  /*01e0*/  IMAD R0, R5, 0x13, R0 ;  /* 0x0000001305007824 */ /* 0x000fca00078e0200 */
[----:B------:R-:W-:-:S05]  /*01f0*/  IADD3 R0, P0, PT, R0, UR6, RZ ;  /* 0x0000000600007c10 */ /* 0x000fca000ff1e0ff */
[----:B------:R-:W-:Y:S01]  /*0200*/  IMAD.X R5, RZ, RZ, UR11, P0 ;  /* 0x0000000bff057e24 */ /* 0x000fe200080e06ff */
[----:B0-----:R-:W-:-:S04]  /*0210*/  LEA R4, P0, R0, UR12, 0x2 ;  /* 0x0000000c00047c11 */ /* 0x001fc8000f8010ff */
[----:B------:R-:W-:-:S05]  /*0220*/  LEA.HI.X R5, R0, UR13, R5, 0x2, P0 ;  /* 0x0000000d00057c11 */ /* 0x000fca00080f1405 */
[----:B------:R0:W5:Y:S04]  /*0230*/  LDG.E R44, desc[UR8][R4.64] ;  /* 0x00000008042c7981 */ /* 0x000168000c1e1900 */
        /* <DEDUP_REMOVED lines=17> */
[----:B------:R0:W5:Y:S01]  /*0350*/  LDG.E R24, desc[UR8][R4.64+0x900] ;  /* 0x0009000804187981 */ /* 0x000162000c1e1900 */
[----:B------:R-:W-:Y:S05]  /*0360*/  BRA `(.L_x_3) ;  /* 0x0000000400307947 */ /* 0x000fea0003800000 */
.L_x_2:
[C---:B------:R-:W-:Y:S01]  /*0370*/  LOP3.LUT R0, R3.reuse, 0x1f, RZ, 0xc0, !PT ;  /* 0x0000001f03007812 */ /* 0x040fe200078ec0ff */
[----:B------:R-:W1:Y:S01]  /*0380*/  LDCU.64 UR12, c[0x0][0x3a8] ;  /* 0x00007500ff0c77ac */ /* 0x000e620008000a00 */
[----:B------:R-:W-:Y:S01]  /*0390*/  LOP3.LUT R5, R3, 0x3e0, RZ, 0xc0, !PT ;  /* 0x000003e003057812 */ /* 0x000fe200078ec0ff */
[----:B------:R-:W-:Y:S01]  /*03a0*/  IMAD.MOV.U32 R44, RZ, RZ, RZ ;  /* 0x000000ffff2c7224 */ /* 0x000fe200078e00ff */
[----:B------:R-:W-:Y:S01]  /*03b0*/  CS2R R42, SRZ ;  /* 0x00000000002a7805 */ /* 0x000fe2000001ff00 */
[----:B------:R-:W-:Y:S02]  /*03c0*/  UIADD3 UR5, UPT, UPT, -UR6, UR5, URZ ;  /* 0x0000000506057290 */ /* 0x000fe4000fffe1ff */
[----:B------:R-:W-:-:S04]  /*03d0*/  IMAD R7, R5, 0x13, R0 ;  /* 0x0000001305077824 */ /* 0x000fc800078e0200 */
[C---:B------:R-:W-:Y:S01]  /*03e0*/  VIADD R0, R7.reuse, 0x20 ;  /* 0x0000002007007836 */ /* 0x040fe20000000000 */
[C---:B------:R-:W-:Y:S01]  /*03f0*/  ISETP.GE.AND P1, PT, R7.reuse, UR5, PT ;  /* 0x0000000507007c0c */ /* 0x040fe2000bf26270 */
[C---:B------:R-:W-:Y:S02]  /*0400*/  VIADD R5, R7.reuse, 0x60 ;  /* 0x0000006007057836 */ /* 0x040fe40000000000 */
[C---:B0-----:R-:W-:Y:S01]  /*0410*/  VIADD R4, R7.reuse, 0x40 ;  /* 0x0000004007047836 */ /* 0x041fe20000000000 */
[----:B------:R-:W-:Y:S01]  /*0420*/  ISETP.GE.AND P2, PT, R0, UR5, PT ;  /* 0x0000000500007c0c */ /* 0x000fe2000bf46270 */
[C---:B------:R-:W-:Y:S01]  /*0430*/  VIADD R8, R7.reuse, 0xa0 ;  /* 0x000000a007087836 */ /* 0x040fe20000000000 */
[C---:B------:R-:W-:Y:S01]  /*0440*/  IADD3 R0, P0, PT, R7.reuse, UR6, RZ ;  /* 0x0000000607007c10 */ /* 0x040fe2000ff1e0ff */
[----:B------:R-:W-:Y:S01]  /*0450*/  VIADD R9, R7, 0xc0 ;  /* 0x000000c007097836 */ /* 0x000fe20000000000 */
[----:B------:R-:W-:Y:S01]  /*0460*/  ISETP.GE.AND P4, PT, R5, UR5, PT ;  /* 0x0000000505007c0c */ /* 0x000fe2000bf86270 */
[----:B------:R-:W-:Y:S01]  /*0470*/  VIADD R6, R7, 0x80 ;  /* 0x0000008007067836 */ /* 0x000fe20000000000 */
[----:B------:R-:W-:Y:S01]  /*0480*/  ISETP.GE.AND P3, PT, R4, UR5, PT ;  /* 0x0000000504007c0c */ /* 0x000fe2000bf66270 */
[----:B------:R-:W-:Y:S01]  /*0490*/  IMAD.X R5, RZ, RZ, UR11, P0 ;  /* 0x0000000bff057e24 */ /* 0x000fe200080e06ff */
[----:B-1----:R-:W-:-:S02]  /*04a0*/  LEA R4, P0, R0, UR12, 0x2 ;  /* 0x0000000c00047c11 */ /* 0x002fc4000f8010ff */
[----:B------:R-:W-:Y:S02]  /*04b0*/  ISETP.GE.AND P6, PT, R8, UR5, PT ;  /* 0x0000000508007c0c */ /* 0x000fe4000bfc6270 */
[----:B------:R-:W-:Y:S01]  /*04c0*/  LEA.HI.X R5, R0, UR13, R5, 0x2, P0 ;  /* 0x0000000d00057c11 */ /* 0x000fe200080f1405 */
[----:B------:R-:W-:Y:S01]  /*04d0*/  VIADD R0, R7, 0xe0 ;  /* 0x000000e007007836 */ /* 0x000fe20000000000 */
[----:B------:R-:W-:Y:S01]  /*04e0*/  ISETP.GE.AND P0, PT, R9, UR5, PT ;  /* 0x0000000509007c0c */ /* 0x000fe2000bf06270 */
[----:B------:R-:W-:Y:S01]  /*04f0*/  IMAD.MOV.U32 R10, RZ, RZ, RZ ;  /* 0x000000ffff0a7224 */ /* 0x000fe200078e00ff */
[----:B------:R-:W-:Y:S01]  /*0500*/  ISETP.GE.AND P5, PT, R6, UR5, PT ;  /* 0x0000000506007c0c */ /* 0x000fe2000bfa6270 */
[----:B------:R1:W5:Y:S01]  /*0510*/  @!P1 LDG.E R44, desc[UR8][R4.64] ;  /* 0x00000008042c9981 */ /* 0x000362000c1e1900 */
[----:B------:R-:W-:Y:S01]  /*0520*/  ISETP.GE.AND P1, PT, R0, UR5, PT ;  /* 0x0000000500007c0c */ /* 0x000fe2000bf26270 */
[C---:B------:R-:W-:Y:S01]  /*0530*/  VIADD R0, R7.reuse, 0x120 ;  /* 0x0000012007007836 */ /* 0x040fe20000000000 */
[----:B------:R-:W-:Y:S01]  /*0540*/  CS2R R8, SRZ ;  /* 0x0000000000087805 */ /* 0x000fe2000001ff00 */
[----:B------:R1:W5:Y:S01]  /*0550*/  @!P3 LDG.E R42, desc[UR8][R4.64+0x100] ;  /* 0x00010008042ab981 */ /* 0x000362000c1e1900 */
[----:B------:R-:W-:-:S02]  /*0560*/  VIADD R6, R7, 0x100 ;  /* 0x0000010007067836 */ /* 0x000fc40000000000 */
[----:B------:R-:W-:Y:S01]  /*0570*/  ISETP.GE.AND P3, PT, R0, UR5, PT ;  /* 0x0000000500007c0c */ /* 0x000fe2000bf66270 */
[C---:B------:R-:W-:Y:S01]  /*0580*/  VIADD R0, R7.reuse, 0x140 ;  /* 0x0000014007007836 */ /* 0x040fe20000000000 */
[----:B------:R1:W5:Y:S04]  /*0590*/  @!P4 LDG.E R8, desc[UR8][R4.64+0x180] ;  /* 0x000180080408c981 */ /* 0x000368000c1e1900 */
[----:B------:R-:W-:Y:S01]  /*05a0*/  ISETP.GE.AND P4, PT, R0, UR5, PT ;  /* 0x0000000500007c0c */ /* 0x000fe2000bf86270 */
[C---:B------:R-:W-:Y:S01]  /*05b0*/  VIADD R0, R7.reuse, 0x180 ;  /* 0x0000018007007836 */ /* 0x040fe20000000000 */
[----:B------:R1:W5:Y:S01]  /*05c0*/  @!P2 LDG.E R43, desc[UR8][R4.64+0x80] ;  /* 0x00008008042ba981 */ /* 0x000362000c1e1900 */
[----:B------:R-:W-:Y:S02]  /*05d0*/  ISETP.GE.AND P2, PT, R6, UR5, PT ;  /* 0x0000000506007c0c */ /* 0x000fe4000bf46270 */
[----:B------:R-:W-:Y:S01]  /*05e0*/  CS2R R12, SRZ ;  /* 0x00000000000c7805 */ /* 0x000fe2000001ff00 */
[----:B------:R1:W5:Y:S01]  /*05f0*/  @!P6 LDG.E R10, desc[UR8][R4.64+0x280] ;  /* 0x00028008040ae981 */ /* 0x000362000c1e1900 */
[----:B------:R-:W-:Y:S01]  /*0600*/  ISETP.GE.AND P6, PT, R0, UR5, PT ;  /* 0x0000000500007c0c */ /* 0x000fe2000bfc6270 */
[C---:B------:R-:W-:Y:S01]  /*0610*/  VIADD R0, R7.reuse, 0x1a0 ;  /* 0x000001a007007836 */ /* 0x040fe20000000000 */
[----:B------:R-:W-:Y:S01]  /*0620*/  CS2R R14, SRZ ;  /* 0x00000000000e7805 */ /* 0x000fe2000001ff00 */
[C---:B------:R-:W-:Y:S01]  /*0630*/  VIADD R6, R7.reuse, 0x160 ;  /* 0x0000016007067836 */ /* 0x040fe20000000000 */
[----:B------:R1:W5:Y:S02]  /*0640*/  @!P0 LDG.E R12, desc[UR8][R4.64+0x300] ;  /* 0x00030008040c8981 */ /* 0x000364000c1e1900 */
[----:B------:R-:W-:Y:S01]  /*0650*/  ISETP.GE.AND P0, PT, R0, UR5, PT ;  /* 0x0000000500007c0c */ /* 0x000fe2000bf06270 */
[C---:B------:R-:W-:Y:S01]  /*0660*/  VIADD R0, R7.reuse, 0x1e0 ;  /* 0x000001e007007836 */ /* 0x040fe20000000000 */
[----:B------:R1:W5:Y:S01]  /*0670*/  @!P5 LDG.E R9, desc[UR8][R4.64+0x200] ;  /* 0x000200080409d981 */ /* 0x000362000c1e1900 */
[----:B------:R-:W-:Y:S01]  /*0680*/  ISETP.GE.AND P5, PT, R6, UR5, PT ;  /* 0x0000000506007c0c */ /* 0x000fe2000bfa6270 */
[----:B------:R-:W-:-:S02]  /*0690*/  VIADD R6, R7, 0x1c0 ;  /* 0x000001c007067836 */ /* 0x000fc40000000000 */
[----:B------:R1:W5:Y:S01]  /*06a0*/  @!P2 LDG.E R14, desc[UR8][R4.64+0x400] ;  /* 0x00040008040ea981 */ /* 0x000362000c1e1900 */
[----:B------:R-:W-:Y:S01]  /*06b0*/  ISETP.GE.AND P2, PT, R0, UR5, PT ;  /* 0x0000000500007c0c */ /* 0x000fe2000bf46270 */
[C---:B------:R-:W-:Y:S01]  /*06c0*/  VIADD R0, R7.reuse, 0x200 ;  /* 0x0000020007007836 */ /* 0x040fe20000000000 */
[----:B------:R-:W-:Y:S01]  /*06d0*/  CS2R R16, SRZ ;  /* 0x0000000000107805 */ /* 0x000fe2000001ff00 */
[----:B------:R1:W5:Y:S01]  /*06e0*/  @!P1 LDG.E R13, desc[UR8][R4.64+0x380] ;  /* 0x00038008040d9981 */ /* 0x000362000c1e1900 */
[----:B------:R-:W-:Y:S01]  /*06f0*/  ISETP.GE.AND P1, PT, R6, UR5, PT ;  /* 0x0000000506007c0c */ /* 0x000fe2000bf26270 */
[C---:B------:R-:W-:Y:S02]  /*0700*/  VIADD R6, R7.reuse, 0x220 ;  /* 0x0000022007067836 */ /* 0x040fe40000000000 */
[----:B------:R1:W5:Y:S01]  /*0710*/  @!P3 LDG.E R15, desc[UR8][R4.64+0x480] ;  /* 0x00048008040fb981 */ /* 0x000362000c1e1900 */
[----:B------:R-:W-:Y:S01]  /*0720*/  ISETP.GE.AND P3, PT, R0, UR5, PT ;  /* 0x0000000500007c0c */ /* 0x000fe2000bf66270 */
[----:B------:R-:W-:-:S02]  /*0730*/  VIADD R0, R7, 0x240 ;  /* 0x0000024007007836 */ /* 0x000fc40000000000 */
[----:B------:R1:W5:Y:S01]  /*0740*/  @!P4 LDG.E R16, desc[UR8][R4.64+0x500] ;  /* 0x000500080410c981 */ /* 0x000362000c1e1900 */
[----:B------:R-:W-:-:S03]  /*0750*/  ISETP.GE.AND P4, PT, R6, UR5, PT ;  /* 0x0000000506007c0c */ /* 0x000fc6000bf86270 */
[----:B------:R1:W5:Y:S01]  /*0760*/  @!P5 LDG.E R17, desc[UR8][R4.64+0x580] ;  /* 0x000580080411d981 */ /* 0x000362000c1e1900 */
[----:B------:R-:W-:Y:S02]  /*0770*/  ISETP.GE.AND P5, PT, R0, UR5, PT ;  /* 0x0000000500007c0c */ /* 0x000fe4000bfa6270 */
[----:B------:R-:W-:Y:S02]  /*0780*/  CS2R R18, SRZ ;  /* 0x0000000000127805 */ /* 0x000fe4000001ff00 */
[----:B------:R-:W-:Y:S02]  /*0790*/  CS2R R20, SRZ ;  /* 0x0000000000147805 */ /* 0x000fe4000001ff00 */
[----:B------:R-:W-:Y:S01]  /*07a0*/  CS2R R22, SRZ ;  /* 0x0000000000167805 */ /* 0x000fe2000001ff00 */
[----:B------:R-:W-:Y:S01]  /*07b0*/  IMAD.MOV.U32 R24, RZ, RZ, RZ ;  /* 0x000000ffff187224 */ /* 0x000fe200078e00ff */
[----:B------:R1:W5:Y:S04]  /*07c0*/  @!P6 LDG.E R18, desc[UR8][R4.64+0x600] ;  /* 0x000600080412e981 */ /* 0x000368000c1e1900 */
[----:B------:R1:W5:Y:S04]  /*07d0*/  @!P0 LDG.E R19, desc[UR8][R4.64+0x680] ;  /* 0x0006800804138981 */ /* 0x000368000c1e1900 */
[----:B------:R1:W5:Y:S04]  /*07e0*/  @!P1 LDG.E R20, desc[UR8][R4.64+0x700] ;  /* 0x0007000804149981 */ /* 0x000368000c1e1900 */
[----:B------:R1:W5:Y:S04]  /*07f0*/  @!P2 LDG.E R21, desc[UR8][R4.64+0x780] ;  /* 0x000780080415a981 */ /* 0x000368000c1e1900 */
[----:B------:R1:W5:Y:S04]  /*0800*/  @!P3 LDG.E R22, desc[UR8][R4.64+0x800] ;  /* 0x000800080416b981 */ /* 0x000368000c1e1900 */
[----:B------:R1:W5:Y:S04]  /*0810*/  @!P4 LDG.E R23, desc[UR8][R4.64+0x880] ;  /* 0x000880080417c981 */ /* 0x000368000c1e1900 */
[----:B------:R1:W5:Y:S02]  /*0820*/  @!P5 LDG.E R24, desc[UR8][R4.64+0x900] ;  /* 0x000900080418d981 */ /* 0x000364000c1e1900 */
.L_x_3:
[----:B01----:R-:W-:Y:S01]  /*0830*/  VIMNMX R5, PT, PT, R46, 0xe0, !PT ;  /* 0x000000e02e057848 */ /* 0x003fe20007fe0100 */
[----:B------:R-:W0:Y:S01]  /*0840*/  LDCU UR5, c[0x0][0x3c8] ;  /* 0x00007900ff0577ac */ /* 0x000e220008000800 */
[----:B------:R-:W-:Y:S01]  /*0850*/  SHF.R.U32.HI R0, RZ, 0x5, R3 ;  /* 0x00000005ff007819 */ /* 0x000fe20000011603 */
[----:B------:R-:W-:Y:S01]  /*0860*/  BSSY.RECONVERGENT B0, `(.L_x_4) ;  /* 0x0000026000007945 */ /* 0x000fe20003800200 */
[--C-:B------:R-:W-:Y:S01]  /*0870*/  IADD3 R5, PT, PT, R5, 0x1f, -R46.reuse ;  /* 0x0000001f05057810 */ /* 0x100fe20007ffe82e */
[----:B------:R-:W-:Y:S01]  /*0880*/  UMOV UR6, 0xffffffff ;  /* 0xffffffff00067882 */ /* 0x000fe20000000000 */
[----:B------:R-:W-:Y:S02]  /*0890*/  IMAD.MOV.U32 R7, RZ, RZ, R46 ;  /* 0x000000ffff077224 */ /* 0x000fe400078e002e */
[C---:B------:R-:W-:Y:S02]  /*08a0*/  ISETP.GE.U32.AND P0, PT, R5.reuse, 0x1e0, PT ;  /* 0x000001e00500780c */ /* 0x040fe40003f06070 */
[----:B------:R-:W-:Y:S01]  /*08b0*/  LEA.HI R6, R5, 0x1, RZ, 0x1b ;  /* 0x0000000105067811 */ /* 0x000fe200078fd8ff */
[----:B------:R-:W-:-:S03]  /*08c0*/  IMAD.SHL.U32 R5, R0, 0x400, RZ ;  /* 0x0000040000057824 */ /* 0x000fc600078e00ff */
[----:B------:R-:W-:-:S04]  /*08d0*/  LOP3.LUT R25, R6, 0xf, RZ, 0xc0, !PT ;  /* 0x0000000f06197812 */ /* 0x000fc800078ec0ff */
[----:B------:R-:W-:Y:S01]  /*08e0*/  ISETP.NE.AND P1, PT, R25, RZ, PT ;  /* 0x000000ff1900720c */ /* 0x000fe20003f25270 */
[----:B0-----:R-:W-:Y:S02]  /*08f0*/  USHF.L.U32 UR5, UR6, UR5, URZ ;  /* 0x0000000506057299 */ /* 0x001fe400080006ff */
[----:B------:R-:W-:Y:S10]  /*0900*/  @!P0 BRA `(.L_x_5) ;  /* 0x00000000006c8947 */ /* 0x000ff40003800000 */
[----:B------:R-:W-:Y:S01]  /*0910*/  IMAD R4, R46, 0x4, R5 ;  /* 0x000000042e047824 */ /* 0x000fe200078e0205 */
[----:B------:R-:W-:Y:S01]  /*0920*/  LOP3.LUT R0, R6, 0xffffff0, RZ, 0xc0, !PT ;  /* 0x0ffffff006007812 */ /* 0x000fe200078ec0ff */
[----:B------:R-:W-:Y:S02]  /*0930*/  IMAD.U32 R11, RZ, RZ, UR4 ;  /* 0x00000004ff0b7e24 */ /* 0x000fe4000f8e00ff */
[----:B------:R-:W-:Y:S02]  /*0940*/  IMAD.MOV.U32 R7, RZ, RZ, R46 ;  /* 0x000000ffff077224 */ /* 0x000fe400078e002e */
[----:B------:R-:W-:Y:S01]  /*0950*/  IMAD.MOV R0, RZ, RZ, -R0 ;  /* 0x000000ffff007224 */ /* 0x000fe200078e0a00 */
[----:B------:R-:W-:-:S07]  /*0960*/  IADD3 R4, PT, PT, R4, 0x400, R11 ;  /* 0x0000040004047810 */ /* 0x000fce0007ffe00b */
.L_x_6:
[----:B------:R-:W-:Y:S01]  /*0970*/  VIADD R0, R0, 0x10 ;  /* 0x0000001000007836 */ /* 0x000fe20000000000 */
[----:B------:R-:W-:Y:S01]  /*0980*/  STS [R4+-0x400], RZ ;  /* 0xfffc00ff04007388 */ /* 0x000fe20000000800 */
[----:B------:R-:W-:-:S03]  /*0990*/  VIADD R7, R7, 0x200 ;  /* 0x0000020007077836 */ /* 0x000fc60000000000 */
[----:B------:R-:W-:Y:S01]  /*09a0*/  ISETP.NE.AND P0, PT, R0, RZ, PT ;  /* 0x000000ff0000720c */ /* 0x000fe20003f05270 */
[----:B------:R-:W-:Y:S04]  /*09b0*/  STS [R4+-0x380], RZ ;  /* 0xfffc80ff04007388 */ /* 0x000fe80000000800 */
[----:B------:R-:W-:Y:S04]  /*09c0*/  STS [R4+-0x300], RZ ;  /* 0xfffd00ff04007388 */ /* 0x000fe80000000800 */
[----:B------:R-:W-:Y:S04]  /*09d0*/  STS [R4+-0x280], RZ ;  /* 0xfffd80ff04007388 */ /* 0x000fe80000000800 */
[----:B------:R-:W-:Y:S04]  /*09e0*/  STS [R4+-0x200], RZ ;  /* 0xfffe00ff04007388 */ /* 0x000fe80000000800 */
[----:B------:R-:W-:Y:S04]  /*09f0*/  STS [R4+-0x180], RZ ;  /* 0xfffe80ff04007388 */ /* 0x000fe80000000800 */
[----:B------:R-:W-:Y:S04]  /*0a00*/  STS [R4+-0x100], RZ ;  /* 0xffff00ff04007388 */ /* 0x000fe80000000800 */
[----:B------:R-:W-:Y:S04]  /*0a10*/  STS [R4+-0x80], RZ ;  /* 0xffff80ff04007388 */ /* 0x000fe80000000800 */
[----:B------:R-:W-:Y:S04]  /*0a20*/  STS [R4], RZ ;  /* 0x000000ff04007388 */ /* 0x000fe80000000800 */
[----:B------:R-:W-:Y:S04]  /*0a30*/  STS [R4+0x80], RZ ;  /* 0x000080ff04007388 */ /* 0x000fe80000000800 */
[----:B------:R-:W-:Y:S04]  /*0a40*/  STS [R4+0x100], RZ ;  /* 0x000100ff04007388 */ /* 0x000fe80000000800 */
[----:B------:R-:W-:Y:S04]  /*0a50*/  STS [R4+0x180], RZ ;  /* 0x000180ff04007388 */ /* 0x000fe80000000800 */
[----:B------:R-:W-:Y:S04]  /*0a60*/  STS [R4+0x200], RZ ;  /* 0x000200ff04007388 */ /* 0x000fe80000000800 */
[----:B------:R-:W-:Y:S04]  /*0a70*/  STS [R4+0x280], RZ ;  /* 0x000280ff04007388 */ /* 0x000fe80000000800 */
[----:B------:R-:W-:Y:S04]  /*0a80*/  STS [R4+0x300], RZ ;  /* 0x000300ff04007388 */ /* 0x000fe80000000800 */
[----:B------:R0:W-:Y:S02]  /*0a90*/  STS [R4+0x380], RZ ;  /* 0x000380ff04007388 */ /* 0x0001e40000000800 */
[----:B0-----:R-:W-:Y:S01]  /*0aa0*/  VIADD R4, R4, 0x800 ;  /* 0x0000080004047836 */ /* 0x001fe20000000000 */
[----:B------:R-:W-:Y:S06]  /*0ab0*/  @P0 BRA `(.L_x_6) ;  /* 0xfffffffc00ac0947 */ /* 0x000fec000383ffff */
.L_x_5:
[----:B------:R-:W-:Y:S05]  /*0ac0*/  BSYNC.RECONVERGENT B0 ;  /* 0x0000000000007941 */ /* 0x000fea0003800200 */
.L_x_4:
[----:B------:R-:W-:Y:S01]  /*0ad0*/  BSSY.RECONVERGENT B0, `(.L_x_7) ;  /* 0x0000026000007945 */ /* 0x000fe20003800200 */
[----:B------:R-:W-:-:S03]  /*0ae0*/  VIADD R4, R5, UR4 ;  /* 0x0000000405047c36 */ /* 0x000fc60008000000 */
[----:B------:R-:W-:Y:S05]  /*0af0*/  @!P1 BRA `(.L_x_8) ;  /* 0x00000000008c9947 */ /* 0x000fea0003800000 */
[----:B------:R-:W-:Y:S01]  /*0b00*/  ISETP.GE.U32.AND P0, PT, R25, 0x8, PT ;  /* 0x000000081900780c */ /* 0x000fe20003f06070 */
[----:B------:R-:W-:Y:S01]  /*0b10*/  BSSY.RECONVERGENT B1, `(.L_x_9) ;  /* 0x000000e000017945 */ /* 0x000fe20003800200 */
[----:B------:R-:W-:-:S04]  /*0b20*/  LOP3.LUT R11, R6, 0x7, RZ, 0xc0, !PT ;  /* 0x00000007060b7812 */ /* 0x000fc800078ec0ff */
[----:B------:R-:W-:-:S07]  /*0b30*/  ISETP.NE.AND P1, PT, R11, RZ, PT ;  /* 0x000000ff0b00720c */ /* 0x000fce0003f25270 */
[----:B------:R-:W-:Y:S06]  /*0b40*/  @!P0 BRA `(.L_x_10) ;  /* 0x0000000000288947 */ /* 0x000fec0003800000 */
[C---:B------:R-:W-:Y:S02]  /*0b50*/  IMAD R0, R7.reuse, 0x4, R4 ;  /* 0x0000000407007824 */ /* 0x040fe400078e0204 */
[----:B------:R-:W-:-:S03]  /*0b60*/  VIADD R7, R7, 0x100 ;  /* 0x0000010007077836 */ /* 0x000fc60000000000 */
[----:B------:R0:W-:Y:S04]  /*0b70*/  STS [R0], RZ ;  /* 0x000000ff00007388 */ /* 0x0001e80000000800 */
[----:B------:R0:W-:Y:S04]  /*0b80*/  STS [R0+0x80], RZ ;  /* 0x000080ff00007388 */ /* 0x0001e80000000800 */
[----:B------:R0:W-:Y:S04]  /*0b90*/  STS [R0+0x100], RZ ;  /* 0x000100ff00007388 */ /* 0x0001e80000000800 */
[----:B------:R0:W-:Y:S04]  /*0ba0*/  STS [R0+0x180], RZ ;  /* 0x000180ff00007388 */ /* 0x0001e80000000800 */
[----:B------:R0:W-:Y:S04]  /*0bb0*/  STS [R0+0x200], RZ ;  /* 0x000200ff00007388 */ /* 0x0001e80000000800 */
[----:B------:R0:W-:Y:S04]  /*0bc0*/  STS [R0+0x280], RZ ;  /* 0x000280ff00007388 */ /* 0x0001e80000000800 */
[----:B------:R0:W-:Y:S04]  /*0bd0*/  STS [R0+0x300], RZ ;  /* 0x000300ff00007388 */ /* 0x0001e80000000800 */
[----:B------:R0:W-:Y:S02]  /*0be0*/  STS [R0+0x380], RZ ;  /* 0x000380ff00007388 */ /* 0x0001e40000000800 */
.L_x_10:
[----:B------:R-:W-:Y:S05]  /*0bf0*/  BSYNC.RECONVERGENT B1 ;  /* 0x0000000000017941 */ /* 0x000fea0003800200 */
.L_x_9:
[----:B------:R-:W-:Y:S05]  /*0c00*/  @!P1 BRA `(.L_x_8) ;  /* 0x0000000000489947 */ /* 0x000fea0003800000 */
[----:B------:R-:W-:Y:S02]  /*0c10*/  ISETP.GE.U32.AND P0, PT, R11, 0x4, PT ;  /* 0x000000040b00780c */ /* 0x000fe40003f06070 */
[----:B------:R-:W-:-:S04]  /*0c20*/  LOP3.LUT R6, R6, 0x3, RZ, 0xc0, !PT ;  /* 0x0000000306067812 */ /* 0x000fc800078ec0ff */
[----:B------:R-:W-:-:S07]  /*0c30*/  ISETP.NE.AND P1, PT, R6, RZ, PT ;  /* 0x000000ff0600720c */ /* 0x000fce0003f25270 */
[C---:B0-----:R-:W-:Y:S02]  /*0c40*/  @P0 IMAD R0, R7.reuse, 0x4, R4 ;  /* 0x0000000407000824 */ /* 0x041fe400078e0204 */
[----:B------:R-:W-:-:S03]  /*0c50*/  @P0 VIADD R7, R7, 0x80 ;  /* 0x0000008007070836 */ /* 0x000fc60000000000 */
[----:B------:R1:W-:Y:S04]  /*0c60*/  @P0 STS [R0], RZ ;  /* 0x000000ff00000388 */ /* 0x0003e80000000800 */
[----:B------:R1:W-:Y:S04]  /*0c70*/  @P0 STS [R0+0x80], RZ ;  /* 0x000080ff00000388 */ /* 0x0003e80000000800 */
[----:B------:R1:W-:Y:S04]  /*0c80*/  @P0 STS [R0+0x100], RZ ;  /* 0x000100ff00000388 */ /* 0x0003e80000000800 */
[----:B------:R1:W-:Y:S01]  /*0c90*/  @P0 STS [R0+0x180], RZ ;  /* 0x000180ff00000388 */ /* 0x0003e20000000800 */
[----:B------:R-:W-:Y:S05]  /*0ca0*/  @!P1 BRA `(.L_x_8) ;  /* 0x0000000000209947 */ /* 0x000fea0003800000 */
[----:B------:R-:W-:Y:S02]  /*0cb0*/  IMAD R5, R7, 0x4, R5 ;  /* 0x0000000407057824 */ /* 0x000fe400078e0205 */
[----:B------:R-:W-:Y:S02]  /*0cc0*/  IMAD.MOV R6, RZ, RZ, -R6 ;  /* 0x000000ffff067224 */ /* 0x000fe400078e0a06 */
[----:B------:R-:W-:-:S07]  /*0cd0*/  VIADD R5, R5, UR4 ;  /* 0x0000000405057c36 */ /* 0x000fce0008000000 */
.L_x_11:
[----:B------:R-:W-:Y:S01]  /*0ce0*/  VIADD R6, R6, 0x1 ;  /* 0x0000000106067836 */ /* 0x000fe20000000000 */
[----:B------:R0:W-:Y:S04]  /*0cf0*/  STS [R5], RZ ;  /* 0x000000ff05007388 */ /* 0x0001e80000000800 */
[----:B------:R-:W-:Y:S01]  /*0d00*/  ISETP.NE.AND P0, PT, R6, RZ, PT ;  /* 0x000000ff0600720c */ /* 0x000fe20003f05270 */
[----:B0-----:R-:W-:-:S12]  /*0d10*/  VIADD R5, R5, 0x80 ;  /* 0x0000008005057836 */ /* 0x001fd80000000000 */
[----:B------:R-:W-:Y:S05]  /*0d20*/  @P0 BRA `(.L_x_11) ;  /* 0xfffffffc00ec0947 */ /* 0x000fea000383ffff */
.L_x_8:
[----:B------:R-:W-:Y:S05]  /*0d30*/  BSYNC.RECONVERGENT B0 ;  /* 0x0000000000007941 */ /* 0x000fea0003800200 */
.L_x_7:
[----:B------:R-:W2:Y:S01]  /*0d40*/  LDCU UR6, c[0x0][0x3c4] ;  /* 0x00007880ff0677ac */ /* 0x000ea20008000800 */
[----:B-----5:R-:W-:Y:S01]  /*0d50*/  LOP3.LUT R45, RZ, R44, RZ, 0x33, !PT ;  /* 0x0000002cff2d7212 */ /* 0x020fe200078e33ff */
[----:B------:R-:W-:Y:S01]  /*0d60*/  BSSY.RECONVERGENT B0, `(.L_x_12) ;  /* 0x0000089000007945 */ /* 0x000fe20003800200 */
[----:B------:R-:W-:Y:S02]  /*0d70*/  LOP3.LUT R6, RZ, R43, RZ, 0x33, !PT ;  /* 0x0000002bff067212 */ /* 0x000fe400078e33ff */
[----:B01----:R-:W-:Y:S02]  /*0d80*/  LOP3.LUT R0, RZ, R42, RZ, 0x33, !PT ;  /* 0x0000002aff007212 */ /* 0x003fe400078e33ff */
[----:B------:R-:W-:Y:S02]  /*0d90*/  LOP3.LUT R41, RZ, R8, RZ, 0x33, !PT ;  /* 0x00000008ff297212 */ /* 0x000fe400078e33ff */
[----:B------:R-:W-:Y:S02]  /*0da0*/  LOP3.LUT R40, RZ, R9, RZ, 0x33, !PT ;  /* 0x00000009ff287212 */ /* 0x000fe400078e33ff */
[----:B------:R-:W-:-:S02]  /*0db0*/  LOP3.LUT R39, RZ, R10, RZ, 0x33, !PT ;  /* 0x0000000aff277212 */ /* 0x000fc400078e33ff */
[----:B------:R-:W-:Y:S02]  /*0dc0*/  LOP3.LUT R38, RZ, R13, RZ, 0x33, !PT ;  /* 0x0000000dff267212 */ /* 0x000fe400078e33ff */
[----:B------:R-:W-:Y:S02]  /*0dd0*/  LOP3.LUT R37, RZ, R14, RZ, 0x33, !PT ;  /* 0x0000000eff257212 */ /* 0x000fe400078e33ff */
[----:B------:R-:W-:Y:S02]  /*0de0*/  LOP3.LUT R36, RZ, R15, RZ, 0x33, !PT ;  /* 0x0000000fff247212 */ /* 0x000fe400078e33ff */
[----:B--2---:R-:W-:Y:S02]  /*0df0*/  SHF.R.U32.HI R47, RZ, UR6, R45 ;  /* 0x00000006ff2f7c19 */ /* 0x004fe4000801162d */
[----:B------:R-:W-:Y:S02]  /*0e00*/  SHF.R.U32.HI R7, RZ, UR6, R6 ;  /* 0x00000006ff077c19 */ /* 0x000fe40008011606 */
[----:B------:R-:W-:-:S02]  /*0e10*/  LOP3.LUT R47, R47, UR5, RZ, 0x30, !PT ;  /* 0x000000052f2f7c12 */ /* 0x000fc4000f8e30ff */
[----:B------:R-:W-:Y:S02]  /*0e20*/  SHF.R.U32.HI R11, RZ, UR6, R0 ;  /* 0x00000006ff0b7c19 */ /* 0x000fe40008011600 */
[----:B------:R-:W-:Y:S01]  /*0e30*/  SHF.R.U32.HI R25, RZ, UR6, R41 ;  /* 0x00000006ff197c19 */ /* 0x000fe20008011629 */
[----:B------:R-:W-:Y:S01]  /*0e40*/  IMAD R5, R47, 0x4, R4 ;  /* 0x000000042f057824 */ /* 0x000fe200078e0204 */
[----:B------:R-:W-:Y:S01]  /*0e50*/  LOP3.LUT R7, R7, UR5, RZ, 0x30, !PT ;  /* 0x0000000507077c12 */ /* 0x000fe2000f8e30ff */
[----:B------:R-:W-:Y:S01]  /*0e60*/  NOP ;  /* 0x0000000000007918 */ /* 0x000fe20000000000 */
[----:B------:R-:W-:Y:S02]  /*0e70*/  SHF.R.U32.HI R26, RZ, UR6, R40 ;  /* 0x00000006ff1a7c19 */ /* 0x000fe40008011628 */
[----:B------:R0:W-:Y:S01]  /*0e80*/  ATOMS.POPC.INC.32 RZ, [R5+URZ] ;  /* 0x0000000005ff7f8c */ /* 0x0001e2000d8000ff */
[----:B------:R-:W-:Y:S01]  /*0e90*/  LOP3.LUT R11, R11, UR5, RZ, 0x30, !PT ;  /* 0x000000050b0b7c12 */ /* 0x000fe2000f8e30ff */
[----:B------:R-:W-:Y:S01]  /*0ea0*/  IMAD R7, R7, 0x4, R4 ;  /* 0x0000000407077824 */ /* 0x000fe200078e0204 */
[----:B------:R-:W-:-:S02]  /*0eb0*/  SHF.R.U32.HI R27, RZ, UR6, R39 ;  /* 0x00000006ff1b7c19 */ /* 0x000fc40008011627 */
[----:B------:R-:W-:Y:S01]  /*0ec0*/  LOP3.LUT R25, R25, UR5, RZ, 0x30, !PT ;  /* 0x0000000519197c12 */ /* 0x000fe2000f8e30ff */
[--C-:B------:R-:W-:Y:S01]  /*0ed0*/  IMAD R11, R11, 0x4, R4.reuse ;  /* 0x000000040b0b7824 */ /* 0x100fe200078e0204 */
[----:B------:R-:W-:Y:S01]  /*0ee0*/  LOP3.LUT R27, R27, UR5, RZ, 0x30, !PT ;  /* 0x000000051b1b7c12 */ /* 0x000fe2000f8e30ff */
[----:B------:R1:W-:Y:S01]  /*0ef0*/  ATOMS.POPC.INC.32 RZ, [R7+URZ] ;  /* 0x0000000007ff7f8c */ /* 0x0003e2000d8000ff */
[----:B0-----:R-:W-:Y:S01]  /*0f00*/  LOP3.LUT R5, R26, UR5, RZ, 0x30, !PT ;  /* 0x000000051a057c12 */ /* 0x001fe2000f8e30ff */
[--C-:B------:R-:W-:Y:S01]  /*0f10*/  IMAD R25, R25, 0x4, R4.reuse ;  /* 0x0000000419197824 */ /* 0x100fe200078e0204 */
[----:B------:R-:W-:Y:S01]  /*0f20*/  LOP3.LUT R26, RZ, R12, RZ, 0x33, !PT ;  /* 0x0000000cff1a7212 */ /* 0x000fe200078e33ff */
[----:B------:R0:W-:Y:S01]  /*0f30*/  ATOMS.POPC.INC.32 RZ, [R11+URZ] ;  /* 0x000000000bff7f8c */ /* 0x0001e2000d8000ff */
[----:B------:R-:W-:Y:S01]  /*0f40*/  LOP3.LUT R35, RZ, R16, RZ, 0x33, !PT ;  /* 0x00000010ff237212 */ /* 0x000fe200078e33ff */
[----:B------:R-:W-:Y:S01]  /*0f50*/  IMAD R5, R5, 0x4, R4 ;  /* 0x0000000405057824 */ /* 0x000fe200078e0204 */
[----:B------:R-:W-:Y:S01]  /*0f60*/  SHF.R.U32.HI R26, RZ, UR6, R26 ;  /* 0x00000006ff1a7c19 */ /* 0x000fe2000801161a */
[----:B------:R-:W-:Y:S01]  /*0f70*/  IMAD R27, R27, 0x4, R4 ;  /* 0x000000041b1b7824 */ /* 0x000fe200078e0204 */
[----:B------:R2:W-:Y:S01]  /*0f80*/  ATOMS.POPC.INC.32 RZ, [R25+URZ] ;  /* 0x0000000019ff7f8c */ /* 0x0005e2000d8000ff */
[----:B-1----:R-:W-:-:S02]  /*0f90*/  SHF.R.U32.HI R7, RZ, UR6, R37 ;  /* 0x00000006ff077c19 */ /* 0x002fc40008011625 */
[----:B0-----:R-:W-:Y:S01]  /*0fa0*/  SHF.R.U32.HI R11, RZ, UR6, R38 ;  /* 0x00000006ff0b7c19 */ /* 0x001fe20008011626 */
[----:B------:R0:W-:Y:S01]  /*0fb0*/  ATOMS.POPC.INC.32 RZ, [R5+URZ] ;  /* 0x0000000005ff7f8c */ /* 0x0001e2000d8000ff */
[----:B------:R-:W-:Y:S02]  /*0fc0*/  SHF.R.U32.HI R28, RZ, UR6, R36 ;  /* 0x00000006ff1c7c19 */ /* 0x000fe40008011624 */
[----:B------:R-:W-:Y:S01]  /*0fd0*/  LOP3.LUT R11, R11, UR5, RZ, 0x30, !PT ;  /* 0x000000050b0b7c12 */ /* 0x000fe2000f8e30ff */
[----:B------:R1:W-:Y:S01]  /*0fe0*/  ATOMS.POPC.INC.32 RZ, [R27+URZ] ;  /* 0x000000001bff7f8c */ /* 0x0003e2000d8000ff */
[----:B--2---:R-:W-:Y:S02]  /*0ff0*/  LOP3.LUT R25, R26, UR5, RZ, 0x30, !PT ;  /* 0x000000051a197c12 */ /* 0x004fe4000f8e30ff */
[----:B------:R-:W-:Y:S01]  /*1000*/  SHF.R.U32.HI R26, RZ, UR6, R35 ;  /* 0x00000006ff1a7c19 */ /* 0x000fe20008011623 */
[--C-:B0-----:R-:W-:Y:S01]  /*1010*/  IMAD R5, R11, 0x4, R4.reuse ;  /* 0x000000040b057824 */ /* 0x101fe200078e0204 */
[----:B------:R-:W-:Y:S01]  /*1020*/  LOP3.LUT R7, R7, UR5, RZ, 0x30, !PT ;  /* 0x0000000507077c12 */ /* 0x000fe2000f8e30ff */
[----:B------:R-:W-:Y:S01]  /*1030*/  IMAD R25, R25, 0x4, R4 ;  /* 0x0000000419197824 */ /* 0x000fe200078e0204 */
[----:B------:R-:W-:-:S02]  /*1040*/  LOP3.LUT R29, R26, UR5, RZ, 0x30, !PT ;  /* 0x000000051a1d7c12 */ /* 0x000fc4000f8e30ff */
[----:B-1----:R-:W-:Y:S01]  /*1050*/  LOP3.LUT R27, R28, UR5, RZ, 0x30, !PT ;  /* 0x000000051c1b7c12 */ /* 0x002fe2000f8e30ff */
[--C-:B------:R-:W-:Y:S01]  /*1060*/  IMAD R26, R7, 0x4, R4.reuse ;  /* 0x00000004071a7824 */ /* 0x100fe200078e0204 */
[----:B------:R-:W-:Y:S01]  /*1070*/  LOP3.LUT R34, RZ, R17, RZ, 0x33, !PT ;  /* 0x00000011ff227212 */ /* 0x000fe200078e33ff */
[--C-:B------:R-:W-:Y:S01]  /*1080*/  IMAD R28, R29, 0x4, R4.reuse ;  /* 0x000000041d1c7824 */ /* 0x100fe200078e0204 */
[----:B------:R-:W-:Y:S01]  /*1090*/  LOP3.LUT R48, RZ, R18, RZ, 0x33, !PT ;  /* 0x00000012ff307212 */ /* 0x000fe200078e33ff */
[----:B------:R-:W-:Y:S01]  /*10a0*/  IMAD R27, R27, 0x4, R4 ;  /* 0x000000041b1b7824 */ /* 0x000fe200078e0204 */
[----:B------:R-:W-:Y:S01]  /*10b0*/  ATOMS.POPC.INC.32 RZ, [R25+URZ] ;  /* 0x0000000019ff7f8c */ /* 0x000fe2000d8000ff */
[----:B------:R-:W-:Y:S02]  /*10c0*/  LOP3.LUT R33, RZ, R19, RZ, 0x33, !PT ;  /* 0x00000013ff217212 */ /* 0x000fe400078e33ff */
[----:B------:R-:W-:Y:S01]  /*10d0*/  LOP3.LUT R32, RZ, R20, RZ, 0x33, !PT ;  /* 0x00000014ff207212 */ /* 0x000fe200078e33ff */
[----:B------:R-:W-:Y:S01]  /*10e0*/  ATOMS.POPC.INC.32 RZ, [R5+URZ] ;  /* 0x0000000005ff7f8c */ /* 0x000fe2000d8000ff */
[----:B------:R-:W-:-:S02]  /*10f0*/  LOP3.LUT R31, RZ, R21, RZ, 0x33, !PT ;  /* 0x00000015ff1f7212 */ /* 0x000fc400078e33ff */
[----:B------:R-:W-:Y:S01]  /*1100*/  SHF.R.U32.HI R53, RZ, UR6, R34 ;  /* 0x00000006ff357c19 */ /* 0x000fe20008011622 */
[----:B------:R-:W-:Y:S01]  /*1110*/  ATOMS.POPC.INC.32 RZ, [R26+URZ] ;  /* 0x000000001aff7f8c */ /* 0x000fe2000d8000ff */
[----:B------:R-:W-:Y:S02]  /*1120*/  LOP3.LUT R30, RZ, R22, RZ, 0x33, !PT ;  /* 0x00000016ff1e7212 */ /* 0x000fe400078e33ff */
[----:B------:R-:W-:Y:S01]  /*1130*/  SHF.R.U32.HI R48, RZ, UR6, R48 ;  /* 0x00000006ff307c19 */ /* 0x000fe20008011630 */
[----:B------:R0:W-:Y:S01]  /*1140*/  ATOMS.POPC.INC.32 RZ, [R27+URZ] ;  /* 0x000000001bff7f8c */ /* 0x0001e2000d8000ff */
[----:B------:R-:W-:Y:S02]  /*1150*/  LOP3.LUT R29, RZ, R23, RZ, 0x33, !PT ;  /* 0x00000017ff1d7212 */ /* 0x000fe400078e33ff */
[----:B------:R-:W-:Y:S01]  /*1160*/  SHF.R.U32.HI R50, RZ, UR6, R33 ;  /* 0x00000006ff327c19 */ /* 0x000fe20008011621 */
[----:B------:R1:W-:Y:S01]  /*1170*/  ATOMS.POPC.INC.32 RZ, [R28+URZ] ;  /* 0x000000001cff7f8c */ /* 0x0003e2000d8000ff */
[----:B------:R-:W-:-:S02]  /*1180*/  SHF.R.U32.HI R51, RZ, UR6, R32 ;  /* 0x00000006ff337c19 */ /* 0x000fc40008011620 */
[----:B------:R-:W-:Y:S02]  /*1190*/  LOP3.LUT R53, R53, UR5, RZ, 0x30, !PT ;  /* 0x0000000535357c12 */ /* 0x000fe4000f8e30ff */
[----:B0-----:R-:W-:Y:S02]  /*11a0*/  SHF.R.U32.HI R27, RZ, UR6, R31 ;  /* 0x00000006ff1b7c19 */ /* 0x001fe4000801161f */
[----:B------:R-:W-:Y:S01]  /*11b0*/  LOP3.LUT R48, R48, UR5, RZ, 0x30, !PT ;  /* 0x0000000530307c12 */ /* 0x000fe2000f8e30ff */
[----:B------:R-:W-:Y:S01]  /*11c0*/  IMAD R26, R53, 0x4, R4 ;  /* 0x00000004351a7824 */ /* 0x000fe200078e0204 */
[----:B-1----:R-:W-:Y:S02]  /*11d0*/  LOP3.LUT R28, RZ, R24, RZ, 0x33, !PT ;  /* 0x00000018ff1c7212 */ /* 0x002fe400078e33ff */
[----:B------:R-:W-:Y:S01]  /*11e0*/  SHF.R.U32.HI R25, RZ, UR6, R30 ;  /* 0x00000006ff197c19 */ /* 0x000fe2000801161e */
[----:B------:R-:W-:Y:S01]  /*11f0*/  IMAD R48, R48, 0x4, R4 ;  /* 0x0000000430307824 */ /* 0x000fe200078e0204 */
[----:B------:R-:W-:Y:S01]  /*1200*/  LOP3.LUT R50, R50, UR5, RZ, 0x30, !PT ;  /* 0x0000000532327c12 */ /* 0x000fe2000f8e30ff */
[----:B------:R0:W-:Y:S01]  /*1210*/  ATOMS.POPC.INC.32 RZ, [R26+URZ] ;  /* 0x000000001aff7f8c */ /* 0x0001e2000d8000ff */
[----:B------:R-:W-:-:S02]  /*1220*/  SHF.R.U32.HI R5, RZ, UR6, R29 ;  /* 0x00000006ff057c19 */ /* 0x000fc4000801161d */
[----:B------:R-:W-:Y:S01]  /*1230*/  LOP3.LUT R51, R51, UR5, RZ, 0x30, !PT ;  /* 0x0000000533337c12 */ /* 0x000fe2000f8e30ff */
[----:B------:R-:W-:Y:S01]  /*1240*/  IMAD R50, R50, 0x4, R4 ;  /* 0x0000000432327824 */ /* 0x000fe200078e0204 */
[----:B------:R-:W-:Y:S01]  /*1250*/  SHF.R.U32.HI R49, RZ, UR6, R28 ;  /* 0x00000006ff317c19 */ /* 0x000fe2000801161c */
[----:B------:R0:W-:Y:S01]  /*1260*/  ATOMS.POPC.INC.32 RZ, [R48+URZ] ;  /* 0x0000000030ff7f8c */ /* 0x0001e2000d8000ff */
[----:B------:R-:W-:Y:S01]  /*1270*/  LOP3.LUT R27, R27, UR5, RZ, 0x30, !PT ;  /* 0x000000051b1b7c12 */ /* 0x000fe2000f8e30ff */
[--C-:B------:R-:W-:Y:S01]  /*1280*/  IMAD R51, R51, 0x4, R4.reuse ;  /* 0x0000000433337824 */ /* 0x100fe200078e0204 */
[----:B------:R-:W-:Y:S01]  /*1290*/  LOP3.LUT R25, R25, UR5, RZ, 0x30, !PT ;  /* 0x0000000519197c12 */ /* 0x000fe2000f8e30ff */
[----:B------:R0:W-:Y:S01]  /*12a0*/  ATOMS.POPC.INC.32 RZ, [R50+URZ] ;  /* 0x0000000032ff7f8c */ /* 0x0001e2000d8000ff */
[----:B------:R-:W-:Y:S01]  /*12b0*/  LOP3.LUT R5, R5, UR5, RZ, 0x30, !PT ;  /* 0x0000000505057c12 */ /* 0x000fe2000f8e30ff */
[--C-:B------:R-:W-:Y:S01]  /*12c0*/  IMAD R52, R27, 0x4, R4.reuse ;  /* 0x000000041b347824 */ /* 0x100fe200078e0204 */
[----:B------:R-:W-:Y:S01]  /*12d0*/  ISETP.GT.U32.AND P1, PT, R3, 0xff, PT ;  /* 0x000000ff0300780c */ /* 0x000fe20003f24070 */
[--C-:B------:R-:W-:Y:S01]  /*12e0*/  IMAD R25, R25, 0x4, R4.reuse ;  /* 0x0000000419197824 */ /* 0x100fe200078e0204 */
[----:B------:R-:W-:Y:S01]  /*12f0*/  LOP3.LUT R49, R49, UR5, RZ, 0x30, !PT ;  /* 0x0000000531317c12 */ /* 0x000fe2000f8e30ff */
[----:B------:R-:W-:Y:S01]  /*1300*/  IMAD R5, R5, 0x4, R4 ;  /* 0x0000000405057824 */ /* 0x000fe200078e0204 */
[----:B------:R0:W-:Y:S01]  /*1310*/  ATOMS.POPC.INC.32 RZ, [R51+URZ] ;  /* 0x0000000033ff7f8c */ /* 0x0001e2000d8000ff */
[----:B------:R-:W-:Y:S01]  /*1320*/  P2R R53, PR, RZ, 0x2 ;  /* 0x00000002ff357803 */ /* 0x000fe20000000000 */
[----:B------:R-:W-:-:S02]  /*1330*/  IMAD.MOV.U32 R27, RZ, RZ, RZ ;  /* 0x000000ffff1b7224 */ /* 0x000fc400078e00ff */
[----:B------:R-:W-:Y:S01]  /*1340*/  IMAD R49, R49, 0x4, R4 ;  /* 0x0000000431317824 */ /* 0x000fe200078e0204 */
[----:B------:R0:W-:Y:S01]  /*1350*/  ATOMS.POPC.INC.32 RZ, [R52+URZ] ;  /* 0x0000000034ff7f8c */ /* 0x0001e2000d8000ff */
[----:B------:R-:W-:-:S03]  /*1360*/  LEA R4, R3, UR4, 0x2 ;  /* 0x0000000403047c11 */ /* 0x000fc6000f8e10ff */
[----:B------:R0:W-:Y:S04]  /*1370*/  ATOMS.POPC.INC.32 RZ, [R25+URZ] ;  /* 0x0000000019ff7f8c */ /* 0x0001e8000d8000ff */
[----:B------:R0:W-:Y:S04]  /*1380*/  ATOMS.POPC.INC.32 RZ, [R5+URZ] ;  /* 0x0000000005ff7f8c */ /* 0x0001e8000d8000ff */
[----:B------:R0:W-:Y:S01]  /*1390*/  ATOMS.POPC.INC.32 RZ, [R49+URZ] ;  /* 0x0000000031ff7f8c */ /* 0x0001e2000d8000ff */
[----:B------:R-:W-:Y:S06]  /*13a0*/  BAR.SYNC.DEFER_BLOCKING 0x0 ;  /* 0x0000000000007b1d */ /* 0x000fec0000010000 */
[----:B------:R-:W-:Y:S05]  /*13b0*/  @P1 BRA `(.L_x_13) ;  /* 0x00000000008c1947 */ /* 0x000fea0003800000 */
[----:B0-----:R-:W0:Y:S04]  /*13c0*/  LDS R51, [R4] ;  /* 0x0000000004337984 */ /* 0x001e280000000800 */
[----:B------:R-:W1:Y:S04]  /*13d0*/  LDS R26, [R4+0x400] ;  /* 0x00040000041a7984 */ /* 0x000e680000000800 */
[----:B------:R-:W2:Y:S04]  /*13e0*/  LDS R5, [R4+0x800] ;  /* 0x0008000004057984 */ /* 0x000ea80000000800 */
[----:B------:R-:W3:Y:S04]  /*13f0*/  LDS R48, [R4+0xc00] ;  /* 0x000c000004307984 */ /* 0x000ee80000000800 */
[----:B------:R-:W4:Y:S04]  /*1400*/  LDS R49, [R4+0x1000] ;  /* 0x0010000004317984 */ /* 0x000f280000000800 */
[----:B------:R-:W5:Y:S04]  /*1410*/  LDS R50, [R4+0x1400] ;  /* 0x0014000004327984 */ /* 0x000f680000000800 */
[----:B------:R-:W-:Y:S04]  /*1420*/  LDS R27, [R4+0x2000] ;  /* 0x00200000041b7984 */ /* 0x000fe80000000800 */
[----:B------:R-:W-:Y:S04]  /*1430*/  STS [R4], RZ ;  /* 0x000000ff04007388 */ /* 0x000fe80000000800 */
[----:B0-----:R-:W-:Y:S01]  /*1440*/  STS [R4+0x400], R51 ;  /* 0x0004003304007388 */ /* 0x001fe20000000800 */
[----:B-1----:R-:W-:-:S03]  /*1450*/  IMAD.IADD R52, R51, 0x1, R26 ;  /* 0x0000000133347824 */ /* 0x002fc600078e021a */
[----:B------:R-:W-:Y:S01]  /*1460*/  LDS R26, [R4+0x2400] ;  /* 0x00240000041a7984 */ /* 0x000fe20000000800 */
[----:B--2---:R-:W-:-:S03]  /*1470*/  IMAD.IADD R25, R52, 0x1, R5 ;  /* 0x0000000134197824 */ /* 0x004fc600078e0205 */
[----:B------:R-:W0:Y:S04]  /*1480*/  LDS R5, [R4+0x1800] ;  /* 0x0018000004057984 */ /* 0x000e280000000800 */
[----:B------:R3:W-:Y:S04]  /*1490*/  STS [R4+0x800], R52 ;  /* 0x0008003404007388 */ /* 0x0007e80000000800 */
[----:B------:R-:W-:Y:S01]  /*14a0*/  STS [R4+0xc00], R25 ;  /* 0x000c001904007388 */ /* 0x000fe20000000800 */
[----:B---3--:R-:W-:-:S03]  /*14b0*/  IMAD.IADD R52, R25, 0x1, R48 ;  /* 0x0000000119347824 */ /* 0x008fc600078e0230 */
[----:B------:R-:W1:Y:S01]  /*14c0*/  LDS R48, [R4+0x1c00] ;  /* 0x001c000004307984 */ /* 0x000e620000000800 */
[----:B----4-:R-:W-:-:S03]  /*14d0*/  IMAD.IADD R49, R52, 0x1, R49 ;  /* 0x0000000134317824 */ /* 0x010fc600078e0231 */
[----:B------:R-:W2:Y:S01]  /*14e0*/  LDS R25, [R4+0x2800] ;  /* 0x0028000004197984 */ /* 0x000ea20000000800 */
[----:B-----5:R-:W-:-:S03]  /*14f0*/  IMAD.IADD R51, R49, 0x1, R50 ;  /* 0x0000000131337824 */ /* 0x020fc600078e0232 */
[----:B------:R-:W3:Y:S04]  /*1500*/  LDS R50, [R4+0x2c00] ;  /* 0x002c000004327984 */ /* 0x000ee80000000800 */
[----:B------:R-:W-:Y:S04]  /*1510*/  STS [R4+0x1000], R52 ;  /* 0x0010003404007388 */ /* 0x000fe80000000800 */
[----:B------:R-:W-:Y:S04]  /*1520*/  STS [R4+0x1400], R49 ;  /* 0x0014003104007388 */ /* 0x000fe80000000800 */
[----:B------:R-:W-:Y:S01]  /*1530*/  STS [R4+0x1800], R51 ;  /* 0x0018003304007388 */ /* 0x000fe20000000800 */
[----:B0-----:R-:W-:-:S05]  /*1540*/  IMAD.IADD R5, R51, 0x1, R5 ;  /* 0x0000000133057824 */ /* 0x001fca00078e0205 */
[----:B------:R-:W-:Y:S01]  /*1550*/  STS [R4+0x1c00], R5 ;  /* 0x001c000504007388 */ /* 0x000fe20000000800 */
[----:B-1----:R-:W-:-:S04]  /*1560*/  IMAD.IADD R48, R5, 0x1, R48 ;  /* 0x0000000105307824 */ /* 0x002fc800078e0230 */
[----:B------:R-:W-:Y:S01]  /*1570*/  IMAD.IADD R27, R48, 0x1, R27 ;  /* 0x00000001301b7824 */ /* 0x000fe200078e021b */
[----:B------:R-:W-:Y:S03]  /*1580*/  STS [R4+0x2000], R48 ;  /* 0x0020003004007388 */ /* 0x000fe60000000800 */
[----:B------:R-:W-:Y:S01]  /*1590*/  IMAD.IADD R26, R27, 0x1, R26 ;  /* 0x000000011b1a7824 */ /* 0x000fe200078e021a */
[----:B------:R3:W-:Y:S03]  /*15a0*/  STS [R4+0x2400], R27 ;  /* 0x0024001b04007388 */ /* 0x0007e60000000800 */
[----:B--2---:R-:W-:Y:S01]  /*15b0*/  IMAD.IADD R25, R26, 0x1, R25 ;  /* 0x000000011a197824 */ /* 0x004fe200078e0219 */
[----:B------:R1:W-:Y:S04]  /*15c0*/  STS [R4+0x2800], R26 ;  /* 0x0028001a04007388 */ /* 0x0003e80000000800 */
[----:B------:R1:W-:Y:S01]  /*15d0*/  STS [R4+0x2c00], R25 ;  /* 0x002c001904007388 */ /* 0x0003e20000000800 */
[----:B---3--:R-:W-:-:S07]  /*15e0*/  IMAD.IADD R27, R25, 0x1, R50 ;  /* 0x00000001191b7824 */ /* 0x008fce00078e0232 */
.L_x_13:
[----:B------:R-:W-:Y:S05]  /*15f0*/  BSYNC.RECONVERGENT B0 ;  /* 0x0000000000007941 */ /* 0x000fea0003800200 */
.L_x_12:
[----:B01----:R-:W0:Y:S01]  /*1600*/  LDC.64 R4, c[0x0][0x380] ;  /* 0x0000e000ff047b82 */ /* 0x003e220000000a00 */
[C---:B------:R-:W-:Y:S01]  /*1610*/  ISETP.NE.AND P0, PT, R27.reuse, 0x1c80, PT ;  /* 0x00001c801b00780c */ /* 0x040fe20003f05270 */
[----:B------:R-:W-:Y:S01]  /*1620*/  IMAD.U32 R25, RZ, RZ, UR7 ;  /* 0x00000007ff197e24 */ /* 0x000fe2000f8e00ff */
[----:B------:R-:W-:Y:S02]  /*1630*/  @!P1 LOP3.LUT R49, R27, 0x40000000, RZ, 0xfc, !PT ;  /* 0x400000001b319812 */ /* 0x000fe400078efcff */
[----:B------:R-:W-:Y:S01]  /*1640*/  ISETP.LT.U32.AND P0, PT, R3, 0x100, !P0 ;  /* 0x000001000300780c */ /* 0x000fe20004701070 */
[----:B------:R-:W-:Y:S01]  /*1650*/  IMAD R25, R25, 0x100, R3 ;  /* 0x0000010019197824 */ /* 0x000fe200078e0203 */
[----:B------:R-:W-:-:S03]  /*1660*/  LOP3.LUT R26, RZ, R18, RZ, 0x33, !PT ;  /* 0x00000012ff1a7212 */ /* 0x000fc600078e33ff */
[----:B0-----:R-:W-:Y:S01]  /*1670*/  IMAD.WIDE R4, R25, 0x4, R4 ;  /* 0x0000000419047825 */ /* 0x001fe200078e0204 */
[----:B------:R-:W-:-:S04]  /*1680*/  LOP3.LUT R25, RZ, R12, RZ, 0x33, !PT ;  /* 0x0000000cff197212 */ /* 0x000fc800078e33ff */
[----:B------:R0:W-:Y:S03]  /*1690*/  @!P1 STG.E.STRONG.SYS desc[UR8][R4.64], R49 ;  /* 0x0000003104009986 */ /* 0x0001e6000c115908 */
[----:B------:R-:W-:Y:S06]  /*16a0*/  BAR.RED.OR.DEFER_BLOCKING 0x0, P0 ;  /* 0x0000000000007b1d */ /* 0x000fec0000014800 */
[----:B------:R-:W1:Y:S02]  /*16b0*/  B2R.RESULT RZ, P0 ;  /* 0x0000000000ff731c */ /* 0x000e640000004000 */
[----:B01----:R-:W-:Y:S05]  /*16c0*/  @!P0 BRA `(.L_x_14) ;  /* 0x0000000800908947 */ /* 0x003fea0003800000 */
[C---:B------:R-:W-:Y:S01]  /*16d0*/  ISETP.GT.U32.AND P0, PT, R3.reuse, R47, PT ;  /* 0x0000002f0300720c */ /* 0x040fe20003f04070 */
[----:B------:R-:W-:Y:S01]  /*16e0*/  BSSY B1, `(.L_x_15) ;  /* 0x000002e000017945 */ /* 0x000fe20003800000 */
[----:B------:R-:W-:Y:S02]  /*16f0*/  LEA R11, R3, UR4, 0x3 ;  /* 0x00000004030b7c11 */ /* 0x000fe4000f8e18ff */
[----:B------:R-:W-:Y:S01]  /*1700*/  SEL R0, RZ, 0x1c80, !P0 ;  /* 0x00001c80ff007807 */ /* 0x000fe20004000000 */
[----:B------:R-:W-:Y:S08]  /*1710*/  @P1 BRA `(.L_x_16) ;  /* 0x0000000000a81947 */ /* 0x000ff00003800000 */
[----:B------:R-:W0:Y:S02]  /*1720*/  LDC.64 R28, c[0x0][0x398] ;  /* 0x0000e600ff1c7b82 */ /* 0x000e240000000a00 */
[----:B0-----:R-:W-:-:S06]  /*1730*/  IMAD.WIDE.U32 R28, R3, 0x8, R28 ;  /* 0x00000008031c7825 */ /* 0x001fcc00078e001c */
[----:B------:R-:W2:Y:S01]  /*1740*/  LDG.E.64 R28, desc[UR8][R28.64] ;  /* 0x000000081c1c7981 */ /* 0x000ea2000c1e1b00 */
[----:B------:R-:W-:Y:S01]  /*1750*/  UISETP.GE.AND UP0, UPT, UR7, 0x1, UPT ;  /* 0x000000010700788c */ /* 0x000fe2000bf06270 */
[----:B------:R-:W-:Y:S01]  /*1760*/  IMAD.MOV.U32 R26, RZ, RZ, R27 ;  /* 0x000000ffff1a7224 */ /* 0x000fe200078e001b */
[----:B--2---:R-:W-:-:S04]  /*1770*/  IADD3 R6, P0, PT, -R0, R28, RZ ;  /* 0x0000001c00067210 */ /* 0x004fc80007f1e1ff */
[----:B------:R-:W-:-:S05]  /*1780*/  IADD3.X R7, PT, PT, R29, -0x1, RZ, P0, !PT ;  /* 0xffffffff1d077810 */ /* 0x000fca00007fe4ff */
[----:B------:R0:W-:Y:S01]  /*1790*/  STS.64 [R11+0x7200], R6 ;  /* 0x007200060b007388 */ /* 0x0001e20000000a00 */
[----:B------:R-:W-:Y:S05]  /*17a0*/  BRA.U !UP0, `(.L_x_17) ;  /* 0x00000001086c7547 */ /* 0x000fea000b800000 */
[----:B------:R-:W-:Y:S01]  /*17b0*/  BSSY B0, `(.L_x_18) ;  /* 0x0000019000007945 */ /* 0x000fe20003800000 */
[----:B------:R-:W-:Y:S02]  /*17c0*/  IMAD.MOV.U32 R25, RZ, RZ, -0x1 ;  /* 0xffffffffff197424 */ /* 0x000fe400078e00ff */
[----:B------:R-:W-:Y:S02]  /*17d0*/  IMAD.U32 R28, RZ, RZ, UR7 ;  /* 0x00000007ff1c7e24 */ /* 0x000fe4000f8e00ff */
[----:B------:R-:W-:-:S07]  /*17e0*/  IMAD.MOV.U32 R26, RZ, RZ, R27 ;  /* 0x000000ffff1a7224 */ /* 0x000fce00078e001b */
.L_x_22:
[----:B0-----:R-:W0:Y:S01]  /*17f0*/  LDC.64 R6, c[0x0][0x380] ;  /* 0x0000e000ff067b82 */ /* 0x001e220000000a00 */
[----:B------:R-:W-:Y:S01]  /*1800*/  VIADD R31, R28, 0xffffffff ;  /* 0xffffffff1c1f7836 */ /* 0x000fe20000000000 */
[----:B------:R-:W-:Y:S03]  /*1810*/  BSSY B2, `(.L_x_19) ;  /* 0x0000008000027945 */ /* 0x000fe60003800000 */
[----:B------:R-:W-:-:S04]  /*1820*/  IMAD R29, R31, 0x100, R3 ;  /* 0x000001001f1d7824 */ /* 0x000fc800078e0203 */
[----:B0-----:R-:W-:-:S07]  /*1830*/  IMAD.WIDE R6, R29, 0x4, R6 ;  /* 0x000000041d067825 */ /* 0x001fce00078e0206 */
.L_x_20:
[----:B------:R-:W-:Y:S05]  /*1840*/  YIELD ;  /* 0x0000000000007946 */ /* 0x000fea0003800000 */
[----:B------:R0:W-:Y:S06]  /*1850*/  MEMBAR.SC.CTA ;  /* 0x0000000000007992 */ /* 0x0001ec0000000000 */
[----:B0-----:R-:W2:Y:S02]  /*1860*/  LDG.E.STRONG.SYS R29, desc[UR8][R6.64] ;  /* 0x00000008061d7981 */ /* 0x001ea4000c1f5900 */
[----:B--2---:R-:W-:-:S13]  /*1870*/  ISETP.NE.AND P0, PT, R29, RZ, PT ;  /* 0x000000ff1d00720c */ /* 0x004fda0003f05270 */
[----:B------:R-:W-:Y:S05]  /*1880*/  @!P0 BRA `(.L_x_20) ;  /* 0xfffffffc00ec8947 */ /* 0x000fea000383ffff */
[----:B------:R-:W-:Y:S05]  /*1890*/  BSYNC B2 ;  /* 0x0000000000027941 */ /* 0x000fea0003800000 */
.L_x_19:
[----:B------:R-:W-:Y:S01]  /*18a0*/  BSSY.RECONVERGENT B2, `(.L_x_21) ;  /* 0x0000006000027945 */ /* 0x000fe20003800200 */
[C---:B------:R-:W-:Y:S02]  /*18b0*/  ISETP.GT.AND P0, PT, R29.reuse, -0x1, PT ;  /* 0xffffffff1d00780c */ /* 0x040fe40003f04270 */
[----:B------:R-:W-:Y:S01]  /*18c0*/  LOP3.LUT R29, R29, 0x3fffffff, RZ, 0xc0, !PT ;  /* 0x3fffffff1d1d7812 */ /* 0x000fe200078ec0ff */
[----:B------:R-:W-:Y:S05]  /*18d0*/  WARPSYNC.EXCLUSIVE R25 ;  /* 0x0000000019007348 */ /* 0x000fea0003a00000 */
[----:B------:R-:W-:-:S05]  /*18e0*/  IMAD.IADD R26, R29, 0x1, R26 ;  /* 0x000000011d1a7824 */ /* 0x000fca00078e021a */
[----:B------:R-:W-:-:S07]  /*18f0*/  VOTE.ANY R25, PT, P0 ;  /* 0x0000000000197806 */ /* 0x000fce00000e0100 */
[----:B------:R-:W-:Y:S05]  /*1900*/  BSYNC.RECONVERGENT B2 ;  /* 0x0000000000027941 */ /* 0x000fea0003800200 */
.L_x_21:
[----:B------:R-:W-:Y:S01]  /*1910*/  ISETP.GT.U32.AND P1, PT, R28, 0x1, PT ;  /* 0x000000011c00780c */ /* 0x000fe20003f24070 */
[----:B------:R-:W-:-:S12]  /*1920*/  IMAD.MOV.U32 R28, RZ, RZ, R31 ;  /* 0x000000ffff1c7224 */ /* 0x000fd800078e001f */
[----:B------:R-:W-:Y:S05]  /*1930*/  @P0 BRA P1, `(.L_x_22) ;  /* 0xfffffffc00ac0947 */ /* 0x000fea000083ffff */
[----:B------:R-:W-:Y:S05]  /*1940*/  BSYNC B0 ;  /* 0x0000000000007941 */ /* 0x000fea0003800000 */
.L_x_18:
[----:B------:R1:W2:Y:S02]  /*1950*/  LDS.64 R6, [R11+0x7200] ;  /* 0x007200000b067984 */ /* 0x0002a40000000a00 */
.L_x_17:
[C---:B------:R-:W-:Y:S01]  /*1960*/  IMAD.IADD R29, R26.reuse, 0x1, -R27 ;  /* 0x000000011a1d7824 */ /* 0x040fe200078e0a1b */
[----:B------:R-:W-:-:S04]  /*1970*/  LOP3.LUT R25, R26, 0x80000000, RZ, 0xfc, !PT ;  /* 0x800000001a197812 */ /* 0x000fc800078efcff */
[C---:B0-2---:R-:W-:Y:S01]  /*1980*/  IADD3 R6, P0, PT, R29.reuse, R6, RZ ;  /* 0x000000061d067210 */ /* 0x045fe20007f1e0ff */
[----:B------:R0:W-:Y:S03]  /*1990*/  STG.E.STRONG.SYS desc[UR8][R4.64], R25 ;  /* 0x0000001904007986 */ /* 0x0001e6000c115908 */
[----:B------:R-:W-:-:S05]  /*19a0*/  LEA.HI.X.SX32 R7, R29, R7, 0x1, P0 ;  /* 0x000000071d077211 */ /* 0x000fca00000f0eff */
[----:B------:R0:W-:Y:S04]  /*19b0*/  STS.64 [R11+0x7200], R6 ;  /* 0x007200060b007388 */ /* 0x0001e80000000a00 */
.L_x_16:
[----:B------:R-:W-:Y:S05]  /*19c0*/  BSYNC B1 ;  /* 0x0000000000017941 */ /* 0x000fea0003800000 */
.L_x_15:
[----:B------:R-:W2:Y:S01]  /*19d0*/  LDC R26, c[0x0][0x3c0] ;  /* 0x0000f000ff1a7b82 */ /* 0x000ea20000000800 */
[----:B------:R-:W-:-:S07]  /*19e0*/  LEA R47, R47, UR4, 0x3 ;  /* 0x000000042f2f7c11 */ /* 0x000fce000f8e18ff */
[----:B0-----:R-:W0:Y:S01]  /*19f0*/  LDC.64 R4, c[0x0][0x390] ;  /* 0x0000e400ff047b82 */ /* 0x001e220000000a00 */
[----:B--2---:R-:W-:Y:S02]  /*1a00*/  ISETP.LE.AND P0, PT, R26, UR10, PT ;  /* 0x0000000a1a007c0c */ /* 0x004fe4000bf03270 */
[----:B0-----:R-:W-:-:S04]  /*1a10*/  ISETP.EQ.U32.AND P1, PT, R4, RZ, PT ;  /* 0x000000ff0400720c */ /* 0x001fc80003f22070 */
[----:B------:R-:W-:-:S04]  /*1a20*/  ISETP.EQ.OR.EX P0, PT, R5, RZ, !P0, P1 ;  /* 0x000000ff0500720c */ /* 0x000fc80004702710 */
[----:B------:R-:W-:-:S13]  /*1a30*/  ISETP.GT.U32.OR P0, PT, R3, 0xff, P0 ;  /* 0x000000ff0300780c */ /* 0x000fda0000704470 */
[----:B------:R-:W-:Y:S05]  /*1a40*/  @P0 BRA `(.L_x_23) ;  /* 0x00000000001c0947 */ /* 0x000fea0003800000 */
[----:B------:R-:W0:Y:S01]  /*1a50*/  LDS.64 R6, [R11+0x7200] ;  /* 0x007200000b067984 */ /* 0x000e220000000a00 */
[C---:B------:R-:W-:Y:S02]  /*1a60*/  LEA R4, P2, R3.reuse, R4, 0x3 ;  /* 0x0000000403047211 */ /* 0x040fe400078418ff */
[--C-:B------:R-:W-:Y:S02]  /*1a70*/  SHF.R.S32.HI R25, RZ, 0x1f, R27.reuse ;  /* 0x0000001fff197819 */ /* 0x100fe4000001141b */
[----:B------:R-:W-:Y:S02]  /*1a80*/  LEA.HI.X R5, R3, R5, RZ, 0x3, P2 ;  /* 0x0000000503057211 */ /* 0x000fe400010f1cff */
[----:B0-----:R-:W-:-:S04]  /*1a90*/  IADD3 R6, P0, P1, R6, R0, R27 ;  /* 0x0000000006067210 */ /* 0x001fc8000791e01b */
[----:B------:R-:W-:-:S05]  /*1aa0*/  IADD3.X R7, PT, PT, R7, RZ, R25, P0, P1 ;  /* 0x000000ff07077210 */ /* 0x000fca00007e2419 */
[----:B------:R0:W-:Y:S04]  /*1ab0*/  STG.E.64 desc[UR8][R4.64], R6 ;  /* 0x0000000604007986 */ /* 0x0001e8000c101b08 */
.L_x_23:
[----:B------:R-:W-:Y:S05]  /*1ac0*/  WARPSYNC.ALL ;  /* 0x0000000000007948 */ /* 0x000fea0003800000 */
[----:B------:R-:W-:Y:S01]  /*1ad0*/  BAR.SYNC.DEFER_BLOCKING 0x0 ;  /* 0x0000000000007b1d */ /* 0x000fe20000010000 */
[----:B------:R-:W-:-:S05]  /*1ae0*/  ISETP.LT.AND P0, PT, R26, UR10, PT ;  /* 0x0000000a1a007c0c */ /* 0x000fca000bf01270 */
[----:B0-----:R0:W2:Y:S08]  /*1af0*/  LDS.64 R4, [R47+0x7200] ;  /* 0x007200002f047984 */ /* 0x0010b00000000a00 */
[----:B0-----:R-:W-:Y:S05]  /*1b00*/  @P0 BRA `(.L_x_24) ;  /* 0x0000000000700947 */ /* 0x001fea0003800000 */
[----:B------:R-:W0:Y:S01]  /*1b10*/  LDCU.64 UR12, c[0x0][0x3a0] ;  /* 0x00007400ff0c77ac */ /* 0x000e220008000a00 */
[C---:B------:R-:W-:Y:S02]  /*1b20*/  LOP3.LUT R7, R3.reuse, 0x3e0, RZ, 0xc0, !PT ;  /* 0x000003e003077812 */ /* 0x040fe400078ec0ff */
[----:B------:R-:W-:-:S05]  /*1b30*/  LOP3.LUT R2, R3, 0x1f, RZ, 0xc0, !PT ;  /* 0x0000001f03027812 */ /* 0x000fca00078ec0ff */
[----:B------:R-:W-:-:S05]  /*1b40*/  IMAD R7, R7, 0x13, R2 ;  /* 0x0000001307077824 */ /* 0x000fca00078e0202 */
[----:B--2---:R-:W-:-:S05]  /*1b50*/  IADD3 R0, P0, PT, R7, R4, RZ ;  /* 0x0000000407007210 */ /* 0x004fca0007f1e0ff */
[----:B------:R-:W-:Y:S01]  /*1b60*/  IMAD.X R5, RZ, RZ, R5, P0 ;  /* 0x000000ffff057224 */ /* 0x000fe200000e0605 */
[----:B0-----:R-:W-:-:S04]  /*1b70*/  LEA R2, P0, R0, UR12, 0x2 ;  /* 0x0000000c00027c11 */ /* 0x001fc8000f8010ff */
[----:B------:R-:W-:-:S05]  /*1b80*/  LEA.HI.X R3, R0, UR13, R5, 0x2, P0 ;  /* 0x0000000d00037c11 */ /* 0x000fca00080f1405 */
[----:B------:R-:W-:Y:S04]  /*1b90*/  STG.E desc[UR8][R2.64], R44 ;  /* 0x0000002c02007986 */ /* 0x000fe8000c101908 */
        /* <DEDUP_REMOVED lines=17> */
[----:B------:R-:W-:Y:S01]  /*1cb0*/  STG.E desc[UR8][R2.64+0x900], R24 ;  /* 0x0009001802007986 */ /* 0x000fe2000c101908 */
[----:B------:R-:W-:Y:S05]  /*1cc0*/  EXIT ;  /* 0x000000000000794d */ /* 0x000fea0003800000 */
.L_x_24:
[C---:B------:R-:W-:Y:S01]  /*1cd0*/  LOP3.LUT R7, R3.reuse, 0x3e0, RZ, 0xc0, !PT ;  /* 0x000003e003077812 */ /* 0x040fe200078ec0ff */
[----:B------:R-:W0:Y:S01]  /*1ce0*/  LDCU.64 UR12, c[0x0][0x3a0] ;  /* 0x00007400ff0c77ac */ /* 0x000e220008000a00 */
[----:B------:R-:W-:Y:S01]  /*1cf0*/  LOP3.LUT R2, R3, 0x1f, RZ, 0xc0, !PT ;  /* 0x0000001f03027812 */ /* 0x000fe200078ec0ff */
[----:B-1----:R-:W-:-:S04]  /*1d00*/  IMAD.U32 R11, RZ, RZ, UR7 ;  /* 0x00000007ff0b7e24 */ /* 0x002fc8000f8e00ff */
[----:B------:R-:W-:Y:S02]  /*1d10*/  IMAD R7, R7, 0x13, R2 ;  /* 0x0000001307077824 */ /* 0x000fe400078e0202 */
[----:B------:R-:W-:Y:S02]  /*1d20*/  IMAD R0, R11, -0x1c80, R26 ;  /* 0xffffe3800b007824 */ /* 0x000fe400078e021a */
[C---:B------:R-:W-:Y:S01]  /*1d30*/  VIADD R11, R7.reuse, 0x20 ;  /* 0x00000020070b7836 */ /* 0x040fe20000000000 */
[C---:B--2---:R-:W-:Y:S01]  /*1d40*/  IADD3 R3, P0, PT, R7.reuse, R4, RZ ;  /* 0x0000000407037210 */ /* 0x044fe20007f1e0ff */
[C---:B------:R-:W-:Y:S01]  /*1d50*/  VIADD R25, R7.reuse, 0x60 ;  /* 0x0000006007197836 */ /* 0x040fe20000000000 */
[-C--:B------:R-:W-:Y:S02]  /*1d60*/  ISETP.GE.AND P1, PT, R7, R0.reuse, PT ;  /* 0x000000000700720c */ /* 0x080fe40003f26270 */
[-C--:B------:R-:W-:Y:S01]  /*1d70*/  ISETP.GE.AND P2, PT, R11, R0.reuse, PT ;  /* 0x000000000b00720c */ /* 0x080fe20003f46270 */
[----:B------:R-:W-:Y:S01]  /*1d80*/  IMAD.X R4, RZ, RZ, R5, P0 ;  /* 0x000000ffff047224 */ /* 0x000fe200000e0605 */
[----:B------:R-:W-:Y:S01]  /*1d90*/  ISETP.GE.AND P4, PT, R25, R0, PT ;  /* 0x000000001900720c */ /* 0x000fe20003f86270 */
[----:B------:R-:W-:Y:S01]  /*1da0*/  VIADD R5, R7, 0x40 ;  /* 0x0000004007057836 */ /* 0x000fe20000000000 */
[----:B0-----:R-:W-:Y:S01]  /*1db0*/  LEA R2, P0, R3, UR12, 0x2 ;  /* 0x0000000c03027c11 */ /* 0x001fe2000f8010ff */
[----:B------:R-:W-:-:S02]  /*1dc0*/  VIADD R11, R7, 0xa0 ;  /* 0x000000a0070b7836 */ /* 0x000fc40000000000 */
[----:B------:R-:W-:Y:S01]  /*1dd0*/  VIADD R25, R7, 0xc0 ;  /* 0x000000c007197836 */ /* 0x000fe20000000000 */
[-C--:B------:R-:W-:Y:S01]  /*1de0*/  ISETP.GE.AND P3, PT, R5, R0.reuse, PT ;  /* 0x000000000500720c */ /* 0x080fe20003f66270 */
[----:B------:R-:W-:Y:S01]  /*1df0*/  VIADD R5, R7, 0x80 ;  /* 0x0000008007057836 */ /* 0x000fe20000000000 */
[----:B------:R-:W-:Y:S02]  /*1e00*/  LEA.HI.X R3, R3, UR13, R4, 0x2, P0 ;  /* 0x0000000d03037c11 */ /* 0x000fe400080f1404 */
[-C--:B------:R-:W-:Y:S01]  /*1e10*/  ISETP.GE.AND P6, PT, R11, R0.reuse, PT ;  /* 0x000000000b00720c */ /* 0x080fe20003fc6270 */
[----:B------:R-:W-:Y:S01]  /*1e20*/  VIADD R11, R7, 0x100 ;  /* 0x00000100070b7836 */ /* 0x000fe20000000000 */
[-C--:B------:R-:W-:Y:S01]  /*1e30*/  ISETP.GE.AND P5, PT, R5, R0.reuse, PT ;  /* 0x000000000500720c */ /* 0x080fe20003fa6270 */
[----:B------:R-:W-:Y:S01]  /*1e40*/  VIADD R5, R7, 0xe0 ;  /* 0x000000e007057836 */ /* 0x000fe20000000000 */
[----:B------:R-:W-:Y:S01]  /*1e50*/  @!P1 STG.E desc[UR8][R2.64], R44 ;  /* 0x0000002c02009986 */ /* 0x000fe2000c101908 */
[----:B------:R-:W-:-:S03]  /*1e60*/  ISETP.GE.AND P0, PT, R25, R0, PT ;  /* 0x000000001900720c */ /* 0x000fc60003f06270 */
[-C--:B------:R-:W-:Y:S01]  /*1e70*/  ISETP.GE.AND P1, PT, R5, R0.reuse, PT ;  /* 0x000000000500720c */ /* 0x080fe20003f26270 */
[----:B------:R-:W-:Y:S01]  /*1e80*/  VIADD R5, R7, 0x120 ;  /* 0x0000012007057836 */ /* 0x000fe20000000000 */
[----:B------:R-:W-:Y:S04]  /*1e90*/  @!P3 STG.E desc[UR8][R2.64+0x100], R42 ;  /* 0x0001002a0200b986 */ /* 0x000fe8000c101908 */
[-C--:B------:R-:W-:Y:S01]  /*1ea0*/  ISETP.GE.AND P3, PT, R5, R0.reuse, PT ;  /* 0x000000000500720c */ /* 0x080fe20003f66270 */
[----:B------:R-:W-:Y:S01]  /*1eb0*/  VIADD R5, R7, 0x160 ;  /* 0x0000016007057836 */ /* 0x000fe20000000000 */
[----:B------:R-:W-:Y:S01]  /*1ec0*/  @!P2 STG.E desc[UR8][R2.64+0x80], R43 ;  /* 0x0000802b0200a986 */ /* 0x000fe2000c101908 */
[----:B------:R-:W-:Y:S01]  /*1ed0*/  ISETP.GE.AND P2, PT, R11, R0, PT ;  /* 0x000000000b00720c */ /* 0x000fe20003f46270 */
[----:B------:R-:W-:-:S02]  /*1ee0*/  VIADD R11, R7, 0x140 ;  /* 0x00000140070b7836 */ /* 0x000fc40000000000 */
[----:B------:R0:W-:Y:S01]  /*1ef0*/  @!P5 STG.E desc[UR8][R2.64+0x200], R9 ;  /* 0x000200090200d986 */ /* 0x0001e2000c101908 */
[-C--:B------:R-:W-:Y:S01]  /*1f00*/  ISETP.GE.AND P5, PT, R5, R0.reuse, PT ;  /* 0x000000000500720c */ /* 0x080fe20003fa6270 */
[----:B------:R-:W-:Y:S02]  /*1f10*/  VIADD R5, R7, 0x1a0 ;  /* 0x000001a007057836 */ /* 0x000fe40000000000 */
[----:B------:R1:W-:Y:S01]  /*1f20*/  @!P4 STG.E desc[UR8][R2.64+0x180], R8 ;  /* 0x000180080200c986 */ /* 0x0003e2000c101908 */
[-C--:B------:R-:W-:Y:S01]  /*1f30*/  ISETP.GE.AND P4, PT, R11, R0.reuse, PT ;  /* 0x000000000b00720c */ /* 0x080fe20003f86270 */
[----:B------:R-:W-:Y:S02]  /*1f40*/  VIADD R11, R7, 0x180 ;  /* 0x00000180070b7836 */ /* 0x000fe40000000000 */
[----:B------:R1:W-:Y:S01]  /*1f50*/  @!P0 STG.E desc[UR8][R2.64+0x300], R12 ;  /* 0x0003000c02008986 */ /* 0x0003e2000c101908 */
[----:B------:R-:W-:Y:S01]  /*1f60*/  ISETP.GE.AND P0, PT, R5, R0, PT ;  /* 0x000000000500720c */ /* 0x000fe20003f06270 */
[----:B------:R-:W-:-:S02]  /*1f70*/  VIADD R5, R7, 0x1e0 ;  /* 0x000001e007057836 */ /* 0x000fc40000000000 */
[----:B------:R1:W-:Y:S01]  /*1f80*/  @!P6 STG.E desc[UR8][R2.64+0x280], R10 ;  /* 0x0002800a0200e986 */ /* 0x0003e2000c101908 */
[-C--:B------:R-:W-:Y:S01]  /*1f90*/  ISETP.GE.AND P6, PT, R11, R0.reuse, PT ;  /* 0x000000000b00720c */ /* 0x080fe20003fc6270 */
[----:B------:R-:W-:Y:S02]  /*1fa0*/  VIADD R11, R7, 0x1c0 ;  /* 0x000001c0070b7836 */ /* 0x000fe40000000000 */
[----:B------:R1:W-:Y:S01]  /*1fb0*/  @!P2 STG.E desc[UR8][R2.64+0x400], R14 ;  /* 0x0004000e0200a986 */ /* 0x0003e2000c101908 */
[-C--:B------:R-:W-:Y:S01]  /*1fc0*/  ISETP.GE.AND P2, PT, R5, R0.reuse, PT ;  /* 0x000000000500720c */ /* 0x080fe20003f46270 */
[C---:B0-----:R-:W-:Y:S02]  /*1fd0*/  VIADD R9, R7.reuse, 0x200 ;  /* 0x0000020007097836 */ /* 0x041fe40000000000 */
[C---:B------:R-:W-:Y:S01]  /*1fe0*/  VIADD R5, R7.reuse, 0x220 ;  /* 0x0000022007057836 */ /* 0x040fe20000000000 */
[----:B------:R1:W-:Y:S01]  /*1ff0*/  @!P1 STG.E desc[UR8][R2.64+0x380], R13 ;  /* 0x0003800d02009986 */ /* 0x0003e2000c101908 */
[----:B------:R-:W-:Y:S01]  /*2000*/  VIADD R7, R7, 0x240 ;  /* 0x0000024007077836 */ /* 0x000fe20000000000 */
[----:B------:R-:W-:-:S02]  /*2010*/  ISETP.GE.AND P1, PT, R11, R0, PT ;  /* 0x000000000b00720c */ /* 0x000fc40003f26270 */
[----:B------:R1:W-:Y:S01]  /*2020*/  @!P3 STG.E desc[UR8][R2.64+0x480], R15 ;  /* 0x0004800f0200b986 */ /* 0x0003e2000c101908 */
[----:B------:R-:W-:-:S03]  /*2030*/  ISETP.GE.AND P3, PT, R9, R0, PT ;  /* 0x000000000900720c */ /* 0x000fc60003f66270 */
[----:B------:R1:W-:Y:S01]  /*2040*/  @!P4 STG.E desc[UR8][R2.64+0x500], R16 ;  /* 0x000500100200c986 */ /* 0x0003e2000c101908 */
[----:B------:R-:W-:-:S03]  /*2050*/  ISETP.GE.AND P4, PT, R5, R0, PT ;  /* 0x000000000500720c */ /* 0x000fc60003f86270 */
[----:B------:R1:W-:Y:S01]  /*2060*/  @!P5 STG.E desc[UR8][R2.64+0x580], R17 ;  /* 0x000580110200d986 */ /* 0x0003e2000c101908 */
[----:B------:R-:W-:-:S03]  /*2070*/  ISETP.GE.AND P5, PT, R7, R0, PT ;  /* 0x000000000700720c */ /* 0x000fc60003fa6270 */
[----:B------:R1:W-:Y:S04]  /*2080*/  @!P6 STG.E desc[UR8][R2.64+0x600], R18 ;  /* 0x000600120200e986 */ /* 0x0003e8000c101908 */
[----:B------:R1:W-:Y:S04]  /*2090*/  @!P0 STG.E desc[UR8][R2.64+0x680], R19 ;  /* 0x0006801302008986 */ /* 0x0003e8000c101908 */
[----:B------:R1:W-:Y:S04]  /*20a0*/  @!P1 STG.E desc[UR8][R2.64+0x700], R20 ;  /* 0x0007001402009986 */ /* 0x0003e8000c101908 */
[----:B------:R1:W-:Y:S04]  /*20b0*/  @!P2 STG.E desc[UR8][R2.64+0x780], R21 ;  /* 0x000780150200a986 */ /* 0x0003e8000c101908 */
[----:B------:R1:W-:Y:S04]  /*20c0*/  @!P3 STG.E desc[UR8][R2.64+0x800], R22 ;  /* 0x000800160200b986 */ /* 0x0003e8000c101908 */
[----:B------:R1:W-:Y:S01]  /*20d0*/  @!P4 STG.E desc[UR8][R2.64+0x880], R23 ;  /* 0x000880170200c986 */ /* 0x0003e2000c101908 */
[----:B------:R-:W-:Y:S05]  /*20e0*/  @P5 EXIT ;  /* 0x000000000000594d */ /* 0x000fea0003800000 */
[----:B------:R-:W-:Y:S01]  /*20f0*/  STG.E desc[UR8][R2.64+0x900], R24 ;  /* 0x0009001802007986 */ /* 0x000fe2000c101908 */
[----:B------:R-:W-:Y:S05]  /*2100*/  EXIT ;  /* 0x000000000000794d */ /* 0x000fea0003800000 */
.L_x_14:
[----:B------:R-:W-:Y:S01]  /*2110*/  IMAD.MOV.U32 R2, RZ, RZ, RZ ;  /* 0x000000ffff027224 */ /* 0x000fe200078e00ff */
[C---:B------:R-:W-:Y:S01]  /*2120*/  ISETP.GT.U32.AND P0, PT, R3.reuse, 0x1f, PT ;  /* 0x0000001f0300780c */ /* 0x040fe20003f04070 */
[----:B------:R-:W-:Y:S05]  /*2130*/  WARPSYNC.ALL ;  /* 0x0000000000007948 */ /* 0x000fea0003800000 */
[----:B------:R-:W-:-:S05]  /*2140*/  IMAD.HI.U32 R24, R3, 0x15555556, R2 ;  /* 0x1555555603187827 */ /* 0x000fca00078e0002 */
[----:B------:R-:W-:-:S05]  /*2150*/  LEA R24, R24, UR4, 0x2 ;  /* 0x0000000418187c11 */ /* 0x000fca000f8e10ff */
[----:B------:R0:W-:Y:S01]  /*2160*/  STS [R24+0x3410], R27 ;  /* 0x0034101b18007388 */ /* 0x0001e20000000800 */
[----:B------:R-:W-:Y:S06]  /*2170*/  BAR.SYNC.DEFER_BLOCKING 0x0 ;  /* 0x0000000000007b1d */ /* 0x000fec0000010000 */
[----:B------:R-:W-:Y:S05]  /*2180*/  @P0 BRA `(.L_x_25) ;  /* 0x0000000000e00947 */ /* 0x000fea0003800000 */
[----:B------:R-:W-:Y:S01]  /*2190*/  IMAD.MOV.U32 R5, RZ, RZ, 0x34 ;  /* 0x00000034ff057424 */ /* 0x000fe200078e00ff */
[----:B------:R-:W-:-:S03]  /*21a0*/  UMOV UR11, 0xffffffff ;  /* 0xffffffff000b7882 */ /* 0x000fc60000000000 */
[----:B------:R-:W-:-:S05]  /*21b0*/  IMAD R18, R3, R5, UR4 ;  /* 0x0000000403127e24 */ /* 0x000fca000f8e0205 */
[----:B------:R-:W-:Y:S04]  /*21c0*/  LDS R16, [R18+0x3410] ;  /* 0x0034100012107984 */ /* 0x000fe80000000800 */
[----:B------:R-:W-:Y:S04]  /*21d0*/  LDS R17, [R18+0x3414] ;  /* 0x0034140012117984 */ /* 0x000fe80000000800 */
[----:B------:R-:W1:Y:S04]  /*21e0*/  LDS R14, [R18+0x3418] ;  /* 0x00341800120e7984 */ /* 0x000e680000000800 */
[----:B------:R-:W-:Y:S04]  /*21f0*/  LDS R15, [R18+0x341c] ;  /* 0x00341c00120f7984 */ /* 0x000fe80000000800 */
[----:B------:R-:W2:Y:S04]  /*2200*/  LDS R12, [R18+0x3420] ;  /* 0x00342000120c7984 */ /* 0x000ea80000000800 */
[----:B------:R-:W-:Y:S04]  /*2210*/  LDS R13, [R18+0x3424] ;  /* 0x00342400120d7984 */ /* 0x000fe80000000800 */
[----:B------:R-:W3:Y:S04]  /*2220*/  LDS R10, [R18+0x3428] ;  /* 0x00342800120a7984 */ /* 0x000ee80000000800 */
[----:B------:R-:W-:Y:S04]  /*2230*/  LDS R9, [R18+0x342c] ;  /* 0x00342c0012097984 */ /* 0x000fe80000000800 */
[----:B------:R-:W4:Y:S04]  /*2240*/  LDS R8, [R18+0x3430] ;  /* 0x0034300012087984 */ /* 0x000f280000000800 */
[----:B------:R-:W-:Y:S04]  /*2250*/  LDS R5, [R18+0x3434] ;  /* 0x0034340012057984 */ /* 0x000fe80000000800 */
[----:B------:R-:W5:Y:S04]  /*2260*/  LDS R4, [R18+0x3438] ;  /* 0x0034380012047984 */ /* 0x000f680000000800 */
[----:B------:R-:W0:Y:S01]  /*2270*/  LDS R19, [R18+0x343c] ;  /* 0x00343c0012137984 */ /* 0x000e220000000800 */
[----:B-1----:R-:W-:-:S04]  /*2280*/  IADD3 R20, PT, PT, R14, R17, R16 ;  /* 0x000000110e147210 */ /* 0x002fc80007ffe010 */
[----:B--2---:R-:W-:-:S04]  /*2290*/  IADD3 R20, PT, PT, R12, R20, R15 ;  /* 0x000000140c147210 */ /* 0x004fc80007ffe00f */
[----:B---3--:R-:W-:-:S04]  /*22a0*/  IADD3 R20, PT, PT, R10, R20, R13 ;  /* 0x000000140a147210 */ /* 0x008fc80007ffe00d */
[----:B----4-:R-:W-:-:S04]  /*22b0*/  IADD3 R20, PT, PT, R8, R20, R9 ;  /* 0x0000001408147210 */ /* 0x010fc80007ffe009 */
[----:B-----5:R-:W-:-:S05]  /*22c0*/  IADD3 R20, PT, PT, R4, R20, R5 ;  /* 0x0000001404147210 */ /* 0x020fca0007ffe005 */
[----:B0-----:R-:W-:Y:S01]  /*22d0*/  IMAD.IADD R19, R19, 0x1, R20 ;  /* 0x0000000113137824 */ /* 0x001fe200078e0214 */
[----:B------:R-:W-:Y:S06]  /*22e0*/  BRA.DIV UR11, `(.L_x_26) ;  /* 0x0000005e0be47947 */ /* 0x000fec000b800000 */
[----:B------:R-:W0:Y:S02]  /*22f0*/  SHFL.UP P0, R20, R19, 0x1, RZ ;  /* 0x0420000013147989 */ /* 0x000e2400000000ff */
[----:B0-----:R-:W-:-:S05]  /*2300*/  @P0 IMAD.IADD R20, R19, 0x1, R20 ;  /* 0x0000000113140824 */ /* 0x001fca00078e0214 */
[----:B------:R-:W0:Y:S02]  /*2310*/  SHFL.UP P0, R21, R20, 0x2, RZ ;  /* 0x0440000014157989 */ /* 0x000e2400000000ff */
[----:B0-----:R-:W-:-:S05]  /*2320*/  @P0 IMAD.IADD R21, R20, 0x1, R21 ;  /* 0x0000000114150824 */ /* 0x001fca00078e0215 */
[----:B------:R-:W0:Y:S02]  /*2330*/  SHFL.UP P0, R22, R21, 0x4, RZ ;  /* 0x0480000015167989 */ /* 0x000e2400000000ff */
[----:B0-----:R-:W-:-:S05]  /*2340*/  @P0 IMAD.IADD R22, R21, 0x1, R22 ;  /* 0x0000000115160824 */ /* 0x001fca00078e0216 */
[----:B------:R-:W0:Y:S02]  /*2350*/  SHFL.UP P0, R23, R22, 0x8, RZ ;  /* 0x0500000016177989 */ /* 0x000e2400000000ff */
[----:B0-----:R-:W-:-:S05]  /*2360*/  @P0 IMAD.IADD R23, R22, 0x1, R23 ;  /* 0x0000000116170824 */ /* 0x001fca00078e0217 */
[----:B------:R0:W1:Y:S02]  /*2370*/  SHFL.UP P0, R48, R23, 0x10, RZ ;  /* 0x0600000017307989 */ /* 0x00006400000000ff */
.L_x_118:
[----:B-1----:R-:W-:-:S04]  /*2380*/  @P0 IMAD.IADD R48, R23, 0x1, R48 ;  /* 0x0000000117300824 */ /* 0x002fc800078e0230 */
[----:B------:R-:W-:-:S04]  /*2390*/  IMAD.IADD R19, R48, 0x1, -R19 ;  /* 0x0000000130137824 */ /* 0x000fc800078e0a13 */
[----:B------:R-:W-:Y:S01]  /*23a0*/  IMAD.IADD R16, R16, 0x1, R19 ;  /* 0x0000000110107824 */ /* 0x000fe200078e0213 */
[----:B------:R1:W-:Y:S03]  /*23b0*/  STS [R18+0x3410], R19 ;  /* 0x0034101312007388 */ /* 0x0003e60000000800 */
        /* <DEDUP_REMOVED lines=19> */
[----:B------:R1:W-:Y:S04]  /*24f0*/  STS [R18+0x3438], R5 ;  /* 0x0034380512007388 */ /* 0x0003e80000000800 */
[----:B------:R1:W-:Y:S02]  /*2500*/  STS [R18+0x343c], R21 ;  /* 0x00343c1512007388 */ /* 0x0003e40000000800 */
.L_x_25:
[----:B------:R-:W-:Y:S05]  /*2510*/  WARPSYNC.ALL ;  /* 0x0000000000007948 */ /* 0x000fea0003800000 */
[----:B------:R-:W-:Y:S01]  /*2520*/  BAR.SYNC.DEFER_BLOCKING 0x0 ;  /* 0x0000000000007b1d */ /* 0x000fe20000010000 */
[----:B------:R-:W-:Y:S02]  /*2530*/  ISETP.NE.AND P0, PT, R53, RZ, PT ;  /* 0x000000ff3500720c */ /* 0x000fe40003f05270 */
[----:B-1----:R-:W-:-:S03]  /*2540*/  SHF.R.U32.HI R5, RZ, UR6, R45 ;  /* 0x00000006ff057c19 */ /* 0x002fc6000801162d */
[----:B------:R-:W-:Y:S01]  /*2550*/  BSSY.RECONVERGENT B0, `(.L_x_27) ;  /* 0x0000029000007945 */ /* 0x000fe20003800200 */
[----:B------:R-:W-:Y:S01]  /*2560*/  LOP3.LUT R5, R5, UR5, RZ, 0x30, !PT ;  /* 0x0000000505057c12 */ /* 0x000fe2000f8e30ff */
[----:B0-----:R-:W0:Y:S06]  /*2570*/  LDS R24, [R24+0x3410] ;  /* 0x0034100018187984 */ /* 0x001e2c0000000800 */
[----:B------:R-:W-:Y:S05]  /*2580*/  @P0 BRA `(.L_x_28) ;  /* 0x0000000000940947 */ /* 0x000fea0003800000 */
[----:B------:R-:W-:-:S05]  /*2590*/  LEA R4, R3, UR4, 0x2 ;  /* 0x0000000403047c11 */ /* 0x000fca000f8e10ff */
[----:B------:R-:W0:Y:S04]  /*25a0*/  LDS R13, [R4] ;  /* 0x00000000040d7984 */ /* 0x000e280000000800 */
[----:B------:R-:W1:Y:S04]  /*25b0*/  LDS R15, [R4+0x400] ;  /* 0x00040000040f7984 */ /* 0x000e680000000800 */
[----:B------:R-:W2:Y:S04]  /*25c0*/  LDS R17, [R4+0x800] ;  /* 0x0008000004117984 */ /* 0x000ea80000000800 */
[----:B------:R-:W3:Y:S04]  /*25d0*/  LDS R19, [R4+0xc00] ;  /* 0x000c000004137984 */ /* 0x000ee80000000800 */
[----:B------:R-:W4:Y:S04]  /*25e0*/  LDS R21, [R4+0x1000] ;  /* 0x0010000004157984 */ /* 0x000f280000000800 */
[----:B------:R-:W5:Y:S04]  /*25f0*/  LDS R23, [R4+0x1400] ;  /* 0x0014000004177984 */ /* 0x000f680000000800 */
[----:B------:R-:W5:Y:S04]  /*2600*/  LDS R45, [R4+0x1800] ;  /* 0x00180000042d7984 */ /* 0x000f680000000800 */
[----:B------:R-:W5:Y:S04]  /*2610*/  LDS R47, [R4+0x1c00] ;  /* 0x001c0000042f7984 */ /* 0x000f680000000800 */
[----:B------:R-:W5:Y:S04]  /*2620*/  LDS R49, [R4+0x2000] ;  /* 0x0020000004317984 */ /* 0x000f680000000800 */
[----:B------:R-:W5:Y:S04]  /*2630*/  LDS R51, [R4+0x2400] ;  /* 0x0024000004337984 */ /* 0x000f680000000800 */
[----:B------:R-:W5:Y:S01]  /*2640*/  LDS R8, [R4+0x2800] ;  /* 0x0028000004087984 */ /* 0x000f620000000800 */
[----:B0-----:R-:W-:-:S03]  /*2650*/  IMAD.IADD R13, R24, 0x1, R13 ;  /* 0x00000001180d7824 */ /* 0x001fc600078e020d */
[----:B------:R-:W0:Y:S01]  /*2660*/  LDS R9, [R4+0x2c00] ;  /* 0x002c000004097984 */ /* 0x000e220000000800 */
[----:B-1----:R-:W-:-:S03]  /*2670*/  IMAD.IADD R15, R24, 0x1, R15 ;  /* 0x00000001180f7824 */ /* 0x002fc600078e020f */
[----:B------:R1:W-:Y:S01]  /*2680*/  STS [R4], R13 ;  /* 0x0000000d04007388 */ /* 0x0003e20000000800 */
[C---:B--2---:R-:W-:Y:S02]  /*2690*/  IMAD.IADD R17, R24.reuse, 0x1, R17 ;  /* 0x0000000118117824 */ /* 0x044fe400078e0211 */
[C---:B---3--:R-:W-:Y:S01]  /*26a0*/  IMAD.IADD R19, R24.reuse, 0x1, R19 ;  /* 0x0000000118137824 */ /* 0x048fe200078e0213 */
[----:B------:R2:W-:Y:S01]  /*26b0*/  STS [R4+0x400], R15 ;  /* 0x0004000f04007388 */ /* 0x0005e20000000800 */
[----:B----4-:R-:W-:-:S03]  /*26c0*/  IMAD.IADD R21, R24, 0x1, R21 ;  /* 0x0000000118157824 */ /* 0x010fc600078e0215 */
[----:B------:R2:W-:Y:S01]  /*26d0*/  STS [R4+0x800], R17 ;  /* 0x0008001104007388 */ /* 0x0005e20000000800 */
[----:B-----5:R-:W-:-:S03]  /*26e0*/  IMAD.IADD R23, R24, 0x1, R23 ;  /* 0x0000000118177824 */ /* 0x020fc600078e0217 */
[----:B------:R2:W-:Y:S01]  /*26f0*/  STS [R4+0xc00], R19 ;  /* 0x000c001304007388 */ /* 0x0005e20000000800 */
[----:B------:R-:W-:-:S03]  /*2700*/  IMAD.IADD R45, R24, 0x1, R45 ;  /* 0x00000001182d7824 */ /* 0x000fc600078e022d */
[----:B------:R2:W-:Y:S01]  /*2710*/  STS [R4+0x1000], R21 ;  /* 0x0010001504007388 */ /* 0x0005e20000000800 */
[----:B------:R-:W-:-:S03]  /*2720*/  IMAD.IADD R47, R24, 0x1, R47 ;  /* 0x00000001182f7824 */ /* 0x000fc600078e022f */
[----:B------:R2:W-:Y:S01]  /*2730*/  STS [R4+0x1400], R23 ;  /* 0x0014001704007388 */ /* 0x0005e20000000800 */
[----:B------:R-:W-:-:S03]  /*2740*/  IMAD.IADD R49, R24, 0x1, R49 ;  /* 0x0000000118317824 */ /* 0x000fc600078e0231 */
[----:B------:R2:W-:Y:S01]  /*2750*/  STS [R4+0x1800], R45 ;  /* 0x0018002d04007388 */ /* 0x0005e20000000800 */
[----:B------:R-:W-:-:S03]  /*2760*/  IMAD.IADD R51, R24, 0x1, R51 ;  /* 0x0000000118337824 */ /* 0x000fc600078e0233 */
[----:B------:R2:W-:Y:S01]  /*2770*/  STS [R4+0x1c00], R47 ;  /* 0x001c002f04007388 */ /* 0x0005e20000000800 */
[----:B-1----:R-:W-:-:S03]  /*2780*/  IMAD.IADD R13, R24, 0x1, R8 ;  /* 0x00000001180d7824 */ /* 0x002fc600078e0208 */
[----:B------:R2:W-:Y:S01]  /*2790*/  STS [R4+0x2000], R49 ;  /* 0x0020003104007388 */ /* 0x0005e20000000800 */
[----:B0-----:R-:W-:-:S03]  /*27a0*/  IMAD.IADD R9, R24, 0x1, R9 ;  /* 0x0000000118097824 */ /* 0x001fc600078e0209 */
[----:B------:R2:W-:Y:S04]  /*27b0*/  STS [R4+0x2400], R51 ;  /* 0x0024003304007388 */ /* 0x0005e80000000800 */
[----:B------:R2:W-:Y:S04]  /*27c0*/  STS [R4+0x2800], R13 ;  /* 0x0028000d04007388 */ /* 0x0005e80000000800 */
[----:B------:R2:W-:Y:S02]  /*27d0*/  STS [R4+0x2c00], R9 ;  /* 0x002c000904007388 */ /* 0x0005e40000000800 */
.L_x_28:
[----:B------:R-:W-:Y:S05]  /*27e0*/  BSYNC.RECONVERGENT B0 ;  /* 0x0000000000007941 */ /* 0x000fea0003800200 */
.L_x_27:
[----:B------:R-:W-:Y:S01]  /*27f0*/  BAR.SYNC.DEFER_BLOCKING 0x0 ;  /* 0x0000000000007b1d */ /* 0x000fe20000010000 */
[----:B------:R-:W-:Y:S01]  /*2800*/  R2P PR, R5, 0x7f ;  /* 0x0000007f05007804 */ /* 0x000fe20000000000 */
[----:B------:R-:W-:-:S04]  /*2810*/  IMAD.MOV.U32 R8, RZ, RZ, RZ ;  /* 0x000000ffff087224 */ /* 0x000fc800078e00ff */
[----:B------:R-:W-:Y:S01]  /*2820*/  BSSY.RECONVERGENT B0, `(.L_x_29) ;  /* 0x0000026000007945 */ /* 0x000fe20003800200 */
[----:B--2---:R-:W1:Y:S07]  /*2830*/  S2R R23, SR_LEMASK ;  /* 0x0000000000177919 */ /* 0x004e6e0000003a00 */
[----:B------:R-:W-:Y:S02]  /*2840*/  VOTE.ANY R4, PT, P0 ;  /* 0x0000000000047806 */ /* 0x000fe400000e0100 */
[----:B------:R-:W-:-:S02]  /*2850*/  VOTE.ANY R9, PT, P1 ;  /* 0x0000000000097806 */ /* 0x000fc400008e0100 */
[----:B------:R-:W-:Y:S02]  /*2860*/  @!P0 LOP3.LUT R4, RZ, R4, RZ, 0x33, !PT ;  /* 0x00000004ff048212 */ /* 0x000fe400078e33ff */
[----:B------:R-:W-:Y:S02]  /*2870*/  VOTE.ANY R13, PT, P2 ;  /* 0x00000000000d7806 */ /* 0x000fe400010e0100 */
[----:B------:R-:W-:Y:S02]  /*2880*/  @!P1 LOP3.LUT R9, RZ, R9, RZ, 0x33, !PT ;  /* 0x00000009ff099212 */ /* 0x000fe400078e33ff */
[----:B------:R-:W-:Y:S02]  /*2890*/  VOTE.ANY R15, PT, P3 ;  /* 0x00000000000f7806 */ /* 0x000fe400018e0100 */
[----:B------:R-:W-:Y:S02]  /*28a0*/  @!P2 LOP3.LUT R13, RZ, R13, RZ, 0x33, !PT ;  /* 0x0000000dff0da212 */ /* 0x000fe400078e33ff */
[----:B------:R-:W-:-:S02]  /*28b0*/  LOP3.LUT R4, R9, R4, RZ, 0xc0, !PT ;  /* 0x0000000409047212 */ /* 0x000fc400078ec0ff */
[----:B------:R-:W-:Y:S02]  /*28c0*/  @!P3 LOP3.LUT R15, RZ, R15, RZ, 0x33, !PT ;  /* 0x0000000fff0fb212 */ /* 0x000fe400078e33ff */
[----:B------:R-:W-:Y:S02]  /*28d0*/  LOP3.LUT R4, R13, R4, RZ, 0xc0, !PT ;  /* 0x000000040d047212 */ /* 0x000fe400078ec0ff */
[----:B------:R-:W-:Y:S02]  /*28e0*/  VOTE.ANY R9, PT, P4 ;  /* 0x0000000000097806 */ /* 0x000fe400020e0100 */
[----:B------:R-:W-:Y:S02]  /*28f0*/  LOP3.LUT P0, RZ, R5, 0x80, RZ, 0xc0, !PT ;  /* 0x0000008005ff7812 */ /* 0x000fe4000780c0ff */
[----:B------:R-:W-:Y:S02]  /*2900*/  LOP3.LUT R4, R15, R4, RZ, 0xc0, !PT ;  /* 0x000000040f047212 */ /* 0x000fe400078ec0ff */
[----:B------:R-:W-:-:S02]  /*2910*/  VOTE.ANY R13, PT, P5 ;  /* 0x00000000000d7806 */ /* 0x000fc400028e0100 */
[----:B------:R-:W-:Y:S02]  /*2920*/  @!P4 LOP3.LUT R9, RZ, R9, RZ, 0x33, !PT ;  /* 0x00000009ff09c212 */ /* 0x000fe400078e33ff */
[----:B------:R-:W-:Y:S02]  /*2930*/  @!P5 LOP3.LUT R13, RZ, R13, RZ, 0x33, !PT ;  /* 0x0000000dff0dd212 */ /* 0x000fe400078e33ff */
[----:B------:R-:W-:Y:S02]  /*2940*/  LOP3.LUT R4, R9, R4, RZ, 0xc0, !PT ;  /* 0x0000000409047212 */ /* 0x000fe400078ec0ff */
[----:B------:R-:W-:Y:S02]  /*2950*/  VOTE.ANY R9, PT, P6 ;  /* 0x0000000000097806 */ /* 0x000fe400030e0100 */
[----:B------:R-:W-:Y:S02]  /*2960*/  LOP3.LUT R4, R13, R4, RZ, 0xc0, !PT ;  /* 0x000000040d047212 */ /* 0x000fe400078ec0ff */
[----:B------:R-:W-:-:S02]  /*2970*/  VOTE.ANY R13, PT, P0 ;  /* 0x00000000000d7806 */ /* 0x000fc400000e0100 */
[----:B------:R-:W-:Y:S02]  /*2980*/  @!P6 LOP3.LUT R9, RZ, R9, RZ, 0x33, !PT ;  /* 0x00000009ff09e212 */ /* 0x000fe400078e33ff */
[----:B------:R-:W-:Y:S02]  /*2990*/  @!P0 LOP3.LUT R13, RZ, R13, RZ, 0x33, !PT ;  /* 0x0000000dff0d8212 */ /* 0x000fe400078e33ff */
[----:B------:R-:W-:Y:S02]  /*29a0*/  LOP3.LUT R4, R9, R4, RZ, 0xc0, !PT ;  /* 0x0000000409047212 */ /* 0x000fe400078ec0ff */
[----:B------:R-:W-:Y:S02]  /*29b0*/  SHF.R.U32.HI R9, RZ, UR6, R6 ;  /* 0x00000006ff097c19 */ /* 0x000fe40008011606 */
[----:B------:R-:W-:Y:S01]  /*29c0*/  LOP3.LUT R10, R13, R4, RZ, 0xc0, !PT ;  /* 0x000000040d0a7212 */ /* 0x000fe200078ec0ff */
[----:B------:R-:W-:Y:S01]  /*29d0*/  IMAD.SHL.U32 R4, R3, 0x20, RZ ;  /* 0x0000002003047824 */ /* 0x000fe200078e00ff */
[----:B------:R-:W-:-:S02]  /*29e0*/  LOP3.LUT R9, R9, UR5, RZ, 0x30, !PT ;  /* 0x0000000509097c12 */ /* 0x000fc4000f8e30ff */
[----:B------:R-:W2:Y:S01]  /*29f0*/  FLO.U32 R15, R10 ;  /* 0x0000000a000f7300 */ /* 0x000ea200000e0000 */
[----:B-1----:R-:W-:Y:S02]  /*2a00*/  LOP3.LUT R14, R23, R10, RZ, 0xc0, !PT ;  /* 0x0000000a170e7212 */ /* 0x002fe400078ec0ff */
[----:B------:R-:W-:-:S05]  /*2a10*/  LOP3.LUT R4, R4, 0x7c00, RZ, 0xc0, !PT ;  /* 0x00007c0004047812 */ /* 0x000fca00078ec0ff */
[----:B------:R-:W1:Y:S01]  /*2a20*/  POPC R14, R14 ;  /* 0x0000000e000e7309 */ /* 0x000e620000000000 */
[----:B------:R-:W-:Y:S01]  /*2a30*/  VIADD R22, R4, UR4 ;  /* 0x0000000404167c36 */ /* 0x000fe20008000000 */
[----:B--2---:R-:W-:-:S13]  /*2a40*/  ISETP.NE.AND P0, PT, R46, R15, PT ;  /* 0x0000000f2e00720c */ /* 0x004fda0003f05270 */
[----:B-1----:R-:W-:Y:S05]  /*2a50*/  @P0 BRA `(.L_x_30) ;  /* 0x0000000000080947 */ /* 0x002fea0003800000 */
[----:B------:R-:W-:-:S05]  /*2a60*/  IMAD R5, R5, 0x4, R22 ;  /* 0x0000000405057824 */ /* 0x000fca00078e0216 */
[----:B------:R1:W2:Y:S02]  /*2a70*/  ATOMS.ADD R8, [R5], R14 ;  /* 0x0000000e0508738c */ /* 0x0002a40000000000 */
.L_x_30:
[----:B------:R-:W-:Y:S05]  /*2a80*/  BSYNC.RECONVERGENT B0 ;  /* 0x0000000000007941 */ /* 0x000fea0003800200 */
.L_x_29:
[----:B------:R-:W-:Y:S01]  /*2a90*/  R2P PR, R9, 0x7f ;  /* 0x0000007f09007804 */ /* 0x000fe20000000000 */
[----:B--2---:R2:W3:Y:S01]  /*2aa0*/  SHFL.IDX PT, R8, R8, R15, 0x1f ;  /* 0x00001f0f08087589 */ /* 0x0044e200000e0000 */
[----:B------:R-:W-:Y:S01]  /*2ab0*/  BSSY.RECONVERGENT B0, `(.L_x_31) ;  /* 0x0000023000007945 */ /* 0x000fe20003800200 */
[----:B------:R-:W-:-:S10]  /*2ac0*/  IMAD.MOV.U32 R12, RZ, RZ, RZ ;  /* 0x000000ffff0c7224 */ /* 0x000fd400078e00ff */
[----:B------:R-:W-:Y:S02]  /*2ad0*/  VOTE.ANY R4, PT, P0 ;  /* 0x0000000000047806 */ /* 0x000fe400000e0100 */
[----:B-1----:R-:W-:Y:S02]  /*2ae0*/  VOTE.ANY R5, PT, P1 ;  /* 0x0000000000057806 */ /* 0x002fe400008e0100 */
[----:B------:R-:W-:Y:S02]  /*2af0*/  @!P0 LOP3.LUT R4, RZ, R4, RZ, 0x33, !PT ;  /* 0x00000004ff048212 */ /* 0x000fe400078e33ff */
[----:B------:R-:W-:Y:S02]  /*2b00*/  VOTE.ANY R13, PT, P2 ;  /* 0x00000000000d7806 */ /* 0x000fe400010e0100 */
[----:B------:R-:W-:Y:S02]  /*2b10*/  @!P1 LOP3.LUT R5, RZ, R5, RZ, 0x33, !PT ;  /* 0x00000005ff059212 */ /* 0x000fe400078e33ff */
[----:B------:R-:W-:-:S02]  /*2b20*/  @!P2 LOP3.LUT R13, RZ, R13, RZ, 0x33, !PT ;  /* 0x0000000dff0da212 */ /* 0x000fc400078e33ff */
[----:B------:R-:W-:Y:S02]  /*2b30*/  LOP3.LUT R4, R5, R4, RZ, 0xc0, !PT ;  /* 0x0000000405047212 */ /* 0x000fe400078ec0ff */
[----:B------:R-:W-:Y:S02]  /*2b40*/  VOTE.ANY R5, PT, P3 ;  /* 0x0000000000057806 */ /* 0x000fe400018e0100 */
[----:B------:R-:W-:Y:S02]  /*2b50*/  LOP3.LUT R4, R13, R4, RZ, 0xc0, !PT ;  /* 0x000000040d047212 */ /* 0x000fe400078ec0ff */
[----:B------:R-:W-:Y:S02]  /*2b60*/  LOP3.LUT P0, RZ, R9, 0x80, RZ, 0xc0, !PT ;  /* 0x0000008009ff7812 */ /* 0x000fe4000780c0ff */
[----:B------:R-:W-:Y:S02]  /*2b70*/  VOTE.ANY R13, PT, P4 ;  /* 0x00000000000d7806 */ /* 0x000fe400020e0100 */
[----:B------:R-:W-:-:S02]  /*2b80*/  @!P3 LOP3.LUT R5, RZ, R5, RZ, 0x33, !PT ;  /* 0x00000005ff05b212 */ /* 0x000fc400078e33ff */
[----:B------:R-:W-:Y:S02]  /*2b90*/  @!P4 LOP3.LUT R13, RZ, R13, RZ, 0x33, !PT ;  /* 0x0000000dff0dc212 */ /* 0x000fe400078e33ff */
[----:B------:R-:W-:Y:S02]  /*2ba0*/  LOP3.LUT R4, R5, R4, RZ, 0xc0, !PT ;  /* 0x0000000405047212 */ /* 0x000fe400078ec0ff */
[----:B------:R-:W-:Y:S02]  /*2bb0*/  VOTE.ANY R5, PT, P5 ;  /* 0x0000000000057806 */ /* 0x000fe400028e0100 */
[----:B------:R-:W-:Y:S02]  /*2bc0*/  LOP3.LUT R4, R13, R4, RZ, 0xc0, !PT ;  /* 0x000000040d047212 */ /* 0x000fe400078ec0ff */
[----:B------:R-:W-:Y:S02]  /*2bd0*/  VOTE.ANY R13, PT, P6 ;  /* 0x00000000000d7806 */ /* 0x000fe400030e0100 */
[----:B------:R-:W-:-:S02]  /*2be0*/  @!P5 LOP3.LUT R5, RZ, R5, RZ, 0x33, !PT ;  /* 0x00000005ff05d212 */ /* 0x000fc400078e33ff */
[----:B------:R-:W-:Y:S02]  /*2bf0*/  VOTE.ANY R17, PT, P0 ;  /* 0x0000000000117806 */ /* 0x000fe400000e0100 */
[----:B------:R-:W-:Y:S02]  /*2c00*/  @!P6 LOP3.LUT R13, RZ, R13, RZ, 0x33, !PT ;  /* 0x0000000dff0de212 */ /* 0x000fe400078e33ff */
[----:B------:R-:W-:Y:S02]  /*2c10*/  LOP3.LUT R4, R5, R4, RZ, 0xc0, !PT ;  /* 0x0000000405047212 */ /* 0x000fe400078ec0ff */
[----:B------:R-:W-:Y:S02]  /*2c20*/  @!P0 LOP3.LUT R17, RZ, R17, RZ, 0x33, !PT ;  /* 0x00000011ff118212 */ /* 0x000fe400078e33ff */
[----:B------:R-:W-:-:S04]  /*2c30*/  LOP3.LUT R4, R13, R4, RZ, 0xc0, !PT ;  /* 0x000000040d047212 */ /* 0x000fc800078ec0ff */
[----:B------:R-:W-:Y:S02]  /*2c40*/  LOP3.LUT R4, R17, R4, RZ, 0xc0, !PT ;  /* 0x0000000411047212 */ /* 0x000fe400078ec0ff */
[----:B------:R-:W-:Y:S02]  /*2c50*/  SHF.R.U32.HI R17, RZ, UR6, R0 ;  /* 0x00000006ff117c19 */ /* 0x000fe40008011600 */
[----:B------:R-:W1:Y:S01]  /*2c60*/  FLO.U32 R5, R4 ;  /* 0x0000000400057300 */ /* 0x000e6200000e0000 */
[----:B------:R-:W-:Y:S02]  /*2c70*/  LOP3.LUT R13, R23, R4, RZ, 0xc0, !PT ;  /* 0x00000004170d7212 */ /* 0x000fe400078ec0ff */
[----:B------:R-:W-:-:S05]  /*2c80*/  LOP3.LUT R17, R17, UR5, RZ, 0x30, !PT ;  /* 0x0000000511117c12 */ /* 0x000fca000f8e30ff */
[----:B------:R-:W4:Y:S01]  /*2c90*/  POPC R13, R13 ;  /* 0x0000000d000d7309 */ /* 0x000f220000000000 */
[----:B-1----:R-:W-:-:S13]  /*2ca0*/  ISETP.NE.AND P0, PT, R46, R5, PT ;  /* 0x000000052e00720c */ /* 0x002fda0003f05270 */
[----:B--234-:R-:W-:Y:S05]  /*2cb0*/  @P0 BRA `(.L_x_32) ;  /* 0x0000000000080947 */ /* 0x01cfea0003800000 */
[----:B------:R-:W-:-:S06]  /*2cc0*/  IMAD R12, R9, 0x4, R22 ;  /* 0x00000004090c7824 */ /* 0x000fcc00078e0216 */
[----:B------:R1:W2:Y:S02]  /*2cd0*/  ATOMS.ADD R12, [R12], R13 ;  /* 0x0000000d0c0c738c */ /* 0x0002a40000000000 */
.L_x_32:
[----:B------:R-:W-:Y:S05]  /*2ce0*/  BSYNC.RECONVERGENT B0 ;  /* 0x0000000000007941 */ /* 0x000fea0003800200 */
.L_x_31:
[----:B------:R-:W-:Y:S01]  /*2cf0*/  R2P PR, R17, 0x7f ;  /* 0x0000007f11007804 */ /* 0x000fe20000000000 */
[----:B--2---:R2:W3:Y:S01]  /*2d00*/  SHFL.IDX PT, R12, R12, R5, 0x1f ;  /* 0x00001f050c0c7589 */ /* 0x0044e200000e0000 */
[----:B------:R-:W-:Y:S11]  /*2d10*/  BSSY.RECONVERGENT B0, `(.L_x_33) ;  /* 0x0000023000007945 */ /* 0x000ff60003800200 */
[----:B------:R-:W-:-:S02]  /*2d20*/  VOTE.ANY R0, PT, P0 ;  /* 0x0000000000007806 */ /* 0x000fc400000e0100 */
[----:B------:R-:W-:Y:S02]  /*2d30*/  VOTE.ANY R9, PT, P1 ;  /* 0x0000000000097806 */ /* 0x000fe400008e0100 */
[----:B------:R-:W-:Y:S02]  /*2d40*/  @!P0 LOP3.LUT R0, RZ, R0, RZ, 0x33, !PT ;  /* 0x00000000ff008212 */ /* 0x000fe400078e33ff */
[----:B------:R-:W-:Y:S02]  /*2d50*/  VOTE.ANY R15, PT, P2 ;  /* 0x00000000000f7806 */ /* 0x000fe400010e0100 */
[----:B------:R-:W-:Y:S02]  /*2d60*/  @!P1 LOP3.LUT R9, RZ, R9, RZ, 0x33, !PT ;  /* 0x00000009ff099212 */ /* 0x000fe400078e33ff */
[----:B------:R-:W-:Y:S02]  /*2d70*/  @!P2 LOP3.LUT R15, RZ, R15, RZ, 0x33, !PT ;  /* 0x0000000fff0fa212 */ /* 0x000fe400078e33ff */
[----:B------:R-:W-:-:S02]  /*2d80*/  LOP3.LUT R0, R9, R0, RZ, 0xc0, !PT ;  /* 0x0000000009007212 */ /* 0x000fc400078ec0ff */
[----:B------:R-:W-:Y:S02]  /*2d90*/  VOTE.ANY R9, PT, P3 ;  /* 0x0000000000097806 */ /* 0x000fe400018e0100 */
[----:B------:R-:W-:Y:S02]  /*2da0*/  LOP3.LUT R0, R15, R0, RZ, 0xc0, !PT ;  /* 0x000000000f007212 */ /* 0x000fe400078ec0ff */
[----:B------:R-:W-:Y:S02]  /*2db0*/  LOP3.LUT P0, RZ, R17, 0x80, RZ, 0xc0, !PT ;  /* 0x0000008011ff7812 */ /* 0x000fe4000780c0ff */
[----:B------:R-:W-:Y:S02]  /*2dc0*/  VOTE.ANY R15, PT, P4 ;  /* 0x00000000000f7806 */ /* 0x000fe400020e0100 */
[----:B------:R-:W-:Y:S02]  /*2dd0*/  @!P3 LOP3.LUT R9, RZ, R9, RZ, 0x33, !PT ;  /* 0x00000009ff09b212 */ /* 0x000fe400078e33ff */
[----:B------:R-:W-:-:S02]  /*2de0*/  @!P4 LOP3.LUT R15, RZ, R15, RZ, 0x33, !PT ;  /* 0x0000000fff0fc212 */ /* 0x000fc400078e33ff */
[----:B------:R-:W-:Y:S02]  /*2df0*/  LOP3.LUT R0, R9, R0, RZ, 0xc0, !PT ;  /* 0x0000000009007212 */ /* 0x000fe400078ec0ff */
[----:B------:R-:W-:Y:S02]  /*2e00*/  VOTE.ANY R9, PT, P5 ;  /* 0x0000000000097806 */ /* 0x000fe400028e0100 */
[----:B------:R-:W-:Y:S02]  /*2e10*/  LOP3.LUT R0, R15, R0, RZ, 0xc0, !PT ;  /* 0x000000000f007212 */ /* 0x000fe400078ec0ff */
[----:B------:R-:W-:Y:S02]  /*2e20*/  VOTE.ANY R15, PT, P6 ;  /* 0x00000000000f7806 */ /* 0x000fe400030e0100 */
[----:B------:R-:W-:Y:S02]  /*2e30*/  @!P5 LOP3.LUT R9, RZ, R9, RZ, 0x33, !PT ;  /* 0x00000009ff09d212 */ /* 0x000fe400078e33ff */
[----:B------:R-:W-:-:S02]  /*2e40*/  VOTE.ANY R19, PT, P0 ;  /* 0x0000000000137806 */ /* 0x000fc400000e0100 */
[----:B------:R-:W-:Y:S02]  /*2e50*/  @!P6 LOP3.LUT R15, RZ, R15, RZ, 0x33, !PT ;  /* 0x0000000fff0fe212 */ /* 0x000fe400078e33ff */
[----:B------:R-:W-:Y:S02]  /*2e60*/  LOP3.LUT R0, R9, R0, RZ, 0xc0, !PT ;  /* 0x0000000009007212 */ /* 0x000fe400078ec0ff */
[----:B------:R-:W-:Y:S02]  /*2e70*/  @!P0 LOP3.LUT R19, RZ, R19, RZ, 0x33, !PT ;  /* 0x00000013ff138212 */ /* 0x000fe400078e33ff */
[----:B------:R-:W-:Y:S02]  /*2e80*/  LOP3.LUT R0, R15, R0, RZ, 0xc0, !PT ;  /* 0x000000000f007212 */ /* 0x000fe400078ec0ff */
[----:B------:R-:W-:Y:S02]  /*2e90*/  SHF.R.U32.HI R15, RZ, UR6, R41 ;  /* 0x00000006ff0f7c19 */ /* 0x000fe40008011629 */
[----:B------:R-:W-:Y:S01]  /*2ea0*/  LOP3.LUT R4, R19, R0, RZ, 0xc0, !PT ;  /* 0x0000000013047212 */ /* 0x000fe200078ec0ff */
[----:B------:R-:W-:Y:S01]  /*2eb0*/  IMAD.MOV.U32 R0, RZ, RZ, RZ ;  /* 0x000000ffff007224 */ /* 0x000fe200078e00ff */
[----:B------:R-:W-:-:S02]  /*2ec0*/  LOP3.LUT R15, R15, UR5, RZ, 0x30, !PT ;  /* 0x000000050f0f7c12 */ /* 0x000fc4000f8e30ff */
[----:B------:R-:W4:Y:S01]  /*2ed0*/  FLO.U32 R51, R4 ;  /* 0x0000000400337300 */ /* 0x000f2200000e0000 */
[----:B------:R-:W-:-:S07]  /*2ee0*/  LOP3.LUT R10, R23, R4, RZ, 0xc0, !PT ;  /* 0x00000004170a7212 */ /* 0x000fce00078ec0ff */
[----:B------:R-:W0:Y:S01]  /*2ef0*/  POPC R10, R10 ;  /* 0x0000000a000a7309 */ /* 0x000e220000000000 */
[----:B----4-:R-:W-:-:S13]  /*2f00*/  ISETP.NE.AND P0, PT, R46, R51, PT ;  /* 0x000000332e00720c */ /* 0x010fda0003f05270 */
[----:B0-23--:R-:W-:Y:S05]  /*2f10*/  @P0 BRA `(.L_x_34) ;  /* 0x0000000000080947 */ /* 0x00dfea0003800000 */
[----:B------:R-:W-:-:S05]  /*2f20*/  IMAD R17, R17, 0x4, R22 ;  /* 0x0000000411117824 */ /* 0x000fca00078e0216 */
[----:B------:R0:W2:Y:S02]  /*2f30*/  ATOMS.ADD R0, [R17], R10 ;  /* 0x0000000a1100738c */ /* 0x0000a40000000000 */
.L_x_34:
[----:B------:R-:W-:Y:S05]  /*2f40*/  BSYNC.RECONVERGENT B0 ;  /* 0x0000000000007941 */ /* 0x000fea0003800200 */
.L_x_33:
        /* <DEDUP_REMOVED lines=21> */
[----:B0-----:R-:W-:-:S02]  /*30a0*/  VOTE.ANY R17, PT, P0 ;  /* 0x0000000000117806 */ /* 0x001fc400000e0100 */
[----:B------:R-:W-:Y:S02]  /*30b0*/  @!P6 LOP3.LUT R9, RZ, R9, RZ, 0x33, !PT ;  /* 0x00000009ff09e212 */ /* 0x000fe400078e33ff */
[----:B------:R-:W-:Y:S02]  /*30c0*/  LOP3.LUT R4, R5, R4, RZ, 0xc0, !PT ;  /* 0x0000000405047212 */ /* 0x000fe400078ec0ff */
[----:B------:R-:W-:Y:S02]  /*30d0*/  @!P0 LOP3.LUT R17, RZ, R17, RZ, 0x33, !PT ;  /* 0x00000011ff118212 */ /* 0x000fe400078e33ff */
[----:B------:R-:W-:-:S04]  /*30e0*/  LOP3.LUT R4, R9, R4, RZ, 0xc0, !PT ;  /* 0x0000000409047212 */ /* 0x000fc800078ec0ff */
[----:B------:R-:W-:Y:S01]  /*30f0*/  LOP3.LUT R6, R17, R4, RZ, 0xc0, !PT ;  /* 0x0000000411067212 */ /* 0x000fe200078ec0ff */
[----:B------:R-:W-:Y:S01]  /*3100*/  IMAD.MOV.U32 R4, RZ, RZ, RZ ;  /* 0x000000ffff047224 */ /* 0x000fe200078e00ff */
[----:B------:R-:W-:Y:S02]  /*3110*/  SHF.R.U32.HI R17, RZ, UR6, R40 ;  /* 0x00000006ff117c19 */ /* 0x000fe40008011628 */
[----:B------:R-:W0:Y:S01]  /*3120*/  FLO.U32 R45, R6 ;  /* 0x00000006002d7300 */ /* 0x000e2200000e0000 */
[----:B------:R-:W-:Y:S02]  /*3130*/  LOP3.LUT R9, R23, R6, RZ, 0xc0, !PT ;  /* 0x0000000617097212 */ /* 0x000fe400078ec0ff */
[----:B------:R-:W-:-:S05]  /*3140*/  LOP3.LUT R17, R17, UR5, RZ, 0x30, !PT ;  /* 0x0000000511117c12 */ /* 0x000fca000f8e30ff */
[----:B------:R-:W4:Y:S01]  /*3150*/  POPC R9, R9 ;  /* 0x0000000900097309 */ /* 0x000f220000000000 */
[----:B0-----:R-:W-:-:S13]  /*3160*/  ISETP.NE.AND P0, PT, R46, R45, PT ;  /* 0x0000002d2e00720c */ /* 0x001fda0003f05270 */
[----:B--234-:R-:W-:Y:S05]  /*3170*/  @P0 BRA `(.L_x_36) ;  /* 0x0000000000080947 */ /* 0x01cfea0003800000 */
[----:B------:R-:W-:-:S06]  /*3180*/  IMAD R4, R15, 0x4, R22 ;  /* 0x000000040f047824 */ /* 0x000fcc00078e0216 */
[----:B------:R0:W2:Y:S02]  /*3190*/  ATOMS.ADD R4, [R4], R9 ;  /* 0x000000090404738c */ /* 0x0000a40000000000 */
.L_x_36:
[----:B------:R-:W-:Y:S05]  /*31a0*/  BSYNC.RECONVERGENT B0 ;  /* 0x0000000000007941 */ /* 0x000fea0003800200 */
.L_x_35:
[----:B------:R-:W-:Y:S01]  /*31b0*/  R2P PR, R17, 0x7f ;  /* 0x0000007f11007804 */ /* 0x000fe20000000000 */
[----:B--2---:R2:W3:Y:S01]  /*31c0*/  SHFL.IDX PT, R45, R4, R45, 0x1f ;  /* 0x00001f2d042d7589 */ /* 0x0044e200000e0000 */
[----:B------:R-:W-:Y:S01]  /*31d0*/  BSSY.RECONVERGENT B0, `(.L_x_37) ;  /* 0x0000023000007945 */ /* 0x000fe20003800200 */
[----:B------:R-:W-:-:S10]  /*31e0*/  IMAD.MOV.U32 R6, RZ, RZ, RZ ;  /* 0x000000ffff067224 */ /* 0x000fd400078e00ff */
[----:B------:R-:W-:Y:S02]  /*31f0*/  VOTE.ANY R0, PT, P0 ;  /* 0x0000000000007806 */ /* 0x000fe400000e0100 */
[----:B------:R-:W-:Y:S02]  /*3200*/  VOTE.ANY R5, PT, P1 ;  /* 0x0000000000057806 */ /* 0x000fe400008e0100 */
        /* <DEDUP_REMOVED lines=20> */
[----:B------:R-:W-:Y:S02]  /*3350*/  LOP3.LUT R0, R15, R0, RZ, 0xc0, !PT ;  /* 0x000000000f007212 */ /* 0x000fe400078ec0ff */
[----:B------:R-:W-:-:S02]  /*3360*/  SHF.R.U32.HI R15, RZ, UR6, R39 ;  /* 0x00000006ff0f7c19 */ /* 0x000fc40008011627 */
[----:B------:R-:W-:Y:S02]  /*3370*/  LOP3.LUT R0, R19, R0, RZ, 0xc0, !PT ;  /* 0x0000000013007212 */ /* 0x000fe400078ec0ff */
[----:B------:R-:W-:Y:S02]  /*3380*/  LOP3.LUT R15, R15, UR5, RZ, 0x30, !PT ;  /* 0x000000050f0f7c12 */ /* 0x000fe4000f8e30ff */
[----:B------:R-:W4:Y:S01]  /*3390*/  FLO.U32 R19, R0 ;  /* 0x0000000000137300 */ /* 0x000f2200000e0000 */
[----:B------:R-:W-:-:S07]  /*33a0*/  LOP3.LUT R5, R23, R0, RZ, 0xc0, !PT ;  /* 0x0000000017057212 */ /* 0x000fce00078ec0ff */
[----:B------:R-:W0:Y:S01]  /*33b0*/  POPC R5, R5 ;  /* 0x0000000500057309 */ /* 0x000e220000000000 */
[----:B----4-:R-:W-:-:S13]  /*33c0*/  ISETP.NE.AND P0, PT, R46, R19, PT ;  /* 0x000000132e00720c */ /* 0x010fda0003f05270 */
[----:B0-23--:R-:W-:Y:S05]  /*33d0*/  @P0 BRA `(.L_x_38) ;  /* 0x0000000000080947 */ /* 0x00dfea0003800000 */
[----:B------:R-:W-:-:S06]  /*33e0*/  IMAD R6, R17, 0x4, R22 ;  /* 0x0000000411067824 */ /* 0x000fcc00078e0216 */
[----:B------:R0:W2:Y:S02]  /*33f0*/  ATOMS.ADD R6, [R6], R5 ;  /* 0x000000050606738c */ /* 0x0000a40000000000 */
.L_x_38:
[----:B------:R-:W-:Y:S05]  /*3400*/  BSYNC.RECONVERGENT B0 ;  /* 0x0000000000007941 */ /* 0x000fea0003800200 */
.L_x_37:
        /* <DEDUP_REMOVED lines=37> */
.L_x_40:
[----:B------:R-:W-:Y:S05]  /*3660*/  BSYNC.RECONVERGENT B0 ;  /* 0x0000000000007941 */ /* 0x000fea0003800200 */
.L_x_39:
[----:B------:R-:W-:Y:S01]  /*3670*/  R2P PR, R17, 0x7f ;  /* 0x0000007f11007804 */ /* 0x000fe20000000000 */
[----:B--2---:R2:W3:Y:S01]  /*3680*/  SHFL.IDX PT, R47, R0, R47, 0x1f ;  /* 0x00001f2f002f7589 */ /* 0x0044e200000e0000 */
[----:B------:R-:W-:Y:S11]  /*3690*/  BSSY.RECONVERGENT B0, `(.L_x_41) ;  /* 0x0000021000007945 */ /* 0x000ff60003800200 */
[----:B0-----:R-:W-:-:S02]  /*36a0*/  VOTE.ANY R15, PT, P0 ;  /* 0x00000000000f7806 */ /* 0x001fc400000e0100 */
        /* <DEDUP_REMOVED lines=19> */
[----:B------:R-:W-:Y:S01]  /*37e0*/  LOP3.LUT R15, R16, R15, RZ, 0xc0, !PT ;  /* 0x0000000f100f7212 */ /* 0x000fe200078ec0ff */
[----:B------:R-:W-:Y:S01]  /*37f0*/  IMAD.MOV.U32 R16, RZ, RZ, RZ ;  /* 0x000000ffff107224 */ /* 0x000fe200078e00ff */
[----:B------:R-:W-:Y:S02]  /*3800*/  @!P0 LOP3.LUT R20, RZ, R20, RZ, 0x33, !PT ;  /* 0x00000014ff148212 */ /* 0x000fe400078e33ff */
[----:B------:R-:W-:-:S04]  /*3810*/  LOP3.LUT R15, R18, R15, RZ, 0xc0, !PT ;  /* 0x0000000f120f7212 */ /* 0x000fc800078ec0ff */
[----:B------:R-:W-:-:S04]  /*3820*/  LOP3.LUT R20, R20, R15, RZ, 0xc0, !PT ;  /* 0x0000000f14147212 */ /* 0x000fc800078ec0ff */
[----:B------:R-:W0:Y:S01]  /*3830*/  FLO.U32 R49, R20 ;  /* 0x0000001400317300 */ /* 0x000e2200000e0000 */
[----:B------:R-:W-:-:S07]  /*3840*/  LOP3.LUT R50, R23, R20, RZ, 0xc0, !PT ;  /* 0x0000001417327212 */ /* 0x000fce00078ec0ff */
[----:B------:R-:W4:Y:S01]  /*3850*/  POPC R50, R50 ;  /* 0x0000003200327309 */ /* 0x000f220000000000 */
[----:B0-----:R-:W-:-:S13]  /*3860*/  ISETP.NE.AND P0, PT, R46, R49, PT ;  /* 0x000000312e00720c */ /* 0x001fda0003f05270 */
[----:B--234-:R-:W-:Y:S05]  /*3870*/  @P0 BRA `(.L_x_42) ;  /* 0x0000000000080947 */ /* 0x01cfea0003800000 */
[----:B------:R-:W-:-:S05]  /*3880*/  IMAD R17, R17, 0x4, R22 ;  /* 0x0000000411117824 */ /* 0x000fca00078e0216 */
[----:B------:R0:W2:Y:S02]  /*3890*/  ATOMS.ADD R16, [R17], R50 ;  /* 0x000000321110738c */ /* 0x0000a40000000000 */
.L_x_42:
[----:B------:R-:W-:Y:S05]  /*38a0*/  BSYNC.RECONVERGENT B0 ;  /* 0x0000000000007941 */ /* 0x000fea0003800200 */
.L_x_41:
[----:B------:R-:W-:Y:S01]  /*38b0*/  R2P PR, R11, 0x7f ;  /* 0x0000007f0b007804 */ /* 0x000fe20000000000 */
[----:B--2---:R2:W3:Y:S01]  /*38c0*/  SHFL.IDX PT, R49, R16, R49, 0x1f ;  /* 0x00001f3110317589 */ /* 0x0044e200000e0000 */
[----:B------:R-:W-:Y:S01]  /*38d0*/  BSSY.RECONVERGENT B0, `(.L_x_43) ;  /* 0x0000021000007945 */ /* 0x000fe20003800200 */
[----:B------:R-:W-:-:S10]  /*38e0*/  IMAD.MOV.U32 R20, RZ, RZ, RZ ;  /* 0x000000ffff147224 */ /* 0x000fd400078e00ff */
[----:B------:R-:W-:Y:S02]  /*38f0*/  VOTE.ANY R0, PT, P0 ;  /* 0x0000000000007806 */ /* 0x000fe400000e0100 */
[----:B------:R-:W-:Y:S02]  /*3900*/  VOTE.ANY R15, PT, P1 ;  /* 0x00000000000f7806 */ /* 0x000fe400008e0100 */
[----:B------:R-:W-:Y:S02]  /*3910*/  @!P0 LOP3.LUT R0, RZ, R0, RZ, 0x33, !PT ;  /* 0x00000000ff008212 */ /* 0x000fe400078e33ff */
[----:B0-----:R-:W-:Y:S02]  /*3920*/  VOTE.ANY R17, PT, P2 ;  /* 0x0000000000117806 */ /* 0x001fe400010e0100 */
        /* <DEDUP_REMOVED lines=25> */
[----:B------:R-:W-:-:S06]  /*3ac0*/  IMAD R20, R11, 0x4, R22 ;  /* 0x000000040b147824 */ /* 0x000fcc00078e0216 */
[----:B------:R0:W2:Y:S02]  /*3ad0*/  ATOMS.ADD R20, [R20], R21 ;  /* 0x000000151414738c */ /* 0x0000a40000000000 */
.L_x_44:
[----:B------:R-:W-:Y:S05]  /*3ae0*/  BSYNC.RECONVERGENT B0 ;  /* 0x0000000000007941 */ /* 0x000fea0003800200 */
.L_x_43:
[----:B------:R-:W-:Y:S01]  /*3af0*/  R2P PR, R7, 0x7f ;  /* 0x0000007f07007804 */ /* 0x000fe20000000000 */
[----:B--2---:R2:W3:Y:S01]  /*3b00*/  SHFL.IDX PT, R20, R20, R15, 0x1f ;  /* 0x00001f0f14147589 */ /* 0x0044e200000e0000 */
[----:B------:R-:W-:Y:S01]  /*3b10*/  BSSY.RECONVERGENT B0, `(.L_x_45) ;  /* 0x0000023000007945 */ /* 0x000fe20003800200 */
[----:B------:R-:W-:-:S10]  /*3b20*/  IMAD.MOV.U32 R16, RZ, RZ, RZ ;  /* 0x000000ffff107224 */ /* 0x000fd400078e00ff */
[----:B------:R-:W-:Y:S02]  /*3b30*/  VOTE.ANY R0, PT, P0 ;  /* 0x0000000000007806 */ /* 0x000fe400000e0100 */
[----:B------:R-:W-:Y:S02]  /*3b40*/  VOTE.ANY R11, PT, P1 ;  /* 0x00000000000b7806 */ /* 0x000fe400008e0100 */
[----:B------:R-:W-:Y:S02]  /*3b50*/  @!P0 LOP3.LUT R0, RZ, R0, RZ, 0x33, !PT ;  /* 0x00000000ff008212 */ /* 0x000fe400078e33ff */
[----:B------:R-:W-:Y:S02]  /*3b60*/  @!P1 LOP3.LUT R11, RZ, R11, RZ, 0x33, !PT ;  /* 0x0000000bff0b9212 */ /* 0x000fe400078e33ff */
[----:B------:R-:W-:Y:S02]  /*3b70*/  VOTE.ANY R17, PT, P2 ;  /* 0x0000000000117806 */ /* 0x000fe400010e0100 */
[----:B------:R-:W-:-:S02]  /*3b80*/  LOP3.LUT R0, R11, R0, RZ, 0xc0, !PT ;  /* 0x000000000b007212 */ /* 0x000fc400078ec0ff */
[----:B------:R-:W-:Y:S02]  /*3b90*/  VOTE.ANY R11, PT, P3 ;  /* 0x00000000000b7806 */ /* 0x000fe400018e0100 */
[----:B------:R-:W-:Y:S02]  /*3ba0*/  @!P2 LOP3.LUT R17, RZ, R17, RZ, 0x33, !PT ;  /* 0x00000011ff11a212 */ /* 0x000fe400078e33ff */
[----:B------:R-:W-:Y:S02]  /*3bb0*/  @!P3 LOP3.LUT R11, RZ, R11, RZ, 0x33, !PT ;  /* 0x0000000bff0bb212 */ /* 0x000fe400078e33ff */
[----:B------:R-:W-:Y:S02]  /*3bc0*/  LOP3.LUT R0, R17, R0, RZ, 0xc0, !PT ;  /* 0x0000000011007212 */ /* 0x000fe400078ec0ff */
[----:B------:R-:W-:Y:S02]  /*3bd0*/  LOP3.LUT P0, RZ, R7, 0x80, RZ, 0xc0, !PT ;  /* 0x0000008007ff7812 */ /* 0x000fe4000780c0ff */
[----:B------:R-:W-:-:S02]  /*3be0*/  VOTE.ANY R17, PT, P4 ;  /* 0x0000000000117806 */ /* 0x000fc400020e0100 */
[----:B------:R-:W-:Y:S02]  /*3bf0*/  LOP3.LUT R0, R11, R0, RZ, 0xc0, !PT ;  /* 0x000000000b007212 */ /* 0x000fe400078ec0ff */
[----:B------:R-:W-:Y:S02]  /*3c00*/  VOTE.ANY R11, PT, P5 ;  /* 0x00000000000b7806 */ /* 0x000fe400028e0100 */
[----:B------:R-:W-:Y:S02]  /*3c10*/  @!P4 LOP3.LUT R17, RZ, R17, RZ, 0x33, !PT ;  /* 0x00000011ff11c212 */ /* 0x000fe400078e33ff */
[----:B------:R-:W-:Y:S02]  /*3c20*/  @!P5 LOP3.LUT R11, RZ, R11, RZ, 0x33, !PT ;  /* 0x0000000bff0bd212 */ /* 0x000fe400078e33ff */
[----:B------:R-:W-:Y:S02]  /*3c30*/  LOP3.LUT R0, R17, R0, RZ, 0xc0, !PT ;  /* 0x0000000011007212 */ /* 0x000fe400078ec0ff */
[----:B------:R-:W-:-:S02]  /*3c40*/  VOTE.ANY R17, PT, P6 ;  /* 0x0000000000117806 */ /* 0x000fc400030e0100 */
[----:B------:R-:W-:Y:S02]  /*3c50*/  LOP3.LUT R0, R11, R0, RZ, 0xc0, !PT ;  /* 0x000000000b007212 */ /* 0x000fe400078ec0ff */
[----:B------:R-:W-:Y:S02]  /*3c60*/  VOTE.ANY R11, PT, P0 ;  /* 0x00000000000b7806 */ /* 0x000fe400000e0100 */
[----:B------:R-:W-:Y:S02]  /*3c70*/  @!P6 LOP3.LUT R17, RZ, R17, RZ, 0x33, !PT ;  /* 0x00000011ff11e212 */ /* 0x000fe400078e33ff */
[----:B------:R-:W-:Y:S02]  /*3c80*/  @!P0 LOP3.LUT R11, RZ, R11, RZ, 0x33, !PT ;  /* 0x0000000bff0b8212 */ /* 0x000fe400078e33ff */
[----:B------:R-:W-:-:S04]  /*3c90*/  LOP3.LUT R0, R17, R0, RZ, 0xc0, !PT ;  /* 0x0000000011007212 */ /* 0x000fc800078ec0ff */
[----:B------:R-:W-:Y:S02]  /*3ca0*/  LOP3.LUT R48, R11, R0, RZ, 0xc0, !PT ;  /* 0x000000000b307212 */ /* 0x000fe400078ec0ff */
[----:B------:R-:W-:Y:S02]  /*3cb0*/  SHF.R.U32.HI R0, RZ, UR6, R36 ;  /* 0x00000006ff007c19 */ /* 0x000fe40008011624 */
[----:B------:R-:W4:Y:S01]  /*3cc0*/  FLO.U32 R18, R48 ;  /* 0x0000003000127300 */ /* 0x000f2200000e0000 */
[----:B------:R-:W-:Y:S02]  /*3cd0*/  LOP3.LUT R19, R23, R48, RZ, 0xc0, !PT ;  /* 0x0000003017137212 */ /* 0x000fe400078ec0ff */
[----:B------:R-:W-:-:S05]  /*3ce0*/  LOP3.LUT R0, R0, UR5, RZ, 0x30, !PT ;  /* 0x0000000500007c12 */ /* 0x000fca000f8e30ff */
[----:B------:R-:W0:Y:S01]  /*3cf0*/  POPC R19, R19 ;  /* 0x0000001300137309 */ /* 0x000e220000000000 */
[----:B----4-:R-:W-:-:S13]  /*3d00*/  ISETP.NE.AND P0, PT, R46, R18, PT ;  /* 0x000000122e00720c */ /* 0x010fda0003f05270 */
[----:B0-23--:R-:W-:Y:S05]  /*3d10*/  @P0 BRA `(.L_x_46) ;  /* 0x0000000000080947 */ /* 0x00dfea0003800000 */
[----:B------:R-:W-:-:S06]  /*3d20*/  IMAD R16, R7, 0x4, R22 ;  /* 0x0000000407107824 */ /* 0x000fcc00078e0216 */
[----:B------:R0:W2:Y:S02]  /*3d30*/  ATOMS.ADD R16, [R16], R19 ;  /* 0x000000131010738c */ /* 0x0000a40000000000 */
.L_x_46:
[----:B------:R-:W-:Y:S05]  /*3d40*/  BSYNC.RECONVERGENT B0 ;  /* 0x0000000000007941 */ /* 0x000fea0003800200 */
.L_x_45:
[----:B------:R-:W-:Y:S01]  /*3d50*/  R2P PR, R0, 0x7f ;  /* 0x0000007f00007804 */ /* 0x000fe20000000000 */
[----:B--2---:R2:W3:Y:S01]  /*3d60*/  SHFL.IDX PT, R18, R16, R18, 0x1f ;  /* 0x00001f1210127589 */ /* 0x0044e200000e0000 */
[----:B------:R-:W-:Y:S01]  /*3d70*/  SHF.R.U32.HI R11, RZ, UR6, R35 ;  /* 0x00000006ff0b7c19 */ /* 0x000fe20008011623 */
[----:B------:R-:W-:Y:S01]  /*3d80*/  BSSY.RECONVERGENT B0, `(.L_x_47) ;  /* 0x0000022000007945 */ /* 0x000fe20003800200 */
[----:B------:R-:W-:Y:S02]  /*3d90*/  IMAD.MOV.U32 R15, RZ, RZ, RZ ;  /* 0x000000ffff0f7224 */ /* 0x000fe400078e00ff */
[----:B------:R-:W-:-:S07]  /*3da0*/  LOP3.LUT R11, R11, UR5, RZ, 0x30, !PT ;  /* 0x000000050b0b7c12 */ /* 0x000fce000f8e30ff */
[----:B------:R-:W-:Y:S02]  /*3db0*/  VOTE.ANY R7, PT, P0 ;  /* 0x0000000000077806 */ /* 0x000fe400000e0100 */
[----:B------:R-:W-:Y:S02]  /*3dc0*/  VOTE.ANY R48, PT, P1 ;  /* 0x0000000000307806 */ /* 0x000fe400008e0100 */
[----:B------:R-:W-:Y:S02]  /*3dd0*/  @!P0 LOP3.LUT R7, RZ, R7, RZ, 0x33, !PT ;  /* 0x00000007ff078212 */ /* 0x000fe400078e33ff */
[----:B------:R-:W-:Y:S02]  /*3de0*/  @!P1 LOP3.LUT R48, RZ, R48, RZ, 0x33, !PT ;  /* 0x00000030ff309212 */ /* 0x000fe400078e33ff */
[----:B------:R-:W-:Y:S02]  /*3df0*/  LOP3.LUT P0, RZ, R0, 0x80, RZ, 0xc0, !PT ;  /* 0x0000008000ff7812 */ /* 0x000fe4000780c0ff */
[----:B------:R-:W-:-:S02]  /*3e00*/  LOP3.LUT R7, R48, R7, RZ, 0xc0, !PT ;  /* 0x0000000730077212 */ /* 0x000fc400078ec0ff */
[----:B------:R-:W-:-:S04]  /*3e10*/  VOTE.ANY R48, PT, P2 ;  /* 0x0000000000307806 */ /* 0x000fc800010e0100 */
[----:B------:R-:W-:-:S04]  /*3e20*/  @!P2 LOP3.LUT R48, RZ, R48, RZ, 0x33, !PT ;  /* 0x00000030ff30a212 */ /* 0x000fc800078e33ff */
[----:B------:R-:W-:Y:S02]  /*3e30*/  LOP3.LUT R7, R48, R7, RZ, 0xc0, !PT ;  /* 0x0000000730077212 */ /* 0x000fe400078ec0ff */
        /* <DEDUP_REMOVED lines=14> */
[----:B------:R-:W-:-:S04]  /*3f20*/  LOP3.LUT R48, R48, R7, RZ, 0xc0, !PT ;  /* 0x0000000730307212 */ /* 0x000fc800078ec0ff */
[----:B------:R-:W4:Y:S01]  /*3f30*/  FLO.U32 R52, R48 ;  /* 0x0000003000347300 */ /* 0x000f2200000e0000 */
[----:B------:R-:W-:-:S07]  /*3f40*/  LOP3.LUT R17, R23, R48, RZ, 0xc0, !PT ;  /* 0x0000003017117212 */ /* 0x000fce00078ec0ff */
[----:B------:R-:W0:Y:S01]  /*3f50*/  POPC R17, R17 ;  /* 0x0000001100117309 */ /* 0x000e220000000000 */
[----:B----4-:R-:W-:-:S13]  /*3f60*/  ISETP.NE.AND P0, PT, R46, R52, PT ;  /* 0x000000342e00720c */ /* 0x010fda0003f05270 */
[----:B0-23--:R-:W-:Y:S05]  /*3f70*/  @P0 BRA `(.L_x_48) ;  /* 0x0000000000080947 */ /* 0x00dfea0003800000 */
[----:B------:R-:W-:-:S05]  /*3f80*/  IMAD R0, R0, 0x4, R22 ;  /* 0x0000000400007824 */ /* 0x000fca00078e0216 */
[----:B------:R0:W2:Y:S02]  /*3f90*/  ATOMS.ADD R15, [R0], R17 ;  /* 0x00000011000f738c */ /* 0x0000a40000000000 */
.L_x_48:
[----:B------:R-:W-:Y:S05]  /*3fa0*/  BSYNC.RECONVERGENT B0 ;  /* 0x0000000000007941 */ /* 0x000fea0003800200 */
.L_x_47:
[----:B------:R-:W-:Y:S01]  /*3fb0*/  R2P PR, R11, 0x7f ;  /* 0x0000007f0b007804 */ /* 0x000fe20000000000 */
[----:B--2---:R2:W3:Y:S01]  /*3fc0*/  SHFL.IDX PT, R16, R15, R52, 0x1f ;  /* 0x00001f340f107589 */ /* 0x0044e200000e0000 */
[----:B------:R-:W-:Y:S11]  /*3fd0*/  BSSY.RECONVERGENT B0, `(.L_x_49) ;  /* 0x0000023000007945 */ /* 0x000ff60003800200 */
[----:B0-----:R-:W-:-:S02]  /*3fe0*/  VOTE.ANY R0, PT, P0 ;  /* 0x0000000000007806 */ /* 0x001fc400000e0100 */
[----:B------:R-:W-:Y:S02]  /*3ff0*/  VOTE.ANY R7, PT, P1 ;  /* 0x0000000000077806 */ /* 0x000fe400008e0100 */
[----:B------:R-:W-:Y:S02]  /*4000*/  @!P0 LOP3.LUT R0, RZ, R0, RZ, 0x33, !PT ;  /* 0x00000000ff008212 */ /* 0x000fe400078e33ff */
[----:B------:R-:W-:Y:S02]  /*4010*/  @!P1 LOP3.LUT R7, RZ, R7, RZ, 0x33, !PT ;  /* 0x00000007ff079212 */ /* 0x000fe400078e33ff */
[----:B------:R-:W-:Y:S02]  /*4020*/  LOP3.LUT P0, RZ, R11, 0x80, RZ, 0xc0, !PT ;  /* 0x000000800bff7812 */ /* 0x000fe4000780c0ff */
        /* <DEDUP_REMOVED lines=19> */
[----:B------:R0:W4:Y:S01]  /*4160*/  FLO.U32 R7, R0 ;  /* 0x0000000000077300 */ /* 0x00012200000e0000 */
[----:B------:R-:W-:-:S07]  /*4170*/  LOP3.LUT R48, R23, R0, RZ, 0xc0, !PT ;  /* 0x0000000017307212 */ /* 0x000fce00078ec0ff */
[----:B--2---:R2:W1:Y:S01]  /*4180*/  POPC R15, R48 ;  /* 0x00000030000f7309 */ /* 0x0044620000000000 */
[----:B0-----:R-:W-:-:S04]  /*4190*/  SHF.R.U32.HI R0, RZ, UR6, R34 ;  /* 0x00000006ff007c19 */ /* 0x001fc80008011622 */
[----:B------:R-:W-:Y:S02]  /*41a0*/  LOP3.LUT R0, R0, UR5, RZ, 0x30, !PT ;  /* 0x0000000500007c12 */ /* 0x000fe4000f8e30ff */
[----:B----4-:R-:W-:Y:S01]  /*41b0*/  ISETP.NE.AND P0, PT, R46, R7, PT ;  /* 0x000000072e00720c */ /* 0x010fe20003f05270 */
[----:B--2---:R-:W-:-:S12]  /*41c0*/  IMAD.MOV.U32 R48, RZ, RZ, RZ ;  /* 0x000000ffff307224 */ /* 0x004fd800078e00ff */
[----:B-1-3--:R-:W-:Y:S05]  /*41d0*/  @P0 BRA `(.L_x_50) ;  /* 0x0000000000080947 */ /* 0x00afea0003800000 */
[----:B------:R-:W-:-:S06]  /*41e0*/  IMAD R48, R11, 0x4, R22 ;  /* 0x000000040b307824 */ /* 0x000fcc00078e0216 */
[----:B------:R0:W1:Y:S02]  /*41f0*/  ATOMS.ADD R48, [R48], R15 ;  /* 0x0000000f3030738c */ /* 0x0000640000000000 */
.L_x_50:
[----:B------:R-:W-:Y:S05]  /*4200*/  BSYNC.RECONVERGENT B0 ;  /* 0x0000000000007941 */ /* 0x000fea0003800200 */
.L_x_49:
[----:B------:R-:W-:Y:S01]  /*4210*/  R2P PR, R0, 0x7f ;  /* 0x0000007f00007804 */ /* 0x000fe20000000000 */
[----:B------:R-:W-:Y:S01]  /*4220*/  IMAD.IADD R14, R14, 0x1, R8 ;  /* 0x000000010e0e7824 */ /* 0x000fe200078e0208 */
[----:B------:R-:W-:Y:S01]  /*4230*/  BSSY.RECONVERGENT B0, `(.L_x_51) ;  /* 0x0000025000007945 */ /* 0x000fe20003800200 */
[----:B------:R-:W-:Y:S02]  /*4240*/  IMAD.IADD R13, R13, 0x1, R12 ;  /* 0x000000010d0d7824 */ /* 0x000fe400078e020c */
[----:B-1----:R1:W2:Y:S08]  /*4250*/  SHFL.IDX PT, R12, R48, R7, 0x1f ;  /* 0x00001f07300c7589 */ /* 0x0022b000000e0000 */
[----:B------:R-:W-:-:S02]  /*4260*/  VOTE.ANY R11, PT, P0 ;  /* 0x00000000000b7806 */ /* 0x000fc400000e0100 */
[----:B------:R-:W-:Y:S01]  /*4270*/  VOTE.ANY R8, PT, P1 ;  /* 0x0000000000087806 */ /* 0x000fe200008e0100 */
[----:B-1----:R-:W-:Y:S01]  /*4280*/  IMAD.MOV.U32 R7, RZ, RZ, RZ ;  /* 0x000000ffff077224 */ /* 0x002fe200078e00ff */
        /* <DEDUP_REMOVED lines=22> */
[----:B------:R1:W3:Y:S01]  /*43f0*/  FLO.U32 R8, R52 ;  /* 0x0000003400087300 */ /* 0x0002e200000e0000 */
[----:B------:R-:W-:-:S07]  /*4400*/  LOP3.LUT R11, R23, R52, RZ, 0xc0, !PT ;  /* 0x00000034170b7212 */ /* 0x000fce00078ec0ff */
[----:B------:R-:W4:Y:S01]  /*4410*/  POPC R11, R11 ;  /* 0x0000000b000b7309 */ /* 0x000f220000000000 */
[----:B-1----:R-:W-:-:S04]  /*4420*/  SHF.R.U32.HI R52, RZ, UR6, R26 ;  /* 0x00000006ff347c19 */ /* 0x002fc8000801161a */
[----:B------:R-:W-:Y:S02]  /*4430*/  LOP3.LUT R48, R52, UR5, RZ, 0x30, !PT ;  /* 0x0000000534307c12 */ /* 0x000fe4000f8e30ff */
[----:B---3--:R-:W-:-:S13]  /*4440*/  ISETP.NE.AND P0, PT, R46, R8, PT ;  /* 0x000000082e00720c */ /* 0x008fda0003f05270 */
[----:B--2-4-:R-:W-:Y:S05]  /*4450*/  @P0 BRA `(.L_x_52) ;  /* 0x0000000000080947 */ /* 0x014fea0003800000 */
[----:B------:R-:W-:-:S05]  /*4460*/  IMAD R0, R0, 0x4, R22 ;  /* 0x0000000400007824 */ /* 0x000fca00078e0216 */
[----:B------:R1:W2:Y:S02]  /*4470*/  ATOMS.ADD R7, [R0], R11 ;  /* 0x0000000b0007738c */ /* 0x0002a40000000000 */
.L_x_52:
[----:B------:R-:W-:Y:S05]  /*4480*/  BSYNC.RECONVERGENT B0 ;  /* 0x0000000000007941 */ /* 0x000fea0003800200 */
.L_x_51:
[----:B------:R-:W-:Y:S01]  /*4490*/  R2P PR, R48, 0x7f ;  /* 0x0000007f30007804 */ /* 0x000fe20000000000 */
[----:B------:R-:W-:Y:S01]  /*44a0*/  IMAD.IADD R10, R10, 0x1, R51 ;  /* 0x000000010a0a7824 */ /* 0x000fe200078e0233 */
[----:B--2---:R2:W3:Y:S01]  /*44b0*/  SHFL.IDX PT, R8, R7, R8, 0x1f ;  /* 0x00001f0807087589 */ /* 0x0044e200000e0000 */
[----:B------:R-:W-:Y:S01]  /*44c0*/  BSSY.RECONVERGENT B0, `(.L_x_53) ;  /* 0x0000024000007945 */ /* 0x000fe20003800200 */
[----:B------:R-:W-:Y:S02]  /*44d0*/  IMAD.IADD R9, R9, 0x1, R45 ;  /* 0x0000000109097824 */ /* 0x000fe400078e022d */
[----:B------:R-:W-:-:S07]  /*44e0*/  IMAD.MOV.U32 R45, RZ, RZ, RZ ;  /* 0x000000ffff2d7224 */ /* 0x000fce00078e00ff */
[----:B-1----:R-:W-:Y:S02]  /*44f0*/  VOTE.ANY R0, PT, P0 ;  /* 0x0000000000007806 */ /* 0x002fe400000e0100 */
        /* <DEDUP_REMOVED lines=23> */
[----:B------:R-:W-:Y:S02]  /*4670*/  SHF.R.U32.HI R51, RZ, UR6, R33 ;  /* 0x00000006ff337c19 */ /* 0x000fe40008011621 */
[----:B------:R1:W4:Y:S02]  /*4680*/  FLO.U32 R0, R52 ;  /* 0x0000003400007300 */ /* 0x00032400000e0000 */
[----:B------:R-:W-:Y:S02]  /*4690*/  LOP3.LUT R51, R51, UR5, RZ, 0x30, !PT ;  /* 0x0000000533337c12 */ /* 0x000fe4000f8e30ff */
[----:B-1----:R-:W-:-:S04]  /*46a0*/  LOP3.LUT R52, R23, R52, RZ, 0xc0, !PT ;  /* 0x0000003417347212 */ /* 0x002fc800078ec0ff */
[----:B--2---:R1:W2:Y:S01]  /*46b0*/  POPC R7, R52 ;  /* 0x0000003400077309 */ /* 0x0042a20000000000 */
[----:B----4-:R-:W-:-:S13]  /*46c0*/  ISETP.NE.AND P0, PT, R46, R0, PT ;  /* 0x000000002e00720c */ /* 0x010fda0003f05270 */
[----:B-123--:R-:W-:Y:S05]  /*46d0*/  @P0 BRA `(.L_x_54) ;  /* 0x0000000000080947 */ /* 0x00efea0003800000 */
[----:B------:R-:W-:-:S05]  /*46e0*/  IMAD R48, R48, 0x4, R22 ;  /* 0x0000000430307824 */ /* 0x000fca00078e0216 */
[----:B------:R1:W2:Y:S02]  /*46f0*/  ATOMS.ADD R45, [R48], R7 ;  /* 0x00000007302d738c */ /* 0x0002a40000000000 */
.L_x_54:
[----:B------:R-:W-:Y:S05]  /*4700*/  BSYNC.RECONVERGENT B0 ;  /* 0x0000000000007941 */ /* 0x000fea0003800200 */
.L_x_53:
[----:B------:R-:W-:Y:S01]  /*4710*/  R2P PR, R51, 0x7f ;  /* 0x0000007f33007804 */ /* 0x000fe20000000000 */
[----:B------:R-:W-:Y:S01]  /*4720*/  IMAD.IADD R6, R5, 0x1, R6 ;  /* 0x0000000105067824 */ /* 0x000fe200078e0206 */
[----:B--2---:R2:W3:Y:S01]  /*4730*/  SHFL.IDX PT, R0, R45, R0, 0x1f ;  /* 0x00001f002d007589 */ /* 0x0044e200000e0000 */
[----:B------:R-:W-:Y:S01]  /*4740*/  IMAD.IADD R4, R4, 0x1, R47 ;  /* 0x0000000104047824 */ /* 0x000fe200078e022f */
[----:B------:R-:W-:Y:S01]  /*4750*/  SHF.R.U32.HI R47, RZ, UR6, R32 ;  /* 0x00000006ff2f7c19 */ /* 0x000fe20008011620 */
[----:B------:R-:W-:Y:S03]  /*4760*/  BSSY.RECONVERGENT B0, `(.L_x_55) ;  /* 0x0000022000007945 */ /* 0x000fe60003800200 */
[----:B------:R-:W-:-:S05]  /*4770*/  LOP3.LUT R47, R47, UR5, RZ, 0x30, !PT ;  /* 0x000000052f2f7c12 */ /* 0x000fca000f8e30ff */
        /* <DEDUP_REMOVED lines=9> */
[----:B------:R-:W-:Y:S02]  /*4810*/  VOTE.ANY R48, PT, P3 ;  /* 0x0000000000307806 */ /* 0x000fe400018e0100 */
[----:B------:R-:W-:Y:S02]  /*4820*/  VOTE.ANY R52, PT, P0 ;  /* 0x0000000000347806 */ /* 0x000fe400000e0100 */
[----:B------:R-:W-:Y:S02]  /*4830*/  @!P3 LOP3.LUT R48, RZ, R48, RZ, 0x33, !PT ;  /* 0x00000030ff30b212 */ /* 0x000fe400078e33ff */
[----:B------:R-:W-:Y:S02]  /*4840*/  @!P0 LOP3.LUT R52, RZ, R52, RZ, 0x33, !PT ;  /* 0x00000034ff348212 */ /* 0x000fe400078e33ff */
        /* <DEDUP_REMOVED lines=9> */
[----:B------:R-:W-:Y:S01]  /*48e0*/  LOP3.LUT R5, R48, R5, RZ, 0xc0, !PT ;  /* 0x0000000530057212 */ /* 0x000fe200078ec0ff */
[----:B------:R-:W-:-:S03]  /*48f0*/  IMAD.MOV.U32 R48, RZ, RZ, RZ ;  /* 0x000000ffff307224 */ /* 0x000fc600078e00ff */
[----:B------:R-:W-:-:S04]  /*4900*/  LOP3.LUT R52, R52, R5, RZ, 0xc0, !PT ;  /* 0x0000000534347212 */ /* 0x000fc800078ec0ff */
[----:B------:R1:W4:Y:S02]  /*4910*/  FLO.U32 R5, R52 ;  /* 0x0000003400057300 */ /* 0x00032400000e0000 */
[----:B-1----:R-:W-:-:S06]  /*4920*/  LOP3.LUT R52, R23, R52, RZ, 0xc0, !PT ;  /* 0x0000003417347212 */ /* 0x002fcc00078ec0ff */
[----:B--2---:R1:W2:Y:S01]  /*4930*/  POPC R45, R52 ;  /* 0x00000034002d7309 */ /* 0x0042a20000000000 */
[----:B----4-:R-:W-:-:S13]  /*4940*/  ISETP.NE.AND P0, PT, R46, R5, PT ;  /* 0x000000052e00720c */ /* 0x010fda0003f05270 */
[----:B-1-3--:R-:W-:Y:S05]  /*4950*/  @P0 BRA `(.L_x_56) ;  /* 0x0000000000080947 */ /* 0x00afea0003800000 */
[----:B------:R-:W-:-:S06]  /*4960*/  IMAD R48, R51, 0x4, R22 ;  /* 0x0000000433307824 */ /* 0x000fcc00078e0216 */
[----:B--2---:R1:W3:Y:S02]  /*4970*/  ATOMS.ADD R48, [R48], R45 ;  /* 0x0000002d3030738c */ /* 0x0042e40000000000 */
.L_x_56:
[----:B------:R-:W-:Y:S05]  /*4980*/  BSYNC.RECONVERGENT B0 ;  /* 0x0000000000007941 */ /* 0x000fea0003800200 */
.L_x_55:
[----:B------:R-:W-:Y:S01]  /*4990*/  R2P PR, R47, 0x7f ;  /* 0x0000007f2f007804 */ /* 0x000fe20000000000 */
[----:B------:R-:W-:Y:S01]  /*49a0*/  IMAD.IADD R50, R50, 0x1, R49 ;  /* 0x0000000132327824 */ /* 0x000fe200078e0231 */
[----:B---3--:R3:W4:Y:S01]  /*49b0*/  SHFL.IDX PT, R48, R48, R5, 0x1f ;  /* 0x00001f0530307589 */ /* 0x00872200000e0000 */
[----:B------:R-:W-:Y:S01]  /*49c0*/  IMAD.IADD R20, R21, 0x1, R20 ;  /* 0x0000000115147824 */ /* 0x000fe200078e0214 */
[----:B------:R-:W-:Y:S01]  /*49d0*/  SHF.R.U32.HI R21, RZ, UR6, R31 ;  /* 0x00000006ff157c19 */ /* 0x000fe2000801161f */
[----:B------:R-:W-:Y:S03]  /*49e0*/  BSSY.RECONVERGENT B0, `(.L_x_57) ;  /* 0x0000022000007945 */ /* 0x000fe60003800200 */
[----:B---3--:R-:W-:Y:S01]  /*49f0*/  LOP3.LUT R5, R21, UR5, RZ, 0x30, !PT ;  /* 0x0000000515057c12 */ /* 0x008fe2000f8e30ff */
[----:B------:R-:W-:-:S04]  /*4a00*/  IMAD.MOV.U32 R21, RZ, RZ, RZ ;  /* 0x000000ffff157224 */ /* 0x000fc800078e00ff */
        /* <DEDUP_REMOVED lines=23> */
[----:B------:R-:W-:-:S04]  /*4b80*/  LOP3.LUT R52, R49, R52, RZ, 0xc0, !PT ;  /* 0x0000003431347212 */ /* 0x000fc800078ec0ff */
[----:B------:R-:W3:Y:S01]  /*4b90*/  FLO.U32 R49, R52 ;  /* 0x0000003400317300 */ /* 0x000ee200000e0000 */
[----:B------:R-:W-:-:S07]  /*4ba0*/  LOP3.LUT R51, R23, R52, RZ, 0xc0, !PT ;  /* 0x0000003417337212 */ /* 0x000fce00078ec0ff */
[----:B------:R-:W0:Y:S01]  /*4bb0*/  POPC R51, R51 ;  /* 0x0000003300337309 */ /* 0x000e220000000000 */
[----:B---3--:R-:W-:-:S13]  /*4bc0*/  ISETP.NE.AND P0, PT, R46, R49, PT ;  /* 0x000000312e00720c */ /* 0x008fda0003f05270 */
[----:B0---4-:R-:W-:Y:S05]  /*4bd0*/  @P0 BRA `(.L_x_58) ;  /* 0x0000000000080947 */ /* 0x011fea0003800000 */
[----:B------:R-:W-:-:S05]  /*4be0*/  IMAD R52, R47, 0x4, R22 ;  /* 0x000000042f347824 */ /* 0x000fca00078e0216 */
[----:B------:R0:W3:Y:S02]  /*4bf0*/  ATOMS.ADD R21, [R52], R51 ;  /* 0x000000333415738c */ /* 0x0000e40000000000 */
.L_x_58:
[----:B------:R-:W-:Y:S05]  /*4c00*/  BSYNC.RECONVERGENT B0 ;  /* 0x0000000000007941 */ /* 0x000fea0003800200 */
.L_x_57:
        /* <DEDUP_REMOVED lines=9> */
[----:B0-----:R-:W-:Y:S02]  /*4ca0*/  VOTE.ANY R52, PT, P1 ;  /* 0x0000000000347806 */ /* 0x001fe400008e0100 */
        /* <DEDUP_REMOVED lines=22> */
[----:B------:R-:W0:Y:S01]  /*4e10*/  FLO.U32 R19, R52 ;  /* 0x0000003400137300 */ /* 0x000e2200000e0000 */
[----:B------:R-:W-:-:S07]  /*4e20*/  LOP3.LUT R47, R23, R52, RZ, 0xc0, !PT ;  /* 0x00000034172f7212 */ /* 0x000fce00078ec0ff */
[----:B------:R-:W3:Y:S01]  /*4e30*/  POPC R47, R47 ;  /* 0x0000002f002f7309 */ /* 0x000ee20000000000 */
[----:B0-----:R-:W-:-:S13]  /*4e40*/  ISETP.NE.AND P0, PT, R46, R19, PT ;  /* 0x000000132e00720c */ /* 0x001fda0003f05270 */
[----:B---34-:R-:W-:Y:S05]  /*4e50*/  @P0 BRA `(.L_x_60) ;  /* 0x0000000000080947 */ /* 0x018fea0003800000 */
[----:B------:R-:W-:-:S05]  /*4e60*/  IMAD R52, R5, 0x4, R22 ;  /* 0x0000000405347824 */ /* 0x000fca00078e0216 */
[----:B------:R0:W3:Y:S02]  /*4e70*/  ATOMS.ADD R17, [R52], R47 ;  /* 0x0000002f3411738c */ /* 0x0000e40000000000 */
.L_x_60:
[----:B------:R-:W-:Y:S05]  /*4e80*/  BSYNC.RECONVERGENT B0 ;  /* 0x0000000000007941 */ /* 0x000fea0003800200 */
.L_x_59:
        /* <DEDUP_REMOVED lines=39> */
.L_x_62:
[----:B------:R-:W-:Y:S05]  /*5100*/  BSYNC.RECONVERGENT B0 ;  /* 0x0000000000007941 */ /* 0x000fea0003800200 */
.L_x_61:
[----:B------:R-:W-:Y:S01]  /*5110*/  R2P PR, R19, 0x7f ;  /* 0x0000007f13007804 */ /* 0x000fe20000000000 */
[----:B------:R-:W-:Y:S01]  /*5120*/  IMAD.IADD R0, R7, 0x1, R0 ;  /* 0x0000000107007824 */ /* 0x000fe200078e0200 */
[----:B---3--:R3:W4:Y:S01]  /*5130*/  SHFL.IDX PT, R11, R11, R5, 0x1f ;  /* 0x00001f050b0b7589 */ /* 0x00872200000e0000 */
[----:B--2---:R-:W-:Y:S01]  /*5140*/  IMAD.IADD R48, R45, 0x1, R48 ;  /* 0x000000012d307824 */ /* 0x004fe200078e0230 */
[----:B-1----:R-:W-:Y:S01]  /*5150*/  SHF.R.U32.HI R45, RZ, UR6, R28 ;  /* 0x00000006ff2d7c19 */ /* 0x002fe2000801161c */
[----:B------:R-:W-:Y:S03]  /*5160*/  BSSY.RECONVERGENT B0, `(.L_x_63) ;  /* 0x0000022000007945 */ /* 0x000fe60003800200 */
[----:B------:R-:W-:-:S05]  /*5170*/  LOP3.LUT R45, R45, UR5, RZ, 0x30, !PT ;  /* 0x000000052d2d7c12 */ /* 0x000fca000f8e30ff */
        /* <DEDUP_REMOVED lines=24> */
[----:B------:R0:W1:Y:S01]  /*5300*/  FLO.U32 R7, R52 ;  /* 0x0000003400077300 */ /* 0x00006200000e0000 */
[----:B------:R-:W-:-:S07]  /*5310*/  LOP3.LUT R49, R23, R52, RZ, 0xc0, !PT ;  /* 0x0000003417317212 */ /* 0x000fce00078ec0ff */
[----:B------:R-:W2:Y:S01]  /*5320*/  POPC R49, R49 ;  /* 0x0000003100317309 */ /* 0x000ea20000000000 */
[----:B0-----:R-:W-:Y:S01]  /*5330*/  IMAD.MOV.U32 R52, RZ, RZ, RZ ;  /* 0x000000ffff347224 */ /* 0x001fe200078e00ff */
[----:B-1----:R-:W-:-:S13]  /*5340*/  ISETP.NE.AND P0, PT, R46, R7, PT ;  /* 0x000000072e00720c */ /* 0x002fda0003f05270 */
[----:B--234-:R-:W-:Y:S05]  /*5350*/  @P0 BRA `(.L_x_64) ;  /* 0x0000000000080947 */ /* 0x01cfea0003800000 */
[----:B------:R-:W-:-:S06]  /*5360*/  IMAD R52, R19, 0x4, R22 ;  /* 0x0000000413347824 */ /* 0x000fcc00078e0216 */
[----:B------:R0:W1:Y:S02]  /*5370*/  ATOMS.ADD R52, [R52], R49 ;  /* 0x000000313434738c */ /* 0x0000640000000000 */
.L_x_64:
[----:B------:R-:W-:Y:S05]  /*5380*/  BSYNC.RECONVERGENT B0 ;  /* 0x0000000000007941 */ /* 0x000fea0003800200 */
.L_x_63:
[----:B------:R-:W-:Y:S01]  /*5390*/  R2P PR, R45, 0x7f ;  /* 0x0000007f2d007804 */ /* 0x000fe20000000000 */
[----:B-1----:R1:W2:Y:S01]  /*53a0*/  SHFL.IDX PT, R52, R52, R7, 0x1f ;  /* 0x00001f0734347589 */ /* 0x0022a200000e0000 */
[----:B------:R-:W-:Y:S11]  /*53b0*/  BSSY.RECONVERGENT B0, `(.L_x_65) ;  /* 0x0000021000007945 */ /* 0x000ff60003800200 */
[----:B------:R-:W-:-:S02]  /*53c0*/  VOTE.ANY R5, PT, P0 ;  /* 0x0000000000057806 */ /* 0x000fc400000e0100 */
[----:B------:R-:W-:Y:S02]  /*53d0*/  VOTE.ANY R19, PT, P1 ;  /* 0x0000000000137806 */ /* 0x000fe400008e0100 */
[----:B------:R-:W-:Y:S02]  /*53e0*/  @!P0 LOP3.LUT R5, RZ, R5, RZ, 0x33, !PT ;  /* 0x00000005ff058212 */ /* 0x000fe400078e33ff */
[----:B------:R-:W-:Y:S02]  /*53f0*/  @!P1 LOP3.LUT R19, RZ, R19, RZ, 0x33, !PT ;  /* 0x00000013ff139212 */ /* 0x000fe400078e33ff */
[----:B-1----:R-:W-:Y:S02]  /*5400*/  VOTE.ANY R7, PT, P5 ;  /* 0x0000000000077806 */ /* 0x002fe400028e0100 */
[----:B------:R-:W-:Y:S02]  /*5410*/  LOP3.LUT R5, R19, R5, RZ, 0xc0, !PT ;  /* 0x0000000513057212 */ /* 0x000fe400078ec0ff */
[----:B------:R-:W-:-:S02]  /*5420*/  VOTE.ANY R19, PT, P2 ;  /* 0x0000000000137806 */ /* 0x000fc400010e0100 */
        /* <DEDUP_REMOVED lines=9> */
[----:B------:R-:W-:-:S04]  /*54c0*/  LOP3.LUT R5, R19, R5, RZ, 0xc0, !PT ;  /* 0x0000000513057212 */ /* 0x000fc800078ec0ff */
[----:B------:R-:W-:Y:S02]  /*54d0*/  LOP3.LUT R5, R7, R5, RZ, 0xc0, !PT ;  /* 0x0000000507057212 */ /* 0x000fe400078ec0ff */
[----:B------:R-:W-:-:S04]  /*54e0*/  VOTE.ANY R7, PT, P6 ;  /* 0x0000000000077806 */ /* 0x000fc800030e0100 */
[----:B------:R-:W-:-:S04]  /*54f0*/  @!P6 LOP3.LUT R7, RZ, R7, RZ, 0x33, !PT ;  /* 0x00000007ff07e212 */ /* 0x000fc800078e33ff */
[----:B------:R-:W-:Y:S02]  /*5500*/  LOP3.LUT R5, R7, R5, RZ, 0xc0, !PT ;  /* 0x0000000507057212 */ /* 0x000fe400078ec0ff */
[----:B------:R-:W-:-:S04]  /*5510*/  VOTE.ANY R7, PT, P0 ;  /* 0x0000000000077806 */ /* 0x000fc800000e0100 */
[----:B------:R-:W-:-:S04]  /*5520*/  @!P0 LOP3.LUT R7, RZ, R7, RZ, 0x33, !PT ;  /* 0x00000007ff078212 */ /* 0x000fc800078e33ff */
[----:B------:R-:W-:-:S04]  /*5530*/  LOP3.LUT R19, R7, R5, RZ, 0xc0, !PT ;  /* 0x0000000507137212 */ /* 0x000fc800078ec0ff */
[----:B------:R-:W1:Y:S01]  /*5540*/  FLO.U32 R7, R19 ;  /* 0x0000001300077300 */ /* 0x000e6200000e0000 */
[----:B------:R-:W-:-:S07]  /*5550*/  LOP3.LUT R5, R23, R19, RZ, 0xc0, !PT ;  /* 0x0000001317057212 */ /* 0x000fce00078ec0ff */
[----:B------:R-:W3:Y:S01]  /*5560*/  POPC R5, R5 ;  /* 0x0000000500057309 */ /* 0x000ee20000000000 */
[----:B-1----:R-:W-:Y:S01]  /*5570*/  ISETP.NE.AND P0, PT, R46, R7, PT ;  /* 0x000000072e00720c */ /* 0x002fe20003f05270 */
[----:B------:R-:W-:-:S12]  /*5580*/  IMAD.MOV.U32 R46, RZ, RZ, RZ ;  /* 0x000000ffff2e7224 */ /* 0x000fd800078e00ff */
[----:B--23--:R-:W-:Y:S05]  /*5590*/  @P0 BRA `(.L_x_66) ;  /* 0x0000000000080947 */ /* 0x00cfea0003800000 */
[----:B------:R-:W-:-:S05]  /*55a0*/  IMAD R22, R45, 0x4, R22 ;  /* 0x000000042d167824 */ /* 0x000fca00078e0216 */
[----:B------:R1:W2:Y:S02]  /*55b0*/  ATOMS.ADD R46, [R22], R5 ;  /* 0x00000005162e738c */ /* 0x0002a40000000000 */
.L_x_66:
[----:B------:R-:W-:Y:S05]  /*55c0*/  BSYNC.RECONVERGENT B0 ;  /* 0x0000000000007941 */ /* 0x000fea0003800200 */
.L_x_65:
[----:B-12---:R1:W2:Y:S01]  /*55d0*/  SHFL.IDX PT, R22, R46, R7, 0x1f ;  /* 0x00001f072e167589 */ /* 0x0062a200000e0000 */
[----:B------:R-:W-:Y:S01]  /*55e0*/  LOP3.LUT R19, RZ, R44, RZ, 0x33, !PT ;  /* 0x0000002cff137212 */ /* 0x000fe200078e33ff */
[----:B------:R-:W-:Y:S01]  /*55f0*/  IMAD.IADD R11, R15, 0x1, R11 ;  /* 0x000000010f0b7824 */ /* 0x000fe200078e020b */
[----:B------:R-:W-:Y:S01]  /*5600*/  LEA R14, R14, UR4, 0x2 ;  /* 0x000000040e0e7c11 */ /* 0x000fe2000f8e10ff */
[----:B------:R-:W-:Y:S01]  /*5610*/  BAR.SYNC.DEFER_BLOCKING 0x0 ;  /* 0x0000000000007b1d */ /* 0x000fe20000010000 */
[----:B------:R-:W-:Y:S01]  /*5620*/  LOP3.LUT R43, RZ, R43, RZ, 0x33, !PT ;  /* 0x0000002bff2b7212 */ /* 0x000fe200078e33ff */
[----:B------:R-:W-:Y:S01]  /*5630*/  IMAD.IADD R21, R51, 0x1, R21 ;  /* 0x0000000133157824 */ /* 0x000fe200078e0215 */
[----:B------:R-:W-:Y:S01]  /*5640*/  LEA R13, R13, UR4, 0x2 ;  /* 0x000000040d0d7c11 */ /* 0x000fe2000f8e10ff */
[----:B------:R-:W-:Y:S01]  /*5650*/  IMAD.IADD R17, R47, 0x1, R17 ;  /* 0x000000012f117824 */ /* 0x000fe200078e0211 */
[----:B------:R-:W-:Y:S01]  /*5660*/  LOP3.LUT R15, RZ, R42, RZ, 0x33, !PT ;  /* 0x0000002aff0f7212 */ /* 0x000fe200078e33ff */
[----:B------:R-:W-:Y:S01]  /*5670*/  IMAD.IADD R52, R49, 0x1, R52 ;  /* 0x0000000131347824 */ /* 0x000fe200078e0234 */
[----:B------:R-:W-:Y:S01]  /*5680*/  LEA R10, R10, UR4, 0x2 ;  /* 0x000000040a0a7c11 */ /* 0x000fe2000f8e10ff */
[----:B------:R-:W-:Y:S01]  /*5690*/  BSSY B1, `(.L_x_67) ;  /* 0x0000058000017945 */ /* 0x000fe20003800000 */
[----:B------:R-:W-:-:S02]  /*56a0*/  LEA R42, R9, UR4, 0x2 ;  /* 0x00000004092a7c11 */ /* 0x000fc4000f8e10ff */
[----:B------:R-:W-:Y:S02]  /*56b0*/  LEA R4, R4, UR4, 0x2 ;  /* 0x0000000404047c11 */ /* 0x000fe4000f8e10ff */
[----:B------:R-:W-:Y:S02]  /*56c0*/  LEA R50, R50, UR4, 0x2 ;  /* 0x0000000432327c11 */ /* 0x000fe4000f8e10ff */
[----:B-1----:R-:W-:Y:S02]  /*56d0*/  LEA R7, R20, UR4, 0x2 ;  /* 0x0000000414077c11 */ /* 0x002fe4000f8e10ff */
[----:B------:R-:W-:Y:S02]  /*56e0*/  LEA R18, R18, UR4, 0x2 ;  /* 0x0000000412127c11 */ /* 0x000fe4000f8e10ff */
[----:B------:R-:W-:Y:S01]  /*56f0*/  LEA R9, R16, UR4, 0x2 ;  /* 0x0000000410097c11 */ /* 0x000fe2000f8e10ff */
[----:B--2---:R-:W-:Y:S01]  /*5700*/  IMAD.IADD R22, R5, 0x1, R22 ;  /* 0x0000000105167824 */ /* 0x004fe200078e0216 */
[----:B------:R-:W-:-:S02]  /*5710*/  LEA R5, R6, UR4, 0x2 ;  /* 0x0000000406057c11 */ /* 0x000fc4000f8e10ff */
[----:B------:R-:W-:Y:S01]  /*5720*/  LEA R12, R12, UR4, 0x2 ;  /* 0x000000040c0c7c11 */ /* 0x000fe2000f8e10ff */
[----:B------:R-:W-:Y:S01]  /*5730*/  STS [R14+-0x4], R19 ;  /* 0xfffffc130e007388 */ /* 0x000fe20000000800 */
[----:B------:R-:W-:Y:S02]  /*5740*/  LEA R48, R48, UR4, 0x2 ;  /* 0x0000000430307c11 */ /* 0x000fe4000f8e10ff */
[----:B------:R-:W-:Y:S01]  /*5750*/  LEA R21, R21, UR4, 0x2 ;  /* 0x0000000415157c11 */ /* 0x000fe2000f8e10ff */
[----:B------:R1:W-:Y:S01]  /*5760*/  STS [R13+-0x4], R43 ;  /* 0xfffffc2b0d007388 */ /* 0x0003e20000000800 */
[----:B------:R-:W-:Y:S02]  /*5770*/  LEA R11, R11, UR4, 0x2 ;  /* 0x000000040b0b7c11 */ /* 0x000fe4000f8e10ff */
[----:B------:R-:W-:Y:S01]  /*5780*/  LEA R52, R52, UR4, 0x2 ;  /* 0x0000000434347c11 */ /* 0x000fe2000f8e10ff */
[----:B------:R2:W-:Y:S01]  /*5790*/  STS [R10+-0x4], R15 ;  /* 0xfffffc0f0a007388 */ /* 0x0005e20000000800 */
[----:B------:R-:W-:-:S03]  /*57a0*/  ISETP.NE.AND P0, PT, R53, RZ, PT ;  /* 0x000000ff3500720c */ /* 0x000fc60003f05270 */
[----:B------:R-:W-:Y:S01]  /*57b0*/  STS [R42+-0x4], R41 ;  /* 0xfffffc292a007388 */ /* 0x000fe20000000800 */
[----:B-1----:R-:W-:-:S03]  /*57c0*/  LEA R13, R8, UR4, 0x2 ;  /* 0x00000004080d7c11 */ /* 0x002fc6000f8e10ff */
[----:B------:R1:W-:Y:S01]  /*57d0*/  STS [R5+-0x4], R40 ;  /* 0xfffffc2805007388 */ /* 0x0003e20000000800 */
[----:B--2---:R-:W-:-:S03]  /*57e0*/  LEA R15, R0, UR4, 0x2 ;  /* 0x00000004000f7c11 */ /* 0x004fc6000f8e10ff */
[----:B------:R-:W-:Y:S01]  /*57f0*/  STS [R4+-0x4], R39 ;  /* 0xfffffc2704007388 */ /* 0x000fe20000000800 */
[----:B------:R-:W-:-:S03]  /*5800*/  LEA R0, R17, UR4, 0x2 ;  /* 0x0000000411007c11 */ /* 0x000fc6000f8e10ff */
[----:B------:R-:W-:Y:S01]  /*5810*/  STS [R50+-0x4], R25 ;  /* 0xfffffc1932007388 */ /* 0x000fe20000000800 */
[----:B-1----:R-:W-:-:S03]  /*5820*/  LEA R5, R22, UR4, 0x2 ;  /* 0x0000000416057c11 */ /* 0x002fc6000f8e10ff */
[----:B------:R-:W-:Y:S04]  /*5830*/  STS [R7+-0x4], R38 ;  /* 0xfffffc2607007388 */ /* 0x000fe80000000800 */
[----:B------:R-:W-:Y:S04]  /*5840*/  STS [R18+-0x4], R37 ;  /* 0xfffffc2512007388 */ /* 0x000fe80000000800 */
[----:B------:R-:W-:Y:S04]  /*5850*/  STS [R9+-0x4], R36 ;  /* 0xfffffc2409007388 */ /* 0x000fe80000000800 */
[----:B------:R-:W-:Y:S04]  /*5860*/  STS [R12+-0x4], R35 ;  /* 0xfffffc230c007388 */ /* 0x000fe80000000800 */
[----:B------:R1:W-:Y:S04]  /*5870*/  STS [R13+-0x4], R34 ;  /* 0xfffffc220d007388 */ /* 0x0003e80000000800 */
[----:B------:R2:W-:Y:S04]  /*5880*/  STS [R15+-0x4], R26 ;  /* 0xfffffc1a0f007388 */ /* 0x0005e80000000800 */
[----:B------:R2:W-:Y:S01]  /*5890*/  STS [R48+-0x4], R33 ;  /* 0xfffffc2130007388 */ /* 0x0005e20000000800 */
[----:B-1----:R-:W-:-:S03]  /*58a0*/  LEA R13, R3, UR4, 0x3 ;  /* 0x00000004030d7c11 */ /* 0x002fc6000f8e18ff */
[----:B------:R2:W-:Y:S04]  /*58b0*/  STS [R21+-0x4], R32 ;  /* 0xfffffc2015007388 */ /* 0x0005e80000000800 */
[----:B------:R2:W-:Y:S04]  /*58c0*/  STS [R0+-0x4], R31 ;  /* 0xfffffc1f00007388 */ /* 0x0005e80000000800 */
[----:B------:R2:W-:Y:S04]  /*58d0*/  STS [R11+-0x4], R30 ;  /* 0xfffffc1e0b007388 */ /* 0x0005e80000000800 */
[----:B------:R2:W-:Y:S04]  /*58e0*/  STS [R52+-0x4], R29 ;  /* 0xfffffc1d34007388 */ /* 0x0005e80000000800 */
[----:B------:R2:W-:Y:S01]  /*58f0*/  STS [R5+-0x4], R28 ;  /* 0xfffffc1c05007388 */ /* 0x0005e20000000800 */
[----:B------:R-:W-:Y:S05]  /*5900*/  @P0 BRA `(.L_x_68) ;  /* 0x0000000000c00947 */ /* 0x000fea0003800000 */
[----:B------:R-:W1:Y:S02]  /*5910*/  LDCU.64 UR10, c[0x0][0x398] ;  /* 0x00007300ff0a77ac */ /* 0x000e640008000a00 */
[----:B-1----:R-:W-:-:S04]  /*5920*/  LEA R6, P0, R3, UR10, 0x3 ;  /* 0x0000000a03067c11 */ /* 0x002fc8000f8018ff */
[----:B------:R-:W-:-:S05]  /*5930*/  LEA.HI.X R7, R3, UR11, RZ, 0x3, P0 ;  /* 0x0000000b03077c11 */ /* 0x000fca00080f1cff */
[----:B--2---:R-:W2:Y:S01]  /*5940*/  LDG.E.64 R4, desc[UR8][R6.64] ;  /* 0x0000000806047981 */ /* 0x004ea2000c1e1b00 */
[----:B------:R-:W-:Y:S01]  /*5950*/  SHF.R.S32.HI R9, RZ, 0x1f, R24 ;  /* 0x0000001fff097819 */ /* 0x000fe20000011418 */
[----:B------:R-:W-:Y:S01]  /*5960*/  UISETP.GE.AND UP0, UPT, UR7, 0x1, UPT ;  /* 0x000000010700788c */ /* 0x000fe2000bf06270 */
[----:B------:R-:W-:Y:S01]  /*5970*/  IMAD.MOV.U32 R0, RZ, RZ, R27 ;  /* 0x000000ffff007224 */ /* 0x000fe200078e001b */
[----:B--2---:R-:W-:-:S05]  /*5980*/  IADD3 R4, P0, PT, -R24, R4, RZ ;  /* 0x0000000418047210 */ /* 0x004fca0007f1e1ff */
[----:B------:R-:W-:-:S05]  /*5990*/  IMAD.X R5, R5, 0x1, ~R9, P0 ;  /* 0x0000000105057824 */ /* 0x000fca00000e0e09 */
[----:B------:R1:W-:Y:S01]  /*59a0*/  STS.64 [R13+0x7200], R4 ;  /* 0x007200040d007388 */ /* 0x0003e20000000a00 */
[----:B------:R-:W-:Y:S05]  /*59b0*/  BRA.U !UP0, `(.L_x_69) ;  /* 0x00000001086c7547 */ /* 0x000fea000b800000 */
[----:B------:R-:W-:Y:S01]  /*59c0*/  BSSY B0, `(.L_x_70) ;  /* 0x0000019000007945 */ /* 0x000fe20003800000 */
[----:B------:R-:W-:Y:S02]  /*59d0*/  IMAD.MOV.U32 R6, RZ, RZ, -0x1 ;  /* 0xffffffffff067424 */ /* 0x000fe400078e00ff */
[----:B------:R-:W-:Y:S02]  /*59e0*/  IMAD.U32 R7, RZ, RZ, UR7 ;  /* 0x00000007ff077e24 */ /* 0x000fe4000f8e00ff */
[----:B------:R-:W-:-:S07]  /*59f0*/  IMAD.MOV.U32 R0, RZ, RZ, R27 ;  /* 0x000000ffff007224 */ /* 0x000fce00078e001b */
.L_x_74:
[----:B-1----:R-:W1:Y:S01]  /*5a00*/  LDC.64 R4, c[0x0][0x380] ;  /* 0x0000e000ff047b82 */ /* 0x002e620000000a00 */
[----:B------:R-:W-:Y:S01]  /*5a10*/  VIADD R11, R7, 0xffffffff ;  /* 0xffffffff070b7836 */ /* 0x000fe20000000000 */
[----:B------:R-:W-:Y:S03]  /*5a20*/  BSSY B2, `(.L_x_71) ;  /* 0x0000008000027945 */ /* 0x000fe60003800000 */
[----:B------:R-:W-:-:S04]  /*5a30*/  IMAD R9, R11, 0x100, R3 ;  /* 0x000001000b097824 */ /* 0x000fc800078e0203 */
[----:B-1----:R-:W-:-:S07]  /*5a40*/  IMAD.WIDE R4, R9, 0x4, R4 ;  /* 0x0000000409047825 */ /* 0x002fce00078e0204 */
.L_x_72:
[----:B------:R-:W-:Y:S05]  /*5a50*/  YIELD ;  /* 0x0000000000007946 */ /* 0x000fea0003800000 */
[----:B------:R1:W-:Y:S06]  /*5a60*/  MEMBAR.SC.CTA ;  /* 0x0000000000007992 */ /* 0x0003ec0000000000 */
[----:B-1----:R-:W2:Y:S02]  /*5a70*/  LDG.E.STRONG.SYS R8, desc[UR8][R4.64] ;  /* 0x0000000804087981 */ /* 0x002ea4000c1f5900 */
[----:B--2---:R-:W-:-:S13]  /*5a80*/  ISETP.NE.AND P0, PT, R8, RZ, PT ;  /* 0x000000ff0800720c */ /* 0x004fda0003f05270 */
[----:B------:R-:W-:Y:S05]  /*5a90*/  @!P0 BRA `(.L_x_72) ;  /* 0xfffffffc00ec8947 */ /* 0x000fea000383ffff */
[----:B------:R-:W-:Y:S05]  /*5aa0*/  BSYNC B2 ;  /* 0x0000000000027941 */ /* 0x000fea0003800000 */
.L_x_71:
[----:B------:R-:W-:Y:S01]  /*5ab0*/  BSSY.RECONVERGENT B2, `(.L_x_73) ;  /* 0x0000006000027945 */ /* 0x000fe20003800200 */
[C---:B------:R-:W-:Y:S02]  /*5ac0*/  ISETP.GT.AND P0, PT, R8.reuse, -0x1, PT ;  /* 0xffffffff0800780c */ /* 0x040fe40003f04270 */
[----:B------:R-:W-:Y:S01]  /*5ad0*/  LOP3.LUT R5, R8, 0x3fffffff, RZ, 0xc0, !PT ;  /* 0x3fffffff08057812 */ /* 0x000fe200078ec0ff */
[----:B------:R-:W-:Y:S05]  /*5ae0*/  WARPSYNC.EXCLUSIVE R6 ;  /* 0x0000000006007348 */ /* 0x000fea0003a00000 */
[----:B------:R-:W-:-:S05]  /*5af0*/  IMAD.IADD R0, R5, 0x1, R0 ;  /* 0x0000000105007824 */ /* 0x000fca00078e0200 */
[----:B------:R-:W-:-:S07]  /*5b00*/  VOTE.ANY R6, PT, P0 ;  /* 0x0000000000067806 */ /* 0x000fce00000e0100 */
[----:B------:R-:W-:Y:S05]  /*5b10*/  BSYNC.RECONVERGENT B2 ;  /* 0x0000000000027941 */ /* 0x000fea0003800200 */
.L_x_73:
[----:B------:R-:W-:Y:S01]  /*5b20*/  ISETP.GT.U32.AND P1, PT, R7, 0x1, PT ;  /* 0x000000010700780c */ /* 0x000fe20003f24070 */
[----:B------:R-:W-:-:S12]  /*5b30*/  IMAD.MOV.U32 R7, RZ, RZ, R11 ;  /* 0x000000ffff077224 */ /* 0x000fd800078e000b */
[----:B------:R-:W-:Y:S05]  /*5b40*/  @P0 BRA P1, `(.L_x_74) ;  /* 0xfffffffc00ac0947 */ /* 0x000fea000083ffff */
[----:B------:R-:W-:Y:S05]  /*5b50*/  BSYNC B0 ;  /* 0x0000000000007941 */ /* 0x000fea0003800000 */
.L_x_70:
[----:B------:R2:W3:Y:S02]  /*5b60*/  LDS.64 R4, [R13+0x7200] ;  /* 0x007200000d047984 */ /* 0x0004e40000000a00 */
.L_x_69:
[----:B------:R-:W4:Y:S01]  /*5b70*/  LDC.64 R6, c[0x0][0x380] ;  /* 0x0000e000ff067b82 */ /* 0x000f220000000a00 */
[C---:B------:R-:W-:Y:S01]  /*5b80*/  IMAD.IADD R11, R0.reuse, 0x1, -R27 ;  /* 0x00000001000b7824 */ /* 0x040fe200078e0a1b */
[----:B------:R-:W-:Y:S01]  /*5b90*/  LOP3.LUT R9, R0, 0x80000000, RZ, 0xfc, !PT ;  /* 0x8000000000097812 */ /* 0x000fe200078efcff */
[----:B------:R-:W-:-:S03]  /*5ba0*/  IMAD.U32 R15, RZ, RZ, UR7 ;  /* 0x00000007ff0f7e24 */ /* 0x000fc6000f8e00ff */
[----:B-1-3--:R-:W-:Y:S01]  /*5bb0*/  IADD3 R4, P0, PT, R11, R4, RZ ;  /* 0x000000040b047210 */ /* 0x00afe20007f1e0ff */
[----:B------:R-:W-:-:S03]  /*5bc0*/  IMAD R15, R15, 0x100, R3 ;  /* 0x000001000f0f7824 */ /* 0x000fc600078e0203 */
[----:B------:R-:W-:-:S05]  /*5bd0*/  LEA.HI.X.SX32 R5, R11, R5, 0x1, P0 ;  /* 0x000000050b057211 */ /* 0x000fca00000f0eff */
[----:B------:R1:W-:Y:S01]  /*5be0*/  STS.64 [R13+0x7200], R4 ;  /* 0x007200040d007388 */ /* 0x0003e20000000a00 */
[----:B----4-:R-:W-:-:S05]  /*5bf0*/  IMAD.WIDE R6, R15, 0x4, R6 ;  /* 0x000000040f067825 */ /* 0x010fca00078e0206 */
[----:B------:R1:W-:Y:S02]  /*5c00*/  STG.E.STRONG.SYS desc[UR8][R6.64], R9 ;  /* 0x0000000906007986 */ /* 0x0003e4000c115908 */
.L_x_68:
[----:B------:R-:W-:Y:S05]  /*5c10*/  BSYNC B1 ;  /* 0x0000000000017941 */ /* 0x000fea0003800000 */
.L_x_67:
[----:B-1----:R-:W1:Y:S01]  /*5c20*/  LDC.64 R6, c[0x0][0x390] ;  /* 0x0000e400ff067b82 */ /* 0x002e620000000a00 */
[----:B------:R-:W-:-:S06]  /*5c30*/  UIMAD UR6, UR7, 0x1c80, URZ ;  /* 0x00001c80070678a4 */ /* 0x000fcc000f8e02ff */
[----:B--2---:R-:W-:Y:S01]  /*5c40*/  IMAD.U32 R0, RZ, RZ, UR6 ;  /* 0x00000006ff007e24 */ /* 0x004fe2000f8e00ff */
[----:B------:R-:W2:Y:S03]  /*5c50*/  LDC R9, c[0x0][0x3c0] ;  /* 0x0000f000ff097b82 */ /* 0x000ea60000000800 */
[----:B------:R-:W-:Y:S01]  /*5c60*/  VIADD R0, R0, 0x1c80 ;  /* 0x00001c8000007836 */ /* 0x000fe20000000000 */
[----:B-1----:R-:W-:-:S04]  /*5c70*/  ISETP.EQ.U32.AND P1, PT, R6, RZ, PT ;  /* 0x000000ff0600720c */ /* 0x002fc80003f22070 */
[CC--:B--2---:R-:W-:Y:S02]  /*5c80*/  ISETP.GE.AND P0, PT, R0.reuse, R9.reuse, PT ;  /* 0x000000090000720c */ /* 0x0c4fe40003f06270 */
[----:B------:R-:W-:Y:S02]  /*5c90*/  ISETP.GT.AND P3, PT, R0, R9, PT ;  /* 0x000000090000720c */ /* 0x000fe40003f64270 */
[----:B------:R-:W-:Y:S02]  /*5ca0*/  ISETP.EQ.OR.EX P0, PT, R7, RZ, !P0, P1 ;  /* 0x000000ff0700720c */ /* 0x000fe40004702710 */
[C---:B------:R-:W-:Y:S02]  /*5cb0*/  LEA R0, R3.reuse, UR4, 0x2 ;  /* 0x0000000403007c11 */ /* 0x040fe4000f8e10ff */
[----:B------:R-:W-:-:S13]  /*5cc0*/  ISETP.GT.U32.OR P0, PT, R3, 0xff, P0 ;  /* 0x000000ff0300780c */ /* 0x000fda0000704470 */
[----:B------:R-:W-:Y:S05]  /*5cd0*/  @P0 BRA `(.L_x_75) ;  /* 0x0000000000200947 */ /* 0x000fea0003800000 */
[----:B------:R-:W1:Y:S01]  /*5ce0*/  LDS.64 R4, [R13+0x7200] ;  /* 0x007200000d047984 */ /* 0x000e620000000a00 */
[C---:B------:R-:W-:Y:S02]  /*5cf0*/  LEA R6, P2, R3.reuse, R6, 0x3 ;  /* 0x0000000603067211 */ /* 0x040fe400078418ff */
[--C-:B------:R-:W-:Y:S02]  /*5d00*/  SHF.R.S32.HI R11, RZ, 0x1f, R27.reuse ;  /* 0x0000001fff0b7819 */ /* 0x100fe4000001141b */
[----:B------:R-:W-:Y:S02]  /*5d10*/  LEA.HI.X R7, R3, R7, RZ, 0x3, P2 ;  /* 0x0000000703077211 */ /* 0x000fe400010f1cff */
[----:B-1----:R-:W-:Y:S02]  /*5d20*/  IADD3 R4, P0, P1, R4, R24, R27 ;  /* 0x0000001804047210 */ /* 0x002fe4000791e01b */
[----:B------:R-:W-:-:S04]  /*5d30*/  SHF.R.S32.HI R24, RZ, 0x1f, R24 ;  /* 0x0000001fff187819 */ /* 0x000fc80000011418 */
[----:B------:R-:W-:-:S05]  /*5d40*/  IADD3.X R5, PT, PT, R5, R24, R11, P0, P1 ;  /* 0x0000001805057210 */ /* 0x000fca00007e240b */
[----:B------:R1:W-:Y:S02]  /*5d50*/  STG.E.64 desc[UR8][R6.64], R4 ;  /* 0x0000000406007986 */ /* 0x0003e4000c101b08 */
.L_x_75:
[----:B------:R-:W-:Y:S05]  /*5d60*/  WARPSYNC.ALL ;  /* 0x0000000000007948 */ /* 0x000fea0003800000 */
[----:B------:R-:W-:Y:S06]  /*5d70*/  BAR.SYNC.DEFER_BLOCKING 0x0 ;  /* 0x0000000000007b1d */ /* 0x000fec0000010000 */
[----:B------:R-:W-:Y:S05]  /*5d80*/  @P3 BRA `(.L_x_76) ;  /* 0x0000000c009c3947 */ /* 0x000fea0003800000 */
[----:B------:R-:W1:Y:S01]  /*5d90*/  LDS R2, [R0] ;  /* 0x0000000000027984 */ /* 0x000e620000000800 */
[----:B------:R-:W1:Y:S01]  /*5da0*/  LDCU UR6, c[0x0][0x3c4] ;  /* 0x00007880ff0677ac */ /* 0x000e620008000800 */
[----:B------:R-:W2:Y:S01]  /*5db0*/  LDCU.64 UR10, c[0x0][0x3a0] ;  /* 0x00007400ff0a77ac */ /* 0x000ea20008000a00 */
[----:B-1----:R-:W-:Y:S02]  /*5dc0*/  SHF.R.U32.HI R4, RZ, UR6, R2 ;  /* 0x00000006ff047c19 */ /* 0x002fe40008011602 */
[----:B------:R-:W-:Y:S02]  /*5dd0*/  LOP3.LUT R11, RZ, R2, RZ, 0x33, !PT ;  /* 0x00000002ff0b7212 */ /* 0x000fe400078e33ff */
[----:B------:R-:W-:-:S04]  /*5de0*/  LOP3.LUT R4, R4, UR5, RZ, 0x30, !PT ;  /* 0x0000000504047c12 */ /* 0x000fc8000f8e30ff */
[----:B------:R-:W-:-:S06]  /*5df0*/  LEA R5, R4, UR4, 0x3 ;  /* 0x0000000404057c11 */ /* 0x000fcc000f8e18ff */
[----:B------:R-:W1:Y:S02]  /*5e00*/  LDS.64 R4, [R5+0x7200] ;  /* 0x0072000005047984 */ /* 0x000e640000000a00 */
[----:B-1----:R-:W-:-:S05]  /*5e10*/  IADD3 R4, P0, PT, R4, R3, RZ ;  /* 0x0000000304047210 */ /* 0x002fca0007f1e0ff */
[----:B------:R-:W-:Y:S01]  /*5e20*/  IMAD.X R7, RZ, RZ, R5, P0 ;  /* 0x000000ffff077224 */ /* 0x000fe200000e0605 */
[----:B--2---:R-:W-:-:S04]  /*5e30*/  LEA R6, P0, R4, UR10, 0x2 ;  /* 0x0000000a04067c11 */ /* 0x004fc8000f8010ff */
[----:B------:R-:W-:-:S05]  /*5e40*/  LEA.HI.X R7, R4, UR11, R7, 0x2, P0 ;  /* 0x0000000b04077c11 */ /* 0x000fca00080f1407 */
[----:B------:R-:W-:Y:S01]  /*5e50*/  STG.E desc[UR8][R6.64], R11 ;  /* 0x0000000b06007986 */ /* 0x000fe2000c101908 */
[----:B------:R-:W-:-:S03]  /*5e60*/  NOP ;  /* 0x0000000000007918 */ /* 0x000fc60000000000 */
[----:B------:R-:W1:Y:S02]  /*5e70*/  LDS R2, [R0+0x600] ;  /* 0x0006000000027984 */ /* 0x000e640000000800 */
[----:B-1----:R-:W-:Y:S02]  /*5e80*/  SHF.R.U32.HI R4, RZ, UR6, R2 ;  /* 0x00000006ff047c19 */ /* 0x002fe40008011602 */
[----:B------:R-:W-:Y:S02]  /*5e90*/  LOP3.LUT R11, RZ, R2, RZ, 0x33, !PT ;  /* 0x00000002ff0b7212 */ /* 0x000fe400078e33ff */
[----:B------:R-:W-:-:S04]  /*5ea0*/  LOP3.LUT R4, R4, UR5, RZ, 0x30, !PT ;  /* 0x0000000504047c12 */ /* 0x000fc8000f8e30ff */
[----:B------:R-:W-:-:S06]  /*5eb0*/  LEA R5, R4, UR4, 0x3 ;  /* 0x0000000404057c11 */ /* 0x000fcc000f8e18ff */
[----:B------:R-:W1:Y:S02]  /*5ec0*/  LDS.64 R4, [R5+0x7200] ;  /* 0x0072000005047984 */ /* 0x000e640000000a00 */
[----:B-1----:R-:W-:-:S05]  /*5ed0*/  IADD3 R4, P0, PT, R4, R3, RZ ;  /* 0x0000000304047210 */ /* 0x002fca0007f1e0ff */
[----:B------:R-:W-:Y:S01]  /*5ee0*/  IMAD.X R9, RZ, RZ, R5, P0 ;  /* 0x000000ffff097224 */ /* 0x000fe200000e0605 */
[----:B------:R-:W-:-:S04]  /*5ef0*/  LEA R8, P0, R4, UR10, 0x2 ;  /* 0x0000000a04087c11 */ /* 0x000fc8000f8010ff */
        /* <DEDUP_REMOVED lines=196> */
[----:B-1----:R-:W-:-:S04]  /*6b40*/  SHF.R.U32.HI R2, RZ, UR6, R0 ;  /* 0x00000006ff027c19 */ /* 0x002fc80008011600 */
[----:B------:R-:W-:-:S04]  /*6b50*/  LOP3.LUT R2, R2, UR5, RZ, 0x30, !PT ;  /* 0x0000000502027c12 */ /* 0x000fc8000f8e30ff */
[----:B------:R-:W-:-:S06]  /*6b60*/  LEA R4, R2, UR4, 0x3 ;  /* 0x0000000402047c11 */ /* 0x000fcc000f8e18ff */
[----:B------:R-:W1:Y:S02]  /*6b70*/  LDS.64 R4, [R4+0x7200] ;  /* 0x0072000004047984 */ /* 0x000e640000000a00 */
[----:B-1----:R-:W-:-:S05]  /*6b80*/  IADD3 R3, P0, PT, R4, R3, RZ ;  /* 0x0000000304037210 */ /* 0x002fca0007f1e0ff */
[----:B------:R-:W-:Y:S01]  /*6b90*/  IMAD.X R6, RZ, RZ, R5, P0 ;  /* 0x000000ffff067224 */ /* 0x000fe200000e0605 */
[C---:B------:R-:W-:Y:S02]  /*6ba0*/  LEA R2, P0, R3.reuse, UR10, 0x2 ;  /* 0x0000000a03027c11 */ /* 0x040fe4000f8010ff */
[----:B------:R-:W-:Y:S02]  /*6bb0*/  LOP3.LUT R5, RZ, R0, RZ, 0x33, !PT ;  /* 0x00000000ff057212 */ /* 0x000fe400078e33ff */
[----:B------:R-:W-:-:S05]  /*6bc0*/  LEA.HI.X R3, R3, UR11, R6, 0x2, P0 ;  /* 0x0000000b03037c11 */ /* 0x000fca00080f1406 */
[----:B------:R-:W-:Y:S01]  /*6bd0*/  STG.E desc[UR8][R2.64+0x6c00], R5 ;  /* 0x006c000502007986 */ /* 0x000fe2000c101908 */
[----:B------:R-:W-:Y:S01]  /*6be0*/  NOP ;  /* 0x0000000000007918 */ /* 0x000fe20000000000 */
[----:B------:R-:W-:Y:S05]  /*6bf0*/  EXIT ;  /* 0x000000000000794d */ /* 0x000fea0003800000 */
.L_x_76:
[----:B-1----:R-:W-:Y:S01]  /*6c00*/  IMAD.U32 R4, RZ, RZ, UR7 ;  /* 0x00000007ff047e24 */ /* 0x002fe2000f8e00ff */
[----:B------:R-:W-:Y:S01]  /*6c10*/  BSSY.RECONVERGENT B0, `(.L_x_77) ;  /* 0x000001e000007945 */ /* 0x000fe20003800200 */
[C---:B------:R-:W-:Y:S02]  /*6c20*/  VIADD R6, R3.reuse, 0x300 ;  /* 0x0000030003067836 */ /* 0x040fe40000000000 */
[----:B------:R-:W-:Y:S02]  /*6c30*/  IMAD R5, R4, -0x1c80, R9 ;  /* 0xffffe38004057824 */ /* 0x000fe400078e0209 */
[C---:B------:R-:W-:Y:S02]  /*6c40*/  VIADD R4, R3.reuse, 0x180 ;  /* 0x0000018003047836 */ /* 0x040fe40000000000 */
[C---:B------:R-:W-:Y:S01]  /*6c50*/  VIADD R8, R3.reuse, 0x480 ;  /* 0x0000048003087836 */ /* 0x040fe20000000000 */
[CC--:B------:R-:W-:Y:S01]  /*6c60*/  ISETP.GE.AND P1, PT, R3.reuse, R5.reuse, PT ;  /* 0x000000050300720c */ /* 0x0c0fe20003f26270 */
[C---:B------:R-:W-:Y:S01]  /*6c70*/  VIADD R10, R3.reuse, 0xa80 ;  /* 0x00000a80030a7836 */ /* 0x040fe20000000000 */
[-C--:B------:R-:W-:Y:S01]  /*6c80*/  ISETP.GE.AND P2, PT, R4, R5.reuse, PT ;  /* 0x000000050400720c */ /* 0x080fe20003f46270 */
[C---:B------:R-:W-:Y:S01]  /*6c90*/  VIADD R4, R3.reuse, 0x600 ;  /* 0x0000060003047836 */ /* 0x040fe20000000000 */
[-C--:B------:R-:W-:Y:S01]  /*6ca0*/  ISETP.GE.AND P3, PT, R6, R5.reuse, PT ;  /* 0x000000050600720c */ /* 0x080fe20003f66270 */
[C---:B------:R-:W-:Y:S01]  /*6cb0*/  VIADD R6, R3.reuse, 0x780 ;  /* 0x0000078003067836 */ /* 0x040fe20000000000 */
[-C--:B------:R-:W-:Y:S01]  /*6cc0*/  ISETP.GE.AND P4, PT, R8, R5.reuse, PT ;  /* 0x000000050800720c */ /* 0x080fe20003f86270 */
[----:B------:R-:W-:Y:S01]  /*6cd0*/  VIADD R8, R3, 0x900 ;  /* 0x0000090003087836 */ /* 0x000fe20000000000 */
[----:B------:R-:W-:-:S02]  /*6ce0*/  ISETP.GE.AND P5, PT, R4, R5, PT ;  /* 0x000000050400720c */ /* 0x000fc40003fa6270 */
[-C--:B------:R-:W-:Y:S02]  /*6cf0*/  ISETP.GE.AND P6, PT, R6, R5.reuse, PT ;  /* 0x000000050600720c */ /* 0x080fe40003fc6270 */
[----:B------:R-:W-:Y:S01]  /*6d00*/  ISETP.GE.AND P0, PT, R8, R5, PT ;  /* 0x000000050800720c */ /* 0x000fe20003f06270 */
[----:B------:R-:W-:-:S12]  /*6d10*/  @P1 BRA `(.L_x_78) ;  /* 0x0000000000341947 */ /* 0x000fd80003800000 */
[----:B------:R-:W1:Y:S01]  /*6d20*/  LDS R4, [R0] ;  /* 0x0000000000047984 */ /* 0x000e620000000800 */
[----:B------:R-:W1:Y:S01]  /*6d30*/  LDCU UR6, c[0x0][0x3c4] ;  /* 0x00007880ff0677ac */ /* 0x000e620008000800 */
[----:B------:R-:W2:Y:S01]  /*6d40*/  LDCU.64 UR10, c[0x0][0x3a0] ;  /* 0x00007400ff0a77ac */ /* 0x000ea20008000a00 */
[----:B-1----:R-:W-:-:S04]  /*6d50*/  SHF.R.U32.HI R6, RZ, UR6, R4 ;  /* 0x00000006ff067c19 */ /* 0x002fc80008011604 */
[----:B------:R-:W-:-:S04]  /*6d60*/  LOP3.LUT R6, R6, UR5, RZ, 0x30, !PT ;  /* 0x0000000506067c12 */ /* 0x000fc8000f8e30ff */
[----:B------:R-:W-:-:S05]  /*6d70*/  LEA R8, R6, UR4, 0x3 ;  /* 0x0000000406087c11 */ /* 0x000fca000f8e18ff */
[----:B------:R-:W1:Y:S02]  /*6d80*/  LDS.64 R6, [R8+0x7200] ;  /* 0x0072000008067984 */ /* 0x000e640000000a00 */
[----:B-1----:R-:W-:-:S05]  /*6d90*/  IADD3 R9, P1, PT, R6, R3, RZ ;  /* 0x0000000306097210 */ /* 0x002fca0007f3e0ff */
[----:B------:R-:W-:Y:S01]  /*6da0*/  IMAD.X R12, RZ, RZ, R7, P1 ;  /* 0x000000ffff0c7224 */ /* 0x000fe200008e0607 */
[----:B--2---:R-:W-:-:S04]  /*6db0*/  LEA R6, P1, R9, UR10, 0x2 ;  /* 0x0000000a09067c11 */ /* 0x004fc8000f8210ff */
[----:B------:R-:W-:Y:S02]  /*6dc0*/  LEA.HI.X R7, R9, UR11, R12, 0x2, P1 ;  /* 0x0000000b09077c11 */ /* 0x000fe400088f140c */
[----:B------:R-:W-:-:S05]  /*6dd0*/  LOP3.LUT R9, RZ, R4, RZ, 0x33, !PT ;  /* 0x00000004ff097212 */ /* 0x000fca00078e33ff */
[----:B------:R1:W-:Y:S02]  /*6de0*/  STG.E desc[UR8][R6.64], R9 ;  /* 0x0000000906007986 */ /* 0x0003e4000c101908 */
.L_x_78:
[----:B------:R-:W-:Y:S05]  /*6df0*/  BSYNC.RECONVERGENT B0 ;  /* 0x0000000000007941 */ /* 0x000fea0003800200 */
.L_x_77:
[----:B------:R-:W-:Y:S01]  /*6e00*/  NOP ;  /* 0x0000000000007918 */ /* 0x000fe20000000000 */
[----:B------:R-:W-:Y:S01]  /*6e10*/  BSSY.RECONVERGENT B0, `(.L_x_79) ;  /* 0x0000011000007945 */ /* 0x000fe20003800200 */
[----:B------:R-:W-:Y:S02]  /*6e20*/  ISETP.GE.AND P1, PT, R10, R5, PT ;  /* 0x000000050a00720c */ /* 0x000fe40003f26270 */
[----:B------:R-:W-:Y:S01]  /*6e30*/  LOP3.LUT R10, R3, 0xc00, RZ, 0xfc, !PT ;  /* 0x00000c00030a7812 */ /* 0x000fe200078efcff */
[----:B------:R-:W-:Y:S10]  /*6e40*/  @P2 BRA `(.L_x_80) ;  /* 0x0000000000342947 */ /* 0x000ff40003800000 */
[----:B------:R-:W1:Y:S01]  /*6e50*/  LDS R4, [R0+0x600] ;  /* 0x0006000000047984 */ /* 0x000e620000000800 */
        /* <DEDUP_REMOVED lines=12> */
.L_x_80:
[----:B------:R-:W-:Y:S05]  /*6f20*/  BSYNC.RECONVERGENT B0 ;  /* 0x0000000000007941 */ /* 0x000fea0003800200 */
.L_x_79:
[----:B------:R-:W-:Y:S01]  /*6f30*/  NOP ;  /* 0x0000000000007918 */ /* 0x000fe20000000000 */
[----:B------:R-:W-:Y:S01]  /*6f40*/  BSSY.RECONVERGENT B0, `(.L_x_81) ;  /* 0x0000011000007945 */ /* 0x000fe20003800200 */
[----:B------:R-:W-:Y:S01]  /*6f50*/  ISETP.GE.AND P2, PT, R10, R5, PT ;  /* 0x000000050a00720c */ /* 0x000fe20003f46270 */
[----:B------:R-:W-:Y:S02]  /*6f60*/  VIADD R10, R3, 0xd80 ;  /* 0x00000d80030a7836 */ /* 0x000fe40000000000 */
[----:B------:R-:W-:Y:S10]  /*6f70*/  @P3 BRA `(.L_x_82) ;  /* 0x0000000000343947 */ /* 0x000ff40003800000 */
[----:B------:R-:W1:Y:S01]  /*6f80*/  LDS R4, [R0+0xc00] ;  /* 0x000c000000047984 */ /* 0x000e620000000800 */
[----:B------:R-:W1:Y:S01]  /*6f90*/  LDCU UR6, c[0x0][0x3c4] ;  /* 0x00007880ff0677ac */ /* 0x000e620008000800 */
[----:B------:R-:W3:Y:S01]  /*6fa0*/  LDCU.64 UR10, c[0x0][0x3a0] ;  /* 0x00007400ff0a77ac */ /* 0x000ee20008000a00 */
[----:B-12---:R-:W-:-:S04]  /*6fb0*/  SHF.R.U32.HI R6, RZ, UR6, R4 ;  /* 0x00000006ff067c19 */ /* 0x006fc80008011604 */
[----:B------:R-:W-:-:S04]  /*6fc0*/  LOP3.LUT R6, R6, UR5, RZ, 0x30, !PT ;  /* 0x0000000506067c12 */ /* 0x000fc8000f8e30ff */
[----:B------:R-:W-:-:S05]  /*6fd0*/  LEA R8, R6, UR4, 0x3 ;  /* 0x0000000406087c11 */ /* 0x000fca000f8e18ff */
[----:B------:R-:W1:Y:S02]  /*6fe0*/  LDS.64 R6, [R8+0x7200] ;  /* 0x0072000008067984 */ /* 0x000e640000000a00 */
[----:B-1----:R-:W-:-:S05]  /*6ff0*/  IADD3 R9, P3, PT, R6, R3, RZ ;  /* 0x0000000306097210 */ /* 0x002fca0007f7e0ff */
[----:B------:R-:W-:Y:S01]  /*7000*/  IMAD.X R12, RZ, RZ, R7, P3 ;  /* 0x000000ffff0c7224 */ /* 0x000fe200018e0607 */
[----:B---3--:R-:W-:-:S04]  /*7010*/  LEA R6, P3, R9, UR10, 0x2 ;  /* 0x0000000a09067c11 */ /* 0x008fc8000f8610ff */
[----:B------:R-:W-:Y:S02]  /*7020*/  LEA.HI.X R7, R9, UR11, R12, 0x2, P3 ;  /* 0x0000000b09077c11 */ /* 0x000fe400098f140c */
[----:B------:R-:W-:-:S05]  /*7030*/  LOP3.LUT R9, RZ, R4, RZ, 0x33, !PT ;  /* 0x00000004ff097212 */ /* 0x000fca00078e33ff */
[----:B------:R3:W-:Y:S02]  /*7040*/  STG.E desc[UR8][R6.64+0xc00], R9 ;  /* 0x000c000906007986 */ /* 0x0007e4000c101908 */
.L_x_82:
[----:B------:R-:W-:Y:S05]  /*7050*/  BSYNC.RECONVERGENT B0 ;  /* 0x0000000000007941 */ /* 0x000fea0003800200 */
.L_x_81:
[----:B------:R-:W-:Y:S01]  /*7060*/  NOP ;  /* 0x0000000000007918 */ /* 0x000fe20000000000 */
[----:B------:R-:W-:Y:S01]  /*7070*/  BSSY.RECONVERGENT B0, `(.L_x_83) ;  /* 0x0000011000007945 */ /* 0x000fe20003800200 */
[----:B------:R-:W-:Y:S01]  /*7080*/  ISETP.GE.AND P3, PT, R10, R5, PT ;  /* 0x000000050a00720c */ /* 0x000fe20003f66270 */
[----:B------:R-:W-:Y:S02]  /*7090*/  VIADD R10, R3, 0xf00 ;  /* 0x00000f00030a7836 */ /* 0x000fe40000000000 */
[----:B------:R-:W-:Y:S10]  /*70a0*/  @P4 BRA `(.L_x_84) ;  /* 0x0000000000344947 */ /* 0x000ff40003800000 */
[----:B------:R-:W1:Y:S01]  /*70b0*/  LDS R4, [R0+0x1200] ;  /* 0x0012000000047984 */ /* 0x000e620000000800 */
[----:B------:R-:W1:Y:S01]  /*70c0*/  LDCU UR6, c[0x0][0x3c4] ;  /* 0x00007880ff0677ac */ /* 0x000e620008000800 */
[----:B------:R-:W4:Y:S01]  /*70d0*/  LDCU.64 UR10, c[0x0][0x3a0] ;  /* 0x00007400ff0a77ac */ /* 0x000f220008000a00 */
[----:B-123--:R-:W-:-:S04]  /*70e0*/  SHF.R.U32.HI R6, RZ, UR6, R4 ;  /* 0x00000006ff067c19 */ /* 0x00efc80008011604 */
[----:B------:R-:W-:-:S04]  /*70f0*/  LOP3.LUT R6, R6, UR5, RZ, 0x30, !PT ;  /* 0x0000000506067c12 */ /* 0x000fc8000f8e30ff */
[----:B------:R-:W-:-:S05]  /*7100*/  LEA R8, R6, UR4, 0x3 ;  /* 0x0000000406087c11 */ /* 0x000fca000f8e18ff */
[----:B------:R-:W1:Y:S02]  /*7110*/  LDS.64 R6, [R8+0x7200] ;  /* 0x0072000008067984 */ /* 0x000e640000000a00 */
[----:B-1----:R-:W-:-:S05]  /*7120*/  IADD3 R9, P4, PT, R6, R3, RZ ;  /* 0x0000000306097210 */ /* 0x002fca0007f9e0ff */
[----:B------:R-:W-:Y:S01]  /*7130*/  IMAD.X R12, RZ, RZ, R7, P4 ;  /* 0x000000ffff0c7224 */ /* 0x000fe200020e0607 */
[----:B----4-:R-:W-:-:S04]  /*7140*/  LEA R6, P4, R9, UR10, 0x2 ;  /* 0x0000000a09067c11 */ /* 0x010fc8000f8810ff */
[----:B------:R-:W-:Y:S02]  /*7150*/  LEA.HI.X R7, R9, UR11, R12, 0x2, P4 ;  /* 0x0000000b09077c11 */ /* 0x000fe4000a0f140c */
[----:B------:R-:W-:-:S05]  /*7160*/  LOP3.LUT R9, RZ, R4, RZ, 0x33, !PT ;  /* 0x00000004ff097212 */ /* 0x000fca00078e33ff */
[----:B------:R4:W-:Y:S02]  /*7170*/  STG.E desc[UR8][R6.64+0x1200], R9 ;  /* 0x0012000906007986 */ /* 0x0009e4000c101908 */
.L_x_84:
[----:B------:R-:W-:Y:S05]  /*7180*/  BSYNC.RECONVERGENT B0 ;  /* 0x0000000000007941 */ /* 0x000fea0003800200 */
.L_x_83:
[----:B------:R-:W-:Y:S01]  /*7190*/  NOP ;  /* 0x0000000000007918 */ /* 0x000fe20000000000 */
[----:B------:R-:W-:Y:S01]  /*71a0*/  BSSY.RECONVERGENT B0, `(.L_x_85) ;  /* 0x0000011000007945 */ /* 0x000fe20003800200 */
[----:B------:R-:W-:Y:S01]  /*71b0*/  ISETP.GE.AND P4, PT, R10, R5, PT ;  /* 0x000000050a00720c */ /* 0x000fe20003f86270 */
[----:B------:R-:W-:Y:S02]  /*71c0*/  VIADD R10, R3, 0x1080 ;  /* 0x00001080030a7836 */ /* 0x000fe40000000000 */
[----:B------:R-:W-:Y:S10]  /*71d0*/  @P5 BRA `(.L_x_86) ;  /* 0x0000000000345947 */ /* 0x000ff40003800000 */
[----:B------:R-:W1:Y:S01]  /*71e0*/  LDS R4, [R0+0x1800] ;  /* 0x0018000000047984 */ /* 0x000e620000000800 */
[----:B------:R-:W1:Y:S01]  /*71f0*/  LDCU UR6, c[0x0][0x3c4] ;  /* 0x00007880ff0677ac */ /* 0x000e620008000800 */
[----:B------:R-:W5:Y:S01]  /*7200*/  LDCU.64 UR10, c[0x0][0x3a0] ;  /* 0x00007400ff0a77ac */ /* 0x000f620008000a00 */
[----:B-1234-:R-:W-:-:S04]  /*7210*/  SHF.R.U32.HI R6, RZ, UR6, R4 ;  /* 0x00000006ff067c19 */ /* 0x01efc80008011604 */
[----:B------:R-:W-:-:S04]  /*7220*/  LOP3.LUT R6, R6, UR5, RZ, 0x30, !PT ;  /* 0x0000000506067c12 */ /* 0x000fc8000f8e30ff */
[----:B------:R-:W-:-:S05]  /*7230*/  LEA R8, R6, UR4, 0x3 ;  /* 0x0000000406087c11 */ /* 0x000fca000f8e18ff */
[----:B------:R-:W1:Y:S02]  /*7240*/  LDS.64 R6, [R8+0x7200] ;  /* 0x0072000008067984 */ /* 0x000e640000000a00 */
[----:B-1----:R-:W-:-:S05]  /*7250*/  IADD3 R9, P5, PT, R6, R3, RZ ;  /* 0x0000000306097210 */ /* 0x002fca0007fbe0ff */
[----:B------:R-:W-:Y:S01]  /*7260*/  IMAD.X R12, RZ, RZ, R7, P5 ;  /* 0x000000ffff0c7224 */ /* 0x000fe200028e0607 */
[----:B-----5:R-:W-:-:S04]  /*7270*/  LEA R6, P5, R9, UR10, 0x2 ;  /* 0x0000000a09067c11 */ /* 0x020fc8000f8a10ff */
[----:B------:R-:W-:Y:S02]  /*7280*/  LEA.HI.X R7, R9, UR11, R12, 0x2, P5 ;  /* 0x0000000b09077c11 */ /* 0x000fe4000a8f140c */
[----:B------:R-:W-:-:S05]  /*7290*/  LOP3.LUT R9, RZ, R4, RZ, 0x33, !PT ;  /* 0x00000004ff097212 */ /* 0x000fca00078e33ff */
[----:B------:R1:W-:Y:S02]  /*72a0*/  STG.E desc[UR8][R6.64+0x1800], R9 ;  /* 0x0018000906007986 */ /* 0x0003e4000c101908 */
.L_x_86:
[----:B------:R-:W-:Y:S05]  /*72b0*/  BSYNC.RECONVERGENT B0 ;  /* 0x0000000000007941 */ /* 0x000fea0003800200 */
.L_x_85:
        /* <DEDUP_REMOVED lines=18> */
.L_x_88:
[----:B------:R-:W-:Y:S05]  /*73e0*/  BSYNC.RECONVERGENT B0 ;  /* 0x0000000000007941 */ /* 0x000fea0003800200 */
.L_x_87:
        /* <DEDUP_REMOVED lines=18> */
.L_x_90:
[----:B------:R-:W-:Y:S05]  /*7510*/  BSYNC.RECONVERGENT B0 ;  /* 0x0000000000007941 */ /* 0x000fea0003800200 */
.L_x_89:
        /* <DEDUP_REMOVED lines=18> */
.L_x_92:
[----:B------:R-:W-:Y:S05]  /*7640*/  BSYNC.RECONVERGENT B0 ;  /* 0x0000000000007941 */ /* 0x000fea0003800200 */
.L_x_91:
        /* <DEDUP_REMOVED lines=18> */
.L_x_94:
[----:B------:R-:W-:Y:S05]  /*7770*/  BSYNC.RECONVERGENT B0 ;  /* 0x0000000000007941 */ /* 0x000fea0003800200 */
.L_x_93:
[----:B------:R-:W-:Y:S01]  /*7780*/  NOP ;  /* 0x0000000000007918 */ /* 0x000fe20000000000 */
[----:B------:R-:W-:Y:S01]  /*7790*/  BSSY.RECONVERGENT B0, `(.L_x_95) ;  /* 0x0000011000007945 */ /* 0x000fe20003800200 */
[----:B------:R-:W-:Y:S02]  /*77a0*/  ISETP.GE.AND P2, PT, R10, R5, PT ;  /* 0x000000050a00720c */ /* 0x000fe40003f46270 */
[----:B------:R-:W-:Y:S01]  /*77b0*/  LOP3.LUT R10, R3, 0x1800, RZ, 0xfc, !PT ;  /* 0x00001800030a7812 */ /* 0x000fe200078efcff */
        /* <DEDUP_REMOVED lines=14> */
.L_x_96:
[----:B------:R-:W-:Y:S05]  /*78a0*/  BSYNC.RECONVERGENT B0 ;  /* 0x0000000000007941 */ /* 0x000fea0003800200 */
.L_x_95:
        /* <DEDUP_REMOVED lines=18> */
.L_x_98:
[----:B------:R-:W-:Y:S05]  /*79d0*/  BSYNC.RECONVERGENT B0 ;  /* 0x0000000000007941 */ /* 0x000fea0003800200 */
.L_x_97:
[----:B------:R-:W-:Y:S01]  /*79e0*/  NOP ;  /* 0x0000000000007918 */ /* 0x000fe20000000000 */
[----:B------:R-:W-:Y:S01]  /*79f0*/  BSSY.RECONVERGENT B0, `(.L_x_99) ;  /* 0x0000010000007945 */ /* 0x000fe20003800200 */
[----:B------:R-:W-:-:S03]  /*7a00*/  ISETP.GE.AND P4, PT, R10, R5, PT ;  /* 0x000000050a00720c */ /* 0x000fc60003f86270 */
        /* <DEDUP_REMOVED lines=14> */
.L_x_100:
[----:B------:R-:W-:Y:S05]  /*7af0*/  BSYNC.RECONVERGENT B0 ;  /* 0x0000000000007941 */ /* 0x000fea0003800200 */
.L_x_99:
[----:B------:R-:W-:Y:S01]  /*7b00*/  NOP ;  /* 0x0000000000007918 */ /* 0x000fe20000000000 */
[----:B------:R-:W-:Y:S04]  /*7b10*/  BSSY.RECONVERGENT B0, `(.L_x_101) ;  /* 0x000000f000007945 */ /* 0x000fe80003800200 */
[----:B------:R-:W-:Y:S05]  /*7b20*/  @P6 BRA `(.L_x_102) ;  /* 0x0000000000346947 */ /* 0x000fea0003800000 */
        /* <DEDUP_REMOVED lines=13> */
.L_x_102:
[----:B------:R-:W-:Y:S05]  /*7c00*/  BSYNC.RECONVERGENT B0 ;  /* 0x0000000000007941 */ /* 0x000fea0003800200 */
.L_x_101:
        /* <DEDUP_REMOVED lines=16> */
.L_x_104:
[----:B------:R-:W-:Y:S05]  /*7d10*/  BSYNC.RECONVERGENT B0 ;  /* 0x0000000000007941 */ /* 0x000fea0003800200 */
.L_x_103:
        /* <DEDUP_REMOVED lines=16> */
.L_x_106:
[----:B------:R-:W-:Y:S05]  /*7e20*/  BSYNC.RECONVERGENT B0 ;  /* 0x0000000000007941 */ /* 0x000fea0003800200 */
.L_x_105:
        /* <DEDUP_REMOVED lines=16> */
.L_x_108:
[----:B------:R-:W-:Y:S05]  /*7f30*/  BSYNC.RECONVERGENT B0 ;  /* 0x0000000000007941 */ /* 0x000fea0003800200 */
.L_x_107:
        /* <DEDUP_REMOVED lines=16> */
.L_x_110:
[----:B------:R-:W-:Y:S05]  /*8040*/  BSYNC.RECONVERGENT B0 ;  /* 0x0000000000007941 */ /* 0x000fea0003800200 */
.L_x_109:
        /* <DEDUP_REMOVED lines=16> */
.L_x_112:
[----:B------:R-:W-:Y:S05]  /*8150*/  BSYNC.RECONVERGENT B0 ;  /* 0x0000000000007941 */ /* 0x000fea0003800200 */
.L_x_111:
[----:B------:R-:W-:Y:S01]  /*8160*/  NOP ;  /* 0x0000000000007918 */ /* 0x000fe20000000000 */
[----:B------:R-:W5:Y:S01]  /*8170*/  LDS R0, [R0+0x6c00] ;  /* 0x006c000000007984 */ /* 0x000f620000000800 */
[----:B------:R-:W5:Y:S02]  /*8180*/  LDCU UR6, c[0x0][0x3c4] ;  /* 0x00007880ff0677ac */ /* 0x000f640008000800 */
[----:B-----5:R-:W-:-:S04]  /*8190*/  SHF.R.U32.HI R2, RZ, UR6, R0 ;  /* 0x00000006ff027c19 */ /* 0x020fc80008011600 */
[----:B------:R-:W-:-:S04]  /*81a0*/  LOP3.LUT R2, R2, UR5, RZ, 0x30, !PT ;  /* 0x0000000502027c12 */ /* 0x000fc8000f8e30ff */
[----:B-1234-:R-:W-:Y:S01]  /*81b0*/  LEA R6, R2, UR4, 0x3 ;  /* 0x0000000402067c11 */ /* 0x01efe2000f8e18ff */
[----:B------:R-:W-:-:S05]  /*81c0*/  VIADD R2, R3, 0x1b00 ;  /* 0x00001b0003027836 */ /* 0x000fca0000000000 */
[----:B------:R-:W1:Y:S01]  /*81d0*/  LDS.64 R6, [R6+0x7200] ;  /* 0x0072000006067984 */ /* 0x000e620000000a00 */
[----:B------:R-:W-:-:S13]  /*81e0*/  ISETP.GE.AND P0, PT, R2, R5, PT ;  /* 0x000000050200720c */ /* 0x000fda0003f06270 */
[----:B------:R-:W2:Y:S01]  /*81f0*/  @!P0 LDC.64 R8, c[0x0][0x3a0] ;  /* 0x0000e800ff088b82 */ /* 0x000ea20000000a00 */
[----:B------:R-:W-:Y:S02]  /*8200*/  @!P0 LOP3.LUT R5, RZ, R0, RZ, 0x33, !PT ;  /* 0x00000000ff058212 */ /* 0x000fe400078e33ff */
[----:B-1----:R-:W-:-:S05]  /*8210*/  IADD3 R3, P1, PT, R6, R3, RZ ;  /* 0x0000000306037210 */ /* 0x002fca0007f3e0ff */
[----:B------:R-:W-:Y:S01]  /*8220*/  IMAD.X R4, RZ, RZ, R7, P1 ;  /* 0x000000ffff047224 */ /* 0x000fe200008e0607 */
[----:B--2---:R-:W-:-:S04]  /*8230*/  @!P0 LEA R2, P1, R3, R8, 0x2 ;  /* 0x0000000803028211 */ /* 0x004fc800078210ff */
[----:B------:R-:W-:-:S05]  /*8240*/  @!P0 LEA.HI.X R3, R3, R9, R4, 0x2, P1 ;  /* 0x0000000903038211 */ /* 0x000fca00008f1404 */
[----:B------:R-:W-:Y:S01]  /*8250*/  @!P0 STG.E desc[UR8][R2.64+0x6c00], R5 ;  /* 0x006c000502008986 */ /* 0x000fe2000c101908 */
[----:B------:R-:W-:Y:S01]  /*8260*/  NOP ;  /* 0x0000000000007918 */ /* 0x000fe20000000000 */
[----:B------:R-:W-:Y:S05]  /*8270*/  EXIT ;  /* 0x000000000000794d */ /* 0x000fea0003800000 */
.L_x_26:
[----:B------:R-:W-:Y:S02]  /*8280*/  IMAD.MOV.U32 R50, RZ, RZ, R19 ;  /* 0x000000ffff327224 */ /* 0x000fe400078e0013 */
[----:B------:R-:W-:Y:S02]  /*8290*/  IMAD.MOV.U32 R49, RZ, RZ, 0x1 ;  /* 0x00000001ff317424 */ /* 0x000fe400078e00ff */
[----:B------:R-:W-:Y:S02]  /*82a0*/  IMAD.MOV.U32 R52, RZ, RZ, RZ ;  /* 0x000000ffff347224 */ /* 0x000fe400078e00ff */
[----:B------:R-:W-:-:S07]  /*82b0*/  IMAD.MOV.U32 R47, RZ, RZ, -0x1 ;  /* 0xffffffffff2f7424 */ /* 0x000fce00078e00ff */
[----:B------:R-:W-:Y:S05]  /*82c0*/  WARPSYNC.COLLECTIVE R47, `(.L_x_113) ;  /* 0x000000002f087348 */ /* 0x000fea0003c00000 */
[----:B------:R0:W1:Y:S02]  /*82d0*/  SHFL.UP P0, R48, R50, R49, R52 ;  /* 0x0400003132307389 */ /* 0x0000640000000034 */
[----:B01----:R-:W-:Y:S05]  /*82e0*/  ENDCOLLECTIVE ;  /* 0x000000000000791b */ /* 0x003fea0003800000 */
.L_x_113:
[----:B------:R-:W-:Y:S02]  /*82f0*/  IMAD.MOV.U32 R49, RZ, RZ, 0x2 ;  /* 0x00000002ff317424 */ /* 0x000fe400078e00ff */
[----:B------:R-:W-:-:S04]  /*8300*/  IMAD.MOV.U32 R20, RZ, RZ, R48 ;  /* 0x000000ffff147224 */ /* 0x000fc800078e0030 */
[----:B------:R-:W-:-:S04]  /*8310*/  @P0 IMAD.IADD R20, R19, 0x1, R20 ;  /* 0x0000000113140824 */ /* 0x000fc800078e0214 */
[----:B------:R-:W-:-:S07]  /*8320*/  IMAD.MOV.U32 R50, RZ, RZ, R20 ;  /* 0x000000ffff327224 */ /* 0x000fce00078e0014 */
[----:B------:R-:W-:Y:S05]  /*8330*/  WARPSYNC.COLLECTIVE R47, `(.L_x_114) ;  /* 0x000000002f087348 */ /* 0x000fea0003c00000 */
[----:B------:R0:W1:Y:S02]  /*8340*/  SHFL.UP P0, R48, R50, R49, R52 ;  /* 0x0400003132307389 */ /* 0x0000640000000034 */
[----:B01----:R-:W-:Y:S05]  /*8350*/  ENDCOLLECTIVE ;  /* 0x000000000000791b */ /* 0x003fea0003800000 */
.L_x_114:
[----:B------:R-:W-:Y:S02]  /*8360*/  IMAD.MOV.U32 R49, RZ, RZ, 0x4 ;  /* 0x00000004ff317424 */ /* 0x000fe400078e00ff */
[----:B------:R-:W-:-:S04]  /*8370*/  IMAD.MOV.U32 R21, RZ, RZ, R48 ;  /* 0x000000ffff157224 */ /* 0x000fc800078e0030 */
[----:B------:R-:W-:-:S04]  /*8380*/  @P0 IMAD.IADD R21, R20, 0x1, R21 ;  /* 0x0000000114150824 */ /* 0x000fc800078e0215 */
[----:B------:R-:W-:-:S07]  /*8390*/  IMAD.MOV.U32 R50, RZ, RZ, R21 ;  /* 0x000000ffff327224 */ /* 0x000fce00078e0015 */
[----:B------:R-:W-:Y:S05]  /*83a0*/  WARPSYNC.COLLECTIVE R47, `(.L_x_115) ;  /* 0x000000002f087348 */ /* 0x000fea0003c00000 */
[----:B------:R0:W1:Y:S02]  /*83b0*/  SHFL.UP P0, R48, R50, R49, R52 ;  /* 0x0400003132307389 */ /* 0x0000640000000034 */
[----:B01----:R-:W-:Y:S05]  /*83c0*/  ENDCOLLECTIVE ;  /* 0x000000000000791b */ /* 0x003fea0003800000 */
.L_x_115:
[----:B------:R-:W-:Y:S02]  /*83d0*/  IMAD.MOV.U32 R49, RZ, RZ, 0x8 ;  /* 0x00000008ff317424 */ /* 0x000fe400078e00ff */
[----:B------:R-:W-:-:S04]  /*83e0*/  IMAD.MOV.U32 R22, RZ, RZ, R48 ;  /* 0x000000ffff167224 */ /* 0x000fc800078e0030 */
[----:B------:R-:W-:-:S04]  /*83f0*/  @P0 IMAD.IADD R22, R21, 0x1, R22 ;  /* 0x0000000115160824 */ /* 0x000fc800078e0216 */
[----:B------:R-:W-:-:S07]  /*8400*/  IMAD.MOV.U32 R50, RZ, RZ, R22 ;  /* 0x000000ffff327224 */ /* 0x000fce00078e0016 */
[----:B------:R-:W-:Y:S05]  /*8410*/  WARPSYNC.COLLECTIVE R47, `(.L_x_116) ;  /* 0x000000002f087348 */ /* 0x000fea0003c00000 */
[----:B------:R0:W1:Y:S02]  /*8420*/  SHFL.UP P0, R48, R50, R49, R52 ;  /* 0x0400003132307389 */ /* 0x0000640000000034 */
[----:B01----:R-:W-:Y:S05]  /*8430*/  ENDCOLLECTIVE ;  /* 0x000000000000791b */ /* 0x003fea0003800000 */
.L_x_116:
[----:B------:R-:W-:Y:S02]  /*8440*/  IMAD.MOV.U32 R49, RZ, RZ, 0x10 ;  /* 0x00000010ff317424 */ /* 0x000fe400078e00ff */
[----:B------:R-:W-:-:S04]  /*8450*/  IMAD.MOV.U32 R23, RZ, RZ, R48 ;  /* 0x000000ffff177224 */ /* 0x000fc800078e0030 */
[----:B------:R-:W-:-:S04]  /*8460*/  @P0 IMAD.IADD R23, R22, 0x1, R23 ;  /* 0x0000000116170824 */ /* 0x000fc800078e0217 */
[----:B------:R-:W-:-:S07]  /*8470*/  IMAD.MOV.U32 R50, RZ, RZ, R23 ;  /* 0x000000ffff327224 */ /* 0x000fce00078e0017 */
[----:B------:R-:W-:Y:S05]  /*8480*/  WARPSYNC.COLLECTIVE R47, `(.L_x_117) ;  /* 0x000000002f087348 */ /* 0x000fea0003c00000 */
[----:B------:R0:W1:Y:S02]  /*8490*/  SHFL.UP P0, R48, R50, R49, R52 ;  /* 0x0400003132307389 */ /* 0x0000640000000034 */
[----:B01----:R-:W-:Y:S05]  /*84a0*/  ENDCOLLECTIVE ;  /* 0x000000000000791b */ /* 0x003fea0003800000 */
.L_x_117:
[----:B------:R-:W-:Y:S05]  /*84b0*/  BRA `(.L_x_118) ;  /* 0xffffff9c00b07947 */ /* 0x000fea000383ffff */
.L_x_119:
[----:B------:R-:W-:-:S00]  /*84c0*/  BRA `(.L_x_119) ;  /* 0xfffffffc00fc7947 */ /* 0x000fc0000383ffff */
[----:B------:R-:W-:-:S00]  /*84d0*/  NOP ;  /* 0x0000000000007918 */ /* 0x000fc00000000000 */
        /* <DEDUP_REMOVED lines=10> */
.L_x_326:


//--------------------- .text._ZN3cub18CUB_300001_SM_10006detail10radix_sort33DeviceRadixSortExclusiveSumKernelINS1_5radix10policy_hubIjNS0_8NullTypeEyE10Policy1000EyEEvPT0_ --------------------------
	.section	.text._ZN3cub18CUB_300001_SM_10006detail10radix_sort33DeviceRadixSortExclusiveSumKernelINS1_5radix10policy_hubIjNS0_8NullTypeEyE10Policy1000EyEEvPT0_,"ax",@progbits
	.align	128
        .global         _ZN3cub18CUB_300001_SM_10006detail10radix_sort33DeviceRadixSortExclusiveSumKernelINS1_5radix10policy_hubIjNS0_8NullTypeEyE10Policy1000EyEEvPT0_
        .type           _ZN3cub18CUB_300001_SM_10006detail10radix_sort33DeviceRadixSortExclusiveSumKernelINS1_5radix10policy_hubIjNS0_8NullTypeEyE10Policy1000EyEEvPT0_,@function
        .size           _ZN3cub18CUB_300001_SM_10006detail10radix_sort33DeviceRadixSortExclusiveSumKernelINS1_5radix10policy_hubIjNS0_8NullTypeEyE10Policy1000EyEEvPT0_,(.L_x_327 - _ZN3cub18CUB_300001_SM_10006detail10radix_sort33DeviceRadixSortExclusiveSumKernelINS1_5radix10policy_hubIjNS0_8NullTypeEyE10Policy1000EyEEvPT0_)
        .other          _ZN3cub18CUB_300001_SM_10006detail10radix_sort33DeviceRadixSortExclusiveSumKernelINS1_5radix10policy_hubIjNS0_8NullTypeEyE10Policy1000EyEEvPT0_,@"STO_CUDA_ENTRY STV_DEFAULT"
_ZN3cub18CUB_300001_SM_10006detail10radix_sort33DeviceRadixSortExclusiveSumKernelINS1_5radix10policy_hubIjNS0_8NullTypeEyE10Policy1000EyEEvPT0_:
.text._ZN3cub18CUB_300001_SM_10006detail10radix_sort33DeviceRadixSortExclusiveSumKernelINS1_5radix10policy_hubIjNS0_8NullTypeEyE10Policy1000EyEEvPT0_:
[----:B------:R-:W-:Y:S01]  /*0000*/  LDC R1, c[0x0][0x37c] ;  /* 0x0000df00ff017b82 */ /* 0x000fe20000000800 */
[----:B------:R-:W0:Y:S07]  /*0010*/  S2R R18, SR_TID.X ;  /* 0x0000000000127919 */ /* 0x000e2e0000002100 */
[----:B------:R-:W1:Y:S01]  /*0020*/  LDC.64 R16, c[0x0][0x380] ;  /* 0x0000e000ff107b82 */ /* 0x000e620000000a00 */
[----:B------:R-:W2:Y:S01]  /*0030*/  LDCU.64 UR4, c[0x0][0x358] ;  /* 0x00006b00ff0477ac */ /* 0x000ea20008000a00 */
[----:B------:R-:W3:Y:S01]  /*0040*/  S2R R5, SR_CTAID.X ;  /* 0x0000000000057919 */ /* 0x000ee20000002500 */
[----:B0-----:R-:W-:Y:S01]  /*0050*/  ISETP.GT.U32.AND P1, PT, R18, 0xff, PT ;  /* 0x000000ff1200780c */ /* 0x001fe20003f24070 */
[----:B---3--:R-:W-:-:S04]  /*0060*/  IMAD R5, R5, 0x100, R18 ;  /* 0x0000010005057824 */ /* 0x008fc800078e0212 */
[----:B-1----:R-:W-:-:S08]  /*0070*/  IMAD.WIDE R16, R5, 0x8, R16 ;  /* 0x0000000805107825 */ /* 0x002fd000078e0210 */
[----:B--2---:R-:W2:Y:S01]  /*0080*/  @!P1 LDG.E.64 R2, desc[UR4][R16.64] ;  /* 0x0000000410029981 */ /* 0x004ea2000c1e1b00 */
[----:B------:R-:W-:Y:S02]  /*0090*/  MOV R0, 0x400 ;  /* 0x0000040000007802 */ /* 0x000fe40000000f00 */
[C---:B------:R-:W-:Y:S01]  /*00a0*/  ISETP.GT.U32.AND P0, PT, R18.reuse, 0x1f, PT ;  /* 0x0000001f1200780c */ /* 0x040fe20003f04070 */
[----:B------:R-:W0:Y:S02]  /*00b0*/  S2R R5, SR_CgaCtaId ;  /* 0x0000000000057919 */ /* 0x000e240000008800 */
[----:B0-----:R-:W-:Y:S02]  /*00c0*/  LEA R5, R5, R0, 0x18 ;  /* 0x0000000005057211 */ /* 0x001fe400078ec0ff */
[----:B------:R-:W-:-:S05]  /*00d0*/  LEA.HI R0, R18, R18, RZ, 0x1d ;  /* 0x0000001212007211 */ /* 0x000fca00078fe8ff */
[----:B------:R-:W-:-:S05]  /*00e0*/  IMAD R0, R0, 0x8, R5 ;  /* 0x0000000800007824 */ /* 0x000fca00078e0205 */
[----:B--2---:R0:W-:Y:S01]  /*00f0*/  STS.64 [R0+0x10], R2 ;  /* 0x0000100200007388 */ /* 0x0041e20000000a00 */
[----:B------:R-:W-:Y:S06]  /*0100*/  BAR.SYNC.DEFER_BLOCKING 0x0 ;  /* 0x0000000000007b1d */ /* 0x000fec0000010000 */
[----:B------:R-:W-:Y:S05]  /*0110*/  @P0 BRA `(.L_x_120) ;  /* 0x0000000400240947 */ /* 0x000fea0003800000 */
[----:B------:R-:W-:Y:S01]  /*0120*/  IMAD R18, R18, 0x48, R5 ;  /* 0x0000004812127824 */ /* 0x000fe200078e0205 */
[----:B------:R-:W-:-:S04]  /*0130*/  UMOV UR6, 0xffffffff ;  /* 0xffffffff00067882 */ /* 0x000fc80000000000 */
[----:B------:R-:W-:Y:S04]  /*0140*/  LDS.64 R14, [R18+0x10] ;  /* 0x00001000120e7984 */ /* 0x000fe80000000a00 */
[----:B------:R-:W-:Y:S04]  /*0150*/  LDS.64 R12, [R18+0x18] ;  /* 0x00001800120c7984 */ /* 0x000fe80000000a00 */
[----:B------:R-:W1:Y:S04]  /*0160*/  LDS.64 R10, [R18+0x20] ;  /* 0x00002000120a7984 */ /* 0x000e680000000a00 */
[----:B------:R-:W-:Y:S04]  /*0170*/  LDS.64 R8, [R18+0x28] ;  /* 0x0000280012087984 */ /* 0x000fe80000000a00 */
[----:B------:R-:W2:Y:S04]  /*0180*/  LDS.64 R6, [R18+0x30] ;  /* 0x0000300012067984 */ /* 0x000ea80000000a00 */
[----:B------:R-:W-:Y:S04]  /*0190*/  LDS.64 R4, [R18+0x38] ;  /* 0x0000380012047984 */ /* 0x000fe80000000a00 */
[----:B0-----:R-:W0:Y:S04]  /*01a0*/  LDS.64 R2, [R18+0x40] ;  /* 0x0000400012027984 */ /* 0x001e280000000a00 */
[----:B------:R-:W3:Y:S01]  /*01b0*/  LDS.64 R20, [R18+0x48] ;  /* 0x0000480012147984 */ /* 0x000ee20000000a00 */
[----:B-1----:R-:W-:-:S04]  /*01c0*/  IADD3 R19, P3, P4, R10, R12, R14 ;  /* 0x0000000c0a137210 */ /* 0x002fc80007c7e00e */
[----:B------:R-:W-:Y:S02]  /*01d0*/  IADD3.X R23, PT, PT, R11, R13, R15, P3, P4 ;  /* 0x0000000d0b177210 */ /* 0x000fe40001fe840f */
[----:B--2---:R-:W-:-:S04]  /*01e0*/  IADD3 R19, P0, P2, R6, R19, R8 ;  /* 0x0000001306137210 */ /* 0x004fc80007a1e008 */
[----:B------:R-:W-:Y:S02]  /*01f0*/  IADD3.X R23, PT, PT, R7, R23, R9, P0, P2 ;  /* 0x0000001707177210 */ /* 0x000fe400007e4409 */
[----:B0-----:R-:W-:-:S04]  /*0200*/  IADD3 R19, P3, P4, R2, R19, R4 ;  /* 0x0000001302137210 */ /* 0x001fc80007c7e004 */
[----:B---3--:R-:W-:Y:S02]  /*0210*/  IADD3 R20, P0, PT, R20, R19, RZ ;  /* 0x0000001314147210 */ /* 0x008fe40007f1e0ff */
[----:B------:R-:W-:-:S05]  /*0220*/  IADD3.X R19, PT, PT, R3, R23, R5, P3, P4 ;  /* 0x0000001703137210 */ /* 0x000fca0001fe8405 */
[----:B------:R-:W-:Y:S01]  /*0230*/  IMAD.X R19, R21, 0x1, R19, P0 ;  /* 0x0000000115137824 */ /* 0x000fe200000e0613 */
[----:B------:R-:W-:Y:S06]  /*0240*/  BRA.DIV UR6, `(.L_x_121) ;  /* 0x0000000206f07947 */ /* 0x000fec000b800000 */
[----:B------:R-:W0:Y:S04]  /*0250*/  SHFL.UP PT, R27, R20, 0x1, RZ ;  /* 0x04200000141b7989 */ /* 0x000e2800000e00ff */
[----:B------:R-:W1:Y:S01]  /*0260*/  SHFL.UP P0, R25, R19, 0x1, RZ ;  /* 0x0420000013197989 */ /* 0x000e6200000000ff */
[----:B0-----:R-:W-:-:S04]  /*0270*/  IADD3 R22, P2, PT, R27, R20, RZ ;  /* 0x000000141b167210 */ /* 0x001fc80007f5e0ff */
[----:B-1----:R-:W-:Y:S01]  /*0280*/  SEL R27, R22, R27, P0 ;  /* 0x0000001b161b7207 */ /* 0x002fe20000000000 */
[----:B------:R-:W-:-:S04]  /*0290*/  IMAD.X R26, R25, 0x1, R19, P2 ;  /* 0x00000001191a7824 */ /* 0x000fc800010e0613 */
[----:B------:R-:W0:Y:S01]  /*02a0*/  SHFL.UP PT, R28, R27, 0x2, RZ ;  /* 0x044000001b1c7989 */ /* 0x000e2200000e00ff */
[----:B------:R-:W-:-:S05]  /*02b0*/  SEL R26, R26, R25, P0 ;  /* 0x000000191a1a7207 */ /* 0x000fca0000000000 */
[----:B------:R-:W1:Y:S01]  /*02c0*/  SHFL.UP P0, R25, R26, 0x2, RZ ;  /* 0x044000001a197989 */ /* 0x000e6200000000ff */
[----:B0-----:R-:W-:-:S05]  /*02d0*/  IADD3 R21, P2, PT, R28, R27, RZ ;  /* 0x0000001b1c157210 */ /* 0x001fca0007f5e0ff */
[----:B-1----:R-:W-:Y:S01]  /*02e0*/  IMAD.X R22, R25, 0x1, R26, P2 ;  /* 0x0000000119167824 */ /* 0x002fe200010e061a */
[----:B------:R-:W-:-:S04]  /*02f0*/  SEL R28, R21, R28, P0 ;  /* 0x0000001c151c7207 */ /* 0x000fc80000000000 */
[----:B------:R-:W-:Y:S01]  /*0300*/  SEL R29, R22, R25, P0 ;  /* 0x00000019161d7207 */ /* 0x000fe20000000000 */
        /* <DEDUP_REMOVED lines=12> */
[----:B------:R0:W1:Y:S04]  /*03d0*/  SHFL.UP PT, R28, R27, 0x10, RZ ;  /* 0x060000001b1c7989 */ /* 0x00006800000e00ff */
[----:B------:R0:W2:Y:S02]  /*03e0*/  SHFL.UP P0, R25, R26, 0x10, RZ ;  /* 0x060000001a197989 */ /* 0x0000a400000000ff */
.L_x_132:
[----:B-1----:R-:W-:-:S04]  /*03f0*/  IADD3 R21, P2, PT, R28, R27, RZ ;  /* 0x0000001b1c157210 */ /* 0x002fc80007f5e0ff */
[----:B--2---:R-:W-:Y:S01]  /*0400*/  SEL R21, R21, R28, P0 ;  /* 0x0000001c15157207 */ /* 0x004fe20000000000 */
[----:B------:R-:W-:-:S05]  /*0410*/  IMAD.X R22, R25, 0x1, R26, P2 ;  /* 0x0000000119167824 */ /* 0x000fca00010e061a */
[----:B------:R-:W-:Y:S02]  /*0420*/  SEL R22, R22, R25, P0 ;  /* 0x0000001916167207 */ /* 0x000fe40000000000 */
[----:B------:R-:W-:-:S05]  /*0430*/  IADD3 R20, P0, PT, R21, -R20, RZ ;  /* 0x8000001415147210 */ /* 0x000fca0007f1e0ff */
[----:B------:R-:W-:Y:S01]  /*0440*/  IMAD.X R21, R22, 0x1, ~R19, P0 ;  /* 0x0000000116157824 */ /* 0x000fe200000e0e13 */
[----:B------:R-:W-:-:S04]  /*0450*/  IADD3 R14, P0, PT, R14, R20, RZ ;  /* 0x000000140e0e7210 */ /* 0x000fc80007f1e0ff */
[----:B------:R1:W-:Y:S01]  /*0460*/  STS.64 [R18+0x10], R20 ;  /* 0x0000101412007388 */ /* 0x0003e20000000a00 */
[----:B------:R-:W-:Y:S01]  /*0470*/  IMAD.X R15, R15, 0x1, R21, P0 ;  /* 0x000000010f0f7824 */ /* 0x000fe200000e0615 */
        /* <DEDUP_REMOVED lines=17> */
[----:B------:R-:W-:-:S05]  /*0590*/  IMAD.X R3, R3, 0x1, R5, P0 ;  /* 0x0000000103037824 */ /* 0x000fca00000e0605 */
[----:B------:R1:W-:Y:S03]  /*05a0*/  STS.64 [R18+0x48], R2 ;  /* 0x0000480212007388 */ /* 0x0003e60000000a00 */
.L_x_120:
[----:B------:R-:W-:Y:S05]  /*05b0*/  WARPSYNC.ALL ;  /* 0x0000000000007948 */ /* 0x000fea0003800000 */
[----:B------:R-:W-:Y:S06]  /*05c0*/  BAR.SYNC.DEFER_BLOCKING 0x0 ;  /* 0x0000000000007b1d */ /* 0x000fec0000010000 */
[----:B------:R-:W-:Y:S05]  /*05d0*/  @P1 EXIT ;  /* 0x000000000000194d */ /* 0x000fea0003800000 */
[----:B01----:R-:W0:Y:S04]  /*05e0*/  LDS.64 R2, [R0+0x10] ;  /* 0x0000100000027984 */ /* 0x003e280000000a00 */
[----:B0-----:R-:W-:Y:S01]  /*05f0*/  STG.E.64 desc[UR4][R16.64], R2 ;  /* 0x0000000210007986 */ /* 0x001fe2000c101b04 */
[----:B------:R-:W-:Y:S05]  /*0600*/  EXIT ;  /* 0x000000000000794d */ /* 0x000fea0003800000 */
.L_x_121:
[----:B------:R-:W-:Y:S02]  /*0610*/  IMAD.MOV.U32 R24, RZ, RZ, R20 ;  /* 0x000000ffff187224 */ /* 0x000fe400078e0014 */
[----:B------:R-:W-:Y:S02]  /*0620*/  IMAD.MOV.U32 R23, RZ, RZ, 0x1 ;  /* 0x00000001ff177424 */ /* 0x000fe400078e00ff */
[----:B------:R-:W-:Y:S02]  /*0630*/  IMAD.MOV.U32 R22, RZ, RZ, RZ ;  /* 0x000000ffff167224 */ /* 0x000fe400078e00ff */
[----:B------:R-:W-:-:S07]  /*0640*/  IMAD.MOV.U32 R21, RZ, RZ, -0x1 ;  /* 0xffffffffff157424 */ /* 0x000fce00078e00ff */
[----:B------:R-:W-:Y:S05]  /*0650*/  WARPSYNC.COLLECTIVE R21, `(.L_x_122) ;  /* 0x0000000015087348 */ /* 0x000fea0003c00000 */
[----:B------:R0:W1:Y:S02]  /*0660*/  SHFL.UP P0, R25, R24, R23, R22 ;  /* 0x0400001718197389 */ /* 0x0000640000000016 */
[----:B01----:R-:W-:Y:S05]  /*0670*/  ENDCOLLECTIVE ;  /* 0x000000000000791b */ /* 0x003fea0003800000 */
.L_x_122:
[----:B------:R-:W-:Y:S02]  /*0680*/  IMAD.MOV.U32 R24, RZ, RZ, R19 ;  /* 0x000000ffff187224 */ /* 0x000fe400078e0013 */
[----:B------:R-:W-:-:S07]  /*0690*/  IMAD.MOV.U32 R27, RZ, RZ, R25 ;  /* 0x000000ffff1b7224 */ /* 0x000fce00078e0019 */
[----:B------:R-:W-:Y:S05]  /*06a0*/  WARPSYNC.COLLECTIVE R21, `(.L_x_123) ;  /* 0x0000000015087348 */ /* 0x000fea0003c00000 */
[----:B------:R0:W1:Y:S02]  /*06b0*/  SHFL.UP P0, R25, R24, R23, R22 ;  /* 0x0400001718197389 */ /* 0x0000640000000016 */
[----:B01----:R-:W-:Y:S05]  /*06c0*/  ENDCOLLECTIVE ;  /* 0x000000000000791b */ /* 0x003fea0003800000 */
.L_x_123:
[----:B------:R-:W-:Y:S01]  /*06d0*/  IADD3 R26, P2, PT, R27, R20, RZ ;  /* 0x000000141b1a7210 */ /* 0x000fe20007f5e0ff */
[----:B------:R-:W-:-:S03]  /*06e0*/  IMAD.MOV.U32 R23, RZ, RZ, 0x2 ;  /* 0x00000002ff177424 */ /* 0x000fc600078e00ff */
[----:B------:R-:W-:Y:S01]  /*06f0*/  SEL R27, R26, R27, P0 ;  /* 0x0000001b1a1b7207 */ /* 0x000fe20000000000 */
[----:B------:R-:W-:-:S04]  /*0700*/  IMAD.X R26, R25, 0x1, R19, P2 ;  /* 0x00000001191a7824 */ /* 0x000fc800010e0613 */
[----:B------:R-:W-:Y:S01]  /*0710*/  IMAD.MOV.U32 R24, RZ, RZ, R27 ;  /* 0x000000ffff187224 */ /* 0x000fe200078e001b */
[----:B------:R-:W-:-:S07]  /*0720*/  SEL R26, R26, R25, P0 ;  /* 0x000000191a1a7207 */ /* 0x000fce0000000000 */
[----:B------:R-:W-:Y:S05]  /*0730*/  WARPSYNC.COLLECTIVE R21, `(.L_x_124) ;  /* 0x0000000015087348 */ /* 0x000fea0003c00000 */
[----:B------:R0:W1:Y:S02]  /*0740*/  SHFL.UP P0, R25, R24, R23, R22 ;  /* 0x0400001718197389 */ /* 0x0000640000000016 */
[----:B01----:R-:W-:Y:S05]  /*0750*/  ENDCOLLECTIVE ;  /* 0x000000000000791b */ /* 0x003fea0003800000 */
.L_x_124:
[----:B------:R-:W-:Y:S02]  /*0760*/  IMAD.MOV.U32 R24, RZ, RZ, R26 ;  /* 0x000000ffff187224 */ /* 0x000fe400078e001a */
[----:B------:R-:W-:-:S07]  /*0770*/  IMAD.MOV.U32 R28, RZ, RZ, R25 ;  /* 0x000000ffff1c7224 */ /* 0x000fce00078e0019 */
[----:B------:R-:W-:Y:S05]  /*0780*/  WARPSYNC.COLLECTIVE R21, `(.L_x_125) ;  /* 0x0000000015087348 */ /* 0x000fea0003c00000 */
[----:B------:R0:W1:Y:S02]  /*0790*/  SHFL.UP P0, R25, R24, R23, R22 ;  /* 0x0400001718197389 */ /* 0x0000640000000016 */
[----:B01----:R-:W-:Y:S05]  /*07a0*/  ENDCOLLECTIVE ;  /* 0x000000000000791b */ /* 0x003fea0003800000 */
.L_x_125:
        /* <DEDUP_REMOVED lines=9> */
.L_x_126:
[----:B------:R-:W-:Y:S02]  /*0840*/  IMAD.MOV.U32 R24, RZ, RZ, R29 ;  /* 0x000000ffff187224 */ /* 0x000fe400078e001d */
[----:B------:R-:W-:-:S07]  /*0850*/  IMAD.MOV.U32 R27, RZ, RZ, R25 ;  /* 0x000000ffff1b7224 */ /* 0x000fce00078e0019 */
[----:B------:R-:W-:Y:S05]  /*0860*/  WARPSYNC.COLLECTIVE R21, `(.L_x_127) ;  /* 0x0000000015087348 */ /* 0x000fea0003c00000 */
[----:B------:R0:W1:Y:S02]  /*0870*/  SHFL.UP P0, R25, R24, R23, R22 ;  /* 0x0400001718197389 */ /* 0x0000640000000016 */
[----:B01----:R-:W-:Y:S05]  /*0880*/  ENDCOLLECTIVE ;  /* 0x000000000000791b */ /* 0x003fea0003800000 */
.L_x_127:
        /* <DEDUP_REMOVED lines=9> */
.L_x_128:
[----:B------:R-:W-:Y:S02]  /*0920*/  IMAD.MOV.U32 R24, RZ, RZ, R29 ;  /* 0x000000ffff187224 */ /* 0x000fe400078e001d */
[----:B------:R-:W-:-:S07]  /*0930*/  IMAD.MOV.U32 R27, RZ, RZ, R25 ;  /* 0x000000ffff1b7224 */ /* 0x000fce00078e0019 */
[----:B------:R-:W-:Y:S05]  /*0940*/  WARPSYNC.COLLECTIVE R21, `(.L_x_129) ;  /* 0x0000000015087348 */ /* 0x000fea0003c00000 */
[----:B------:R0:W1:Y:S02]  /*0950*/  SHFL.UP P0, R25, R24, R23, R22 ;  /* 0x0400001718197389 */ /* 0x0000640000000016 */
[----:B01----:R-:W-:Y:S05]  /*0960*/  ENDCOLLECTIVE ;  /* 0x000000000000791b */ /* 0x003fea0003800000 */
.L_x_129:
        /* <DEDUP_REMOVED lines=9> */
.L_x_130:
[----:B------:R-:W-:Y:S02]  /*0a00*/  IMAD.MOV.U32 R24, RZ, RZ, R26 ;  /* 0x000000ffff187224 */ /* 0x000fe400078e001a */
[----:B------:R-:W-:-:S07]  /*0a10*/  IMAD.MOV.U32 R28, RZ, RZ, R25 ;  /* 0x000000ffff1c7224 */ /* 0x000fce00078e0019 */
[----:B------:R-:W-:Y:S05]  /*0a20*/  WARPSYNC.COLLECTIVE R21, `(.L_x_131) ;  /* 0x0000000015087348 */ /* 0x000fea0003c00000 */
[----:B------:R0:W1:Y:S02]  /*0a30*/  SHFL.UP P0, R25, R24, R23, R22 ;  /* 0x0400001718197389 */ /* 0x0000640000000016 */
[----:B01----:R-:W-:Y:S05]  /*0a40*/  ENDCOLLECTIVE ;  /* 0x000000000000791b */ /* 0x003fea0003800000 */
.L_x_131:
[----:B------:R-:W-:Y:S05]  /*0a50*/  BRA `(.L_x_132) ;  /* 0xfffffff800647947 */ /* 0x000fea000383ffff */
.L_x_133:
        /* <DEDUP_REMOVED lines=10> */
.L_x_327:


//--------------------- .text._ZN3cub18CUB_300001_SM_10006detail10radix_sort30DeviceRadixSortHistogramKernelINS1_5radix10policy_hubIjNS0_8NullTypeEyE10Policy1000ELNS0_9SortOrderE1EjyNS1_21identity_decomposer_tEEEvPT2_PKT1_SB_iiT3_ --------------------------
	.section	.text._ZN3cub18CUB_300001_SM_10006detail10radix_sort30DeviceRadixSortHistogramKernelINS1_5radix10policy_hubIjNS0_8NullTypeEyE10Policy1000ELNS0_9SortOrderE1EjyNS1_21identity_decomposer_tEEEvPT2_PKT1_SB_iiT3_,"ax",@progbits
	.align	128
        .global         _ZN3cub18CUB_300001_SM_10006detail10radix_sort30DeviceRadixSortHistogramKernelINS1_5radix10policy_hubIjNS0_8NullTypeEyE10Policy1000ELNS0_9SortOrderE1EjyNS1_21identity_decomposer_tEEEvPT2_PKT1_SB_iiT3_
        .type           _ZN3cub18CUB_300001_SM_10006detail10radix_sort30DeviceRadixSortHistogramKernelINS1_5radix10policy_hubIjNS0_8NullTypeEyE10Policy1000ELNS0_9SortOrderE1EjyNS1_21identity_decomposer_tEEEvPT2_PKT1_SB_iiT3_,@function
        .size           _ZN3cub18CUB_300001_SM_10006detail10radix_sort30DeviceRadixSortHistogramKernelINS1_5radix10policy_hubIjNS0_8NullTypeEyE10Policy1000ELNS0_9SortOrderE1EjyNS1_21identity_decomposer_tEEEvPT2_PKT1_SB_iiT3_,(.L_x_328 - _ZN3cub18CUB_300001_SM_10006detail10radix_sort30DeviceRadixSortHistogramKernelINS1_5radix10policy_hubIjNS0_8NullTypeEyE10Policy1000ELNS0_9SortOrderE1EjyNS1_21identity_decomposer_tEEEvPT2_PKT1_SB_iiT3_)
        .other          _ZN3cub18CUB_300001_SM_10006detail10radix_sort30DeviceRadixSortHistogramKernelINS1_5radix10policy_hubIjNS0_8NullTypeEyE10Policy1000ELNS0_9SortOrderE1EjyNS1_21identity_decomposer_tEEEvPT2_PKT1_SB_iiT3_,@"STO_CUDA_ENTRY STV_DEFAULT"
_ZN3cub18CUB_300001_SM_10006detail10radix_sort30DeviceRadixSortHistogramKernelINS1_5radix10policy_hubIjNS0_8NullTypeEyE10Policy1000ELNS0_9SortOrderE1EjyNS1_21identity_decomposer_tEEEvPT2_PKT1_SB_iiT3_:
.text._ZN3cub18CUB_300001_SM_10006detail10radix_sort30DeviceRadixSortHistogramKernelINS1_5radix10policy_hubIjNS0_8NullTypeEyE10Policy1000ELNS0_9SortOrderE1EjyNS1_21identity_decomposer_tEEEvPT2_PKT1_SB_iiT3_:
[----:B------:R-:W-:Y:S01]  /*0000*/  LDC R1, c[0x0][0x37c] ;  /* 0x0000df00ff017b82 */ /* 0x000fe20000000800 */
[----:B------:R-:W0:Y:S02]  /*0010*/  LDCU.64 UR14, c[0x0][0x390] ;  /* 0x00007200ff0e77ac */ /* 0x000e240008000a00 */
[----:B0-----:R-:W-:-:S04]  /*0020*/  ISETP.NE.U32.AND P0, PT, RZ, UR14, PT ;  /* 0x0000000eff007c0c */ /* 0x001fc8000bf05070 */
[----:B------:R-:W-:-:S13]  /*0030*/  ISETP.NE.AND.EX P0, PT, RZ, UR15, PT, P0 ;  /* 0x0000000fff007c0c */ /* 0x000fda000bf05300 */
[----:B------:R-:W-:Y:S05]  /*0040*/  @!P0 EXIT ;  /* 0x000000000000894d */ /* 0x000fea0003800000 */
[----:B------:R-:W-:Y:S01]  /*0050*/  UIADD3 UR11, UP0, UPT, UR14, -0x1, URZ ;  /* 0xffffffff0e0b7890 */ /* 0x000fe2000ff1e0ff */
[----:B------:R-:W0:Y:S01]  /*0060*/  S2R R4, SR_TID.X ;  /* 0x0000000000047919 */ /* 0x000e220000002100 */
[----:B------:R-:W1:Y:S01]  /*0070*/  LDCU.64 UR4, c[0x0][0x398] ;  /* 0x00007300ff0477ac */ /* 0x000e620008000a00 */
[----:B------:R-:W2:Y:S01]  /*0080*/  S2UR UR7, SR_CgaCtaId ;  /* 0x00000000000779c3 */ /* 0x000ea20000008800 */
[----:B------:R-:W-:Y:S01]  /*0090*/  UIADD3.X UR12, UPT, UPT, UR15, -0x1, URZ, UP0, !UPT ;  /* 0xffffffff0f0c7890 */ /* 0x000fe200087fe4ff */
[----:B------:R-:W-:Y:S01]  /*00a0*/  UMOV UR6, 0x400 ;  /* 0x0000040000067882 */ /* 0x000fe20000000000 */
[----:B------:R-:W3:Y:S05]  /*00b0*/  LDCU.64 UR20, c[0x0][0x358] ;  /* 0x00006b00ff1477ac */ /* 0x000eea0008000a00 */
[----:B------:R-:W4:Y:S01]  /*00c0*/  S2UR UR8, SR_CTAID.X ;  /* 0x00000000000879c3 */ /* 0x000f220000002500 */
[----:B------:R-:W-:Y:S01]  /*00d0*/  USHF.R.U64 UR11, UR11, 0x1e, UR12 ;  /* 0x0000001e0b0b7899 */ /* 0x000fe2000800120c */
[----:B------:R-:W0:Y:S03]  /*00e0*/  LDCU UR28, c[0x0][0x370] ;  /* 0x00006e00ff1c77ac */ /* 0x000e260008000800 */
[----:B------:R-:W-:-:S02]  /*00f0*/  UIADD3 UR11, UP0, UPT, UR11, 0x1, URZ ;  /* 0x000000010b0b7890 */ /* 0x000fc4000ff1e0ff */
[----:B-1----:R-:W-:Y:S02]  /*0100*/  UIADD3 UR4, UPT, UPT, UR5, 0x7, -UR4 ;  /* 0x0000000705047890 */ /* 0x002fe4000fffe804 */
[----:B------:R-:W-:Y:S02]  /*0110*/  ULEA.HI.X UR12, UR12, URZ, URZ, 0x2, UP0 ;  /* 0x000000ff0c0c7291 */ /* 0x000fe400080f14ff */
[----:B------:R-:W-:Y:S02]  /*0120*/  UISETP.LT.U32.AND UP0, UPT, UR11, UR14, UPT ;  /* 0x0000000e0b00728c */ /* 0x000fe4000bf01070 */
[----:B------:R-:W-:Y:S02]  /*0130*/  USHF.R.S32.HI UR5, URZ, 0x1f, UR4 ;  /* 0x0000001fff057899 */ /* 0x000fe40008011404 */
[----:B------:R-:W-:Y:S02]  /*0140*/  UISETP.LT.U32.AND.EX UP0, UPT, UR12, UR15, UPT, UP0 ;  /* 0x0000000f0c00728c */ /* 0x000fe4000bf01100 */
[----:B------:R-:W-:-:S02]  /*0150*/  ULEA.HI UR5, UR5, UR4, URZ, 0x3 ;  /* 0x0000000405057291 */ /* 0x000fc4000f8f18ff */
[----:B------:R-:W-:Y:S01]  /*0160*/  USEL UR11, UR11, UR14, UP0 ;  /* 0x0000000e0b0b7287 */ /* 0x000fe20008000000 */
[C---:B0-----:R-:W-:Y:S01]  /*0170*/  VIADD R21, R4.reuse, 0x780 ;  /* 0x0000078004157836 */ /* 0x041fe20000000000 */
[----:B------:R-:W-:Y:S02]  /*0180*/  USEL UR12, UR12, UR15, UP0 ;  /* 0x0000000f0c0c7287 */ /* 0x000fe40008000000 */
[----:B------:R-:W-:Y:S02]  /*0190*/  UISETP.GE.AND UP0, UPT, UR4, 0x8, UPT ;  /* 0x000000080400788c */ /* 0x000fe4000bf06270 */
[----:B--2---:R-:W-:Y:S02]  /*01a0*/  ULEA UR6, UR7, UR6, 0x18 ;  /* 0x0000000607067291 */ /* 0x004fe4000f8ec0ff */
[----:B------:R-:W-:Y:S02]  /*01b0*/  USHF.R.S32.HI UR5, URZ, 0x3, UR5 ;  /* 0x00000003ff057899 */ /* 0x000fe40008011405 */
[----:B------:R-:W-:Y:S01]  /*01c0*/  PLOP3.LUT P0, PT, PT, PT, UP0, 0x80, 0x8 ;  /* 0x000000000008781c */ /* 0x000fe20003f0f008 */
[----:B----4-:R-:W-:Y:S01]  /*01d0*/  USHF.L.U32 UR8, UR8, 0xb, URZ ;  /* 0x0000000b08087899 */ /* 0x010fe200080006ff */
[C---:B------:R-:W-:Y:S01]  /*01e0*/  LEA R0, R4.reuse, UR6, 0x2 ;  /* 0x0000000604007c11 */ /* 0x040fe2000f8e10ff */
[----:B------:R-:W-:Y:S01]  /*01f0*/  UIADD3 UR22, UPT, UPT, UR5, -0x1, URZ ;  /* 0xffffffff05167890 */ /* 0x000fe2000fffe0ff */
[----:B------:R-:W-:Y:S01]  /*0200*/  ISETP.GT.U32.OR P0, PT, R4, 0xff, !P0 ;  /* 0x000000ff0400780c */ /* 0x000fe20004704470 */
[----:B------:R-:W-:-:S02]  /*0210*/  ULOP3.LUT UR23, UR5, 0xf, URZ, 0xc0, !UPT ;  /* 0x0000000f05177892 */ /* 0x000fc4000f8ec0ff */
[----:B------:R-:W-:Y:S01]  /*0220*/  ULOP3.LUT UR24, UR5, 0x7, URZ, 0xc0, !UPT ;  /* 0x0000000705187892 */ /* 0x000fe2000f8ec0ff */
[----:B------:R-:W-:Y:S01]  /*0230*/  P2R R20, PR, RZ, 0x1 ;  /* 0x00000001ff147803 */ /* 0x000fe20000000000 */
[----:B------:R-:W-:Y:S02]  /*0240*/  ULOP3.LUT UR25, UR5, 0x3, URZ, 0xc0, !UPT ;  /* 0x0000000305197892 */ /* 0x000fe4000f8ec0ff */
[----:B------:R-:W-:Y:S02]  /*0250*/  ULOP3.LUT UR26, UR5, 0xffffff0, URZ, 0xc0, !UPT ;  /* 0x0ffffff0051a7892 */ /* 0x000fe4000f8ec0ff */
[----:B------:R-:W-:Y:S02]  /*0260*/  ULOP3.LUT UR27, UR5, 0xffffff8, URZ, 0xc0, !UPT ;  /* 0x0ffffff8051b7892 */ /* 0x000fe4000f8ec0ff */
[----:B------:R-:W-:Y:S01]  /*0270*/  ULOP3.LUT UR9, UR5, 0x1, URZ, 0xc0, !UPT ;  /* 0x0000000105097892 */ /* 0x000fe2000f8ec0ff */
[----:B------:R-:W-:Y:S01]  /*0280*/  UMOV UR6, URZ ;  /* 0x000000ff00067c82 */ /* 0x000fe20008000000 */
[----:B---3--:R-:W-:-:S10]  /*0290*/  UMOV UR7, URZ ;  /* 0x000000ff00077c82 */ /* 0x008fd40008000000 */
.L_x_217:
[----:B------:R-:W-:Y:S01]  /*02a0*/  ISETP.NE.AND P0, PT, R20, RZ, PT ;  /* 0x000000ff1400720c */ /* 0x000fe20003f05270 */
[----:B------:R-:W-:-:S12]  /*02b0*/  BSSY.RECONVERGENT B0, `(.L_x_134) ;  /* 0x000007c000007945 */ /* 0x000fd80003800200 */
[----:B012345:R-:W-:Y:S05]  /*02c0*/  @P0 BRA `(.L_x_135) ;  /* 0x0000000400e80947 */ /* 0x03ffea0003800000 */
[----:B------:R-:W-:Y:S02]  /*02d0*/  IMAD.U32 R2, RZ, RZ, UR22 ;  /* 0x00000016ff027e24 */ /* 0x000fe4000f8e00ff */
[----:B------:R-:W-:-:S03]  /*02e0*/  IMAD.MOV.U32 R3, RZ, RZ, RZ ;  /* 0x000000ffff037224 */ /* 0x000fc600078e00ff */
[----:B------:R-:W-:-:S13]  /*02f0*/  ISETP.GE.U32.AND P1, PT, R2, 0xf, PT ;  /* 0x0000000f0200780c */ /* 0x000fda0003f26070 */
[----:B------:R-:W-:Y:S05]  /*0300*/  @!P1 BRA `(.L_x_136) ;  /* 0x00000000005c9947 */ /* 0x000fea0003800000 */
[----:B------:R-:W-:Y:S01]  /*0310*/  VIADD R2, R0, 0x2000 ;  /* 0x0000200000027836 */ /* 0x000fe20000000000 */
[----:B------:R-:W-:-:S12]  /*0320*/  UIADD3 UR4, UPT, UPT, -UR26, URZ, URZ ;  /* 0x000000ff1a047290 */ /* 0x000fd8000fffe1ff */
.L_x_137:
[----:B------:R-:W-:Y:S01]  /*0330*/  UIADD3 UR4, UPT, UPT, UR4, 0x10, URZ ;  /* 0x0000001004047890 */ /* 0x000fe2000fffe0ff */
[----:B------:R-:W-:Y:S03]  /*0340*/  STS [R2+-0x2000], RZ ;  /* 0xffe000ff02007388 */ /* 0x000fe60000000800 */
[----:B------:R-:W-:Y:S01]  /*0350*/  UISETP.NE.AND UP0, UPT, UR4, URZ, UPT ;  /* 0x000000ff0400728c */ /* 0x000fe2000bf05270 */
        /* <DEDUP_REMOVED lines=16> */
[----:B------:R-:W-:Y:S06]  /*0460*/  BRA.U UP0, `(.L_x_137) ;  /* 0xfffffffd00b07547 */ /* 0x000fec000b83ffff */
[----:B------:R-:W-:-:S07]  /*0470*/  IMAD.U32 R3, RZ, RZ, UR26 ;  /* 0x0000001aff037e24 */ /* 0x000fce000f8e00ff */
.L_x_136:
[----:B------:R-:W-:Y:S01]  /*0480*/  ISETP.NE.AND P0, PT, RZ, UR23, PT ;  /* 0x00000017ff007c0c */ /* 0x000fe2000bf05270 */
[----:B------:R-:W-:Y:S02]  /*0490*/  IMAD.U32 R6, RZ, RZ, UR24 ;  /* 0x00000018ff067e24 */ /* 0x000fe4000f8e00ff */
[----:B------:R-:W-:Y:S02]  /*04a0*/  IMAD.U32 R2, RZ, RZ, UR23 ;  /* 0x00000017ff027e24 */ /* 0x000fe4000f8e00ff */
[----:B------:R-:W-:Y:S02]  /*04b0*/  VIADD R6, R6, 0xffffffff ;  /* 0xffffffff06067836 */ /* 0x000fe40000000000 */
[----:B------:R-:W-:-:S06]  /*04c0*/  VIADD R2, R2, 0xffffffff ;  /* 0xffffffff02027836 */ /* 0x000fcc0000000000 */
[----:B------:R-:W-:Y:S05]  /*04d0*/  @!P0 BRA `(.L_x_138) ;  /* 0x00000000007c8947 */ /* 0x000fea0003800000 */
[----:B------:R-:W-:Y:S01]  /*04e0*/  ISETP.GE.U32.AND P2, PT, R2, 0x7, PT ;  /* 0x000000070200780c */ /* 0x000fe20003f46070 */
[----:B------:R-:W-:-:S12]  /*04f0*/  UISETP.NE.AND UP0, UPT, UR24, URZ, UPT ;  /* 0x000000ff1800728c */ /* 0x000fd8000bf05270 */
[----:B------:R-:W-:Y:S05]  /*0500*/  @!P2 BRA `(.L_x_139) ;  /* 0x000000000028a947 */ /* 0x000fea0003800000 */
[C---:B------:R-:W-:Y:S01]  /*0510*/  IMAD R5, R3.reuse, 0x400, R0 ;  /* 0x0000040003057824 */ /* 0x040fe200078e0200 */
[----:B------:R-:W-:-:S04]  /*0520*/  IADD3 R3, PT, PT, R3, 0x8, RZ ;  /* 0x0000000803037810 */ /* 0x000fc80007ffe0ff */
        /* <DEDUP_REMOVED lines=8> */
.L_x_139:
[----:B------:R-:W-:Y:S05]  /*05b0*/  BRA.U !UP0, `(.L_x_138) ;  /* 0x0000000108447547 */ /* 0x000fea000b800000 */
[----:B------:R-:W-:Y:S01]  /*05c0*/  ISETP.GE.U32.AND P2, PT, R6, 0x3, PT ;  /* 0x000000030600780c */ /* 0x000fe20003f46070 */
[----:B------:R-:W-:-:S12]  /*05d0*/  UISETP.NE.AND UP0, UPT, UR25, URZ, UPT ;  /* 0x000000ff1900728c */ /* 0x000fd8000bf05270 */
[C---:B0-----:R-:W-:Y:S02]  /*05e0*/  @P2 IMAD R5, R3.reuse, 0x400, R0 ;  /* 0x0000040003052824 */ /* 0x041fe400078e0200 */
[----:B------:R-:W-:-:S03]  /*05f0*/  @P2 VIADD R3, R3, 0x4 ;  /* 0x0000000403032836 */ /* 0x000fc60000000000 */
[----:B------:R1:W-:Y:S04]  /*0600*/  @P2 STS [R5], RZ ;  /* 0x000000ff05002388 */ /* 0x0003e80000000800 */
[----:B------:R1:W-:Y:S04]  /*0610*/  @P2 STS [R5+0x400], RZ ;  /* 0x000400ff05002388 */ /* 0x0003e80000000800 */
[----:B------:R1:W-:Y:S04]  /*0620*/  @P2 STS [R5+0x800], RZ ;  /* 0x000800ff05002388 */ /* 0x0003e80000000800 */
[----:B------:R1:W-:Y:S01]  /*0630*/  @P2 STS [R5+0xc00], RZ ;  /* 0x000c00ff05002388 */ /* 0x0003e20000000800 */
[----:B------:R-:W-:Y:S05]  /*0640*/  BRA.U !UP0, `(.L_x_138) ;  /* 0x0000000108207547 */ /* 0x000fea000b800000 */
[----:B------:R-:W-:Y:S01]  /*0650*/  IMAD R3, R3, 0x400, R0 ;  /* 0x0000040003037824 */ /* 0x000fe200078e0200 */
[----:B------:R-:W-:-:S04]  /*0660*/  UISETP.NE.AND UP0, UPT, UR25, 0x1, UPT ;  /* 0x000000011900788c */ /* 0x000fc8000bf05270 */
[----:B------:R2:W-:Y:S05]  /*0670*/  STS [R3], RZ ;  /* 0x000000ff03007388 */ /* 0x0005ea0000000800 */
[----:B------:R-:W-:Y:S05]  /*0680*/  BRA.U !UP0, `(.L_x_138) ;  /* 0x0000000108107547 */ /* 0x000fea000b800000 */
[----:B------:R-:W-:Y:S01]  /*0690*/  UISETP.NE.AND UP0, UPT, UR25, 0x2, UPT ;  /* 0x000000021900788c */ /* 0x000fe2000bf05270 */
[----:B------:R3:W-:Y:S05]  /*06a0*/  STS [R3+0x400], RZ ;  /* 0x000400ff03007388 */ /* 0x0007ea0000000800 */
[----:B------:R-:W-:-:S13]  /*06b0*/  PLOP3.LUT P2, PT, PT, PT, UP0, 0x80, 0x8 ;  /* 0x000000000008781c */ /* 0x000fda0003f4f008 */
[----:B------:R3:W-:Y:S02]  /*06c0*/  @P2 STS [R3+0x800], RZ ;  /* 0x000800ff03002388 */ /* 0x0007e40000000800 */
.L_x_138:
[----:B------:R-:W-:-:S13]  /*06d0*/  ISETP.GT.U32.AND P2, PT, R4, 0x7f, PT ;  /* 0x0000007f0400780c */ /* 0x000fda0003f44070 */
[----:B------:R-:W-:Y:S05]  /*06e0*/  @P2 BRA `(.L_x_135) ;  /* 0x0000000000e02947 */ /* 0x000fea0003800000 */
[----:B--23--:R-:W-:Y:S01]  /*06f0*/  IMAD.MOV.U32 R3, RZ, RZ, RZ ;  /* 0x000000ffff037224 */ /* 0x00cfe200078e00ff */
[----:B------:R-:W-:Y:S06]  /*0700*/  @!P1 BRA `(.L_x_140) ;  /* 0x0000000000589947 */ /* 0x000fec0003800000 */
[----:B------:R-:W-:-:S07]  /*0710*/  IMAD.MOV.U32 R3, RZ, RZ, RZ ;  /* 0x000000ffff037224 */ /* 0x000fce00078e00ff */
.L_x_141:
[C---:B012---:R-:W-:Y:S02]  /*0720*/  IMAD R5, R3.reuse, 0x400, R0 ;  /* 0x0000040003057824 */ /* 0x047fe400078e0200 */
[----:B------:R-:W-:-:S03]  /*0730*/  VIADD R3, R3, 0x10 ;  /* 0x0000001003037836 */ /* 0x000fc60000000000 */
[----:B------:R2:W-:Y:S02]  /*0740*/  STS [R5+0x200], RZ ;  /* 0x000200ff05007388 */ /* 0x0005e40000000800 */
[----:B------:R-:W-:Y:S02]  /*0750*/  ISETP.NE.AND P1, PT, R3, UR26, PT ;  /* 0x0000001a03007c0c */ /* 0x000fe4000bf25270 */
[----:B------:R2:W-:Y:S04]  /*0760*/  STS [R5+0x600], RZ ;  /* 0x000600ff05007388 */ /* 0x0005e80000000800 */
        /* <DEDUP_REMOVED lines=13> */
[----:B------:R2:W-:Y:S01]  /*0840*/  STS [R5+0x3e00], RZ ;  /* 0x003e00ff05007388 */ /* 0x0005e20000000800 */
[----:B------:R-:W-:Y:S05]  /*0850*/  @P1 BRA `(.L_x_141) ;  /* 0xfffffffc00b01947 */ /* 0x000fea000383ffff */
[----:B------:R-:W-:-:S07]  /*0860*/  IMAD.U32 R3, RZ, RZ, UR26 ;  /* 0x0000001aff037e24 */ /* 0x000fce000f8e00ff */
.L_x_140:
[----:B------:R-:W-:Y:S05]  /*0870*/  @!P0 BRA `(.L_x_135) ;  /* 0x00000000007c8947 */ /* 0x000fea0003800000 */
[----:B------:R-:W-:Y:S01]  /*0880*/  ISETP.GE.U32.AND P0, PT, R2, 0x7, PT ;  /* 0x000000070200780c */ /* 0x000fe20003f06070 */
[----:B------:R-:W-:-:S12]  /*0890*/  UISETP.NE.AND UP0, UPT, UR24, URZ, UPT ;  /* 0x000000ff1800728c */ /* 0x000fd8000bf05270 */
[----:B------:R-:W-:Y:S05]  /*08a0*/  @!P0 BRA `(.L_x_142) ;  /* 0x0000000000288947 */ /* 0x000fea0003800000 */
[C---:B------:R-:W-:Y:S02]  /*08b0*/  IMAD R2, R3.reuse, 0x400, R0 ;  /* 0x0000040003027824 */ /* 0x040fe400078e0200 */
[----:B------:R-:W-:-:S03]  /*08c0*/  VIADD R3, R3, 0x8 ;  /* 0x0000000803037836 */ /* 0x000fc60000000000 */
[----:B------:R3:W-:Y:S04]  /*08d0*/  STS [R2+0x200], RZ ;  /* 0x000200ff02007388 */ /* 0x0007e80000000800 */
[----:B------:R3:W-:Y:S04]  /*08e0*/  STS [R2+0x600], RZ ;  /* 0x000600ff02007388 */ /* 0x0007e80000000800 */
[----:B------:R3:W-:Y:S04]  /*08f0*/  STS [R2+0xa00], RZ ;  /* 0x000a00ff02007388 */ /* 0x0007e80000000800 */
[----:B------:R3:W-:Y:S04]  /*0900*/  STS [R2+0xe00], RZ ;  /* 0x000e00ff02007388 */ /* 0x0007e80000000800 */
[----:B------:R3:W-:Y:S04]  /*0910*/  STS [R2+0x1200], RZ ;  /* 0x001200ff02007388 */ /* 0x0007e80000000800 */
[----:B------:R3:W-:Y:S04]  /*0920*/  STS [R2+0x1600], RZ ;  /* 0x001600ff02007388 */ /* 0x0007e80000000800 */
[----:B------:R3:W-:Y:S04]  /*0930*/  STS [R2+0x1a00], RZ ;  /* 0x001a00ff02007388 */ /* 0x0007e80000000800 */
[----:B------:R3:W-:Y:S02]  /*0940*/  STS [R2+0x1e00], RZ ;  /* 0x001e00ff02007388 */ /* 0x0007e40000000800 */
.L_x_142:
[----:B------:R-:W-:Y:S05]  /*0950*/  BRA.U !UP0, `(.L_x_135) ;  /* 0x0000000108447547 */ /* 0x000fea000b800000 */
[----:B------:R-:W-:Y:S01]  /*0960*/  ISETP.GE.U32.AND P0, PT, R6, 0x3, PT ;  /* 0x000000030600780c */ /* 0x000fe20003f06070 */
[----:B------:R-:W-:-:S12]  /*0970*/  UISETP.NE.AND UP0, UPT, UR25, URZ, UPT ;  /* 0x000000ff1900728c */ /* 0x000fd8000bf05270 */
[C---:B---3--:R-:W-:Y:S01]  /*0980*/  @P0 LEA R2, R3.reuse, R0, 0xa ;  /* 0x0000000003020211 */ /* 0x048fe200078e50ff */
[----:B------:R-:W-:-:S04]  /*0990*/  @P0 VIADD R3, R3, 0x4 ;  /* 0x0000000403030836 */ /* 0x000fc80000000000 */
[----:B------:R4:W-:Y:S04]  /*09a0*/  @P0 STS [R2+0x200], RZ ;  /* 0x000200ff02000388 */ /* 0x0009e80000000800 */
[----:B------:R4:W-:Y:S04]  /*09b0*/  @P0 STS [R2+0x600], RZ ;  /* 0x000600ff02000388 */ /* 0x0009e80000000800 */
[----:B------:R4:W-:Y:S04]  /*09c0*/  @P0 STS [R2+0xa00], RZ ;  /* 0x000a00ff02000388 */ /* 0x0009e80000000800 */
[----:B------:R4:W-:Y:S01]  /*09d0*/  @P0 STS [R2+0xe00], RZ ;  /* 0x000e00ff02000388 */ /* 0x0009e20000000800 */
[----:B------:R-:W-:Y:S05]  /*09e0*/  BRA.U !UP0, `(.L_x_135) ;  /* 0x0000000108207547 */ /* 0x000fea000b800000 */
[----:B------:R-:W-:Y:S01]  /*09f0*/  IMAD R3, R3, 0x400, R0 ;  /* 0x0000040003037824 */ /* 0x000fe200078e0200 */
[----:B------:R-:W-:-:S04]  /*0a00*/  UISETP.NE.AND UP0, UPT, UR25, 0x1, UPT ;  /* 0x000000011900788c */ /* 0x000fc8000bf05270 */
[----:B------:R3:W-:Y:S05]  /*0a10*/  STS [R3+0x200], RZ ;  /* 0x000200ff03007388 */ /* 0x0007ea0000000800 */
[----:B------:R-:W-:Y:S05]  /*0a20*/  BRA.U !UP0, `(.L_x_135) ;  /* 0x0000000108107547 */ /* 0x000fea000b800000 */
[----:B------:R-:W-:Y:S01]  /*0a30*/  UISETP.NE.AND UP0, UPT, UR25, 0x2, UPT ;  /* 0x000000021900788c */ /* 0x000fe2000bf05270 */
[----:B------:R0:W-:Y:S05]  /*0a40*/  STS [R3+0x600], RZ ;  /* 0x000600ff03007388 */ /* 0x0001ea0000000800 */
[----:B------:R-:W-:-:S13]  /*0a50*/  PLOP3.LUT P0, PT, PT, PT, UP0, 0x80, 0x8 ;  /* 0x000000000008781c */ /* 0x000fda0003f0f008 */
[----:B------:R0:W-:Y:S02]  /*0a60*/  @P0 STS [R3+0xa00], RZ ;  /* 0x000a00ff03000388 */ /* 0x0001e40000000800 */
.L_x_135:
[----:B------:R-:W-:Y:S05]  /*0a70*/  BSYNC.RECONVERGENT B0 ;  /* 0x0000000000007941 */ /* 0x000fea0003800200 */
.L_x_134:
[----:B------:R-:W5:Y:S01]  /*0a80*/  LDCU.64 UR14, c[0x0][0x390] ;  /* 0x00007200ff0e77ac */ /* 0x000f620008000a00 */
[----:B------:R-:W-:Y:S02]  /*0a90*/  USHF.L.U32 UR4, UR6, 0x1e, URZ ;  /* 0x0000001e06047899 */ /* 0x000fe400080006ff */
[----:B------:R-:W-:Y:S02]  /*0aa0*/  USHF.L.U64.HI UR5, UR6, 0x1e, UR7 ;  /* 0x0000001e06057899 */ /* 0x000fe40008010207 */
[----:B-----5:R-:W-:-:S04]  /*0ab0*/  UIADD3 UR4, UP0, UPT, -UR4, UR14, URZ ;  /* 0x0000000e04047290 */ /* 0x020fc8000ff1e1ff */
[----:B------:R-:W-:Y:S02]  /*0ac0*/  UIADD3.X UR5, UPT, UPT, ~UR5, UR15, URZ, UP0, !UPT ;  /* 0x0000000f05057290 */ /* 0x000fe400087fe5ff */
[----:B------:R-:W-:-:S04]  /*0ad0*/  UISETP.LT.U32.AND UP0, UPT, UR4, 0x40000000, UPT ;  /* 0x400000000400788c */ /* 0x000fc8000bf01070 */
[----:B------:R-:W-:-:S04]  /*0ae0*/  UISETP.LT.U32.AND.EX UP0, UPT, UR5, URZ, UPT, UP0 ;  /* 0x000000ff0500728c */ /* 0x000fc8000bf01100 */
[----:B------:R-:W-:Y:S02]  /*0af0*/  USEL UR13, UR4, 0x40000000, UP0 ;  /* 0x40000000040d7887 */ /* 0x000fe40008000000 */
[----:B------:R-:W-:Y:S02]  /*0b00*/  USEL UR14, UR5, URZ, UP0 ;  /* 0x000000ff050e7287 */ /* 0x000fe40008000000 */
[----:B------:R-:W-:-:S04]  /*0b10*/  UISETP.GT.U32.AND UP0, UPT, UR13, UR8, UPT ;  /* 0x000000080d00728c */ /* 0x000fc8000bf04070 */
[----:B------:R-:W-:Y:S01]  /*0b20*/  UISETP.GT.U32.AND.EX UP0, UPT, UR14, URZ, UPT, UP0 ;  /* 0x000000ff0e00728c */ /* 0x000fe2000bf04100 */
[----:B------:R-:W-:Y:S08]  /*0b30*/  BAR.SYNC.DEFER_BLOCKING 0x0 ;  /* 0x0000000000007b1d */ /* 0x000ff00000010000 */
[----:B------:R-:W-:Y:S06]  /*0b40*/  BAR.SYNC.DEFER_BLOCKING 0x0 ;  /* 0x0000000000007b1d */ /* 0x000fec0000010000 */
[----:B------:R-:W-:Y:S05]  /*0b50*/  BRA.U !UP0, `(.L_x_143) ;  /* 0x0000000d08147547 */ /* 0x000fea000b800000 */
[----:B------:R-:W-:Y:S01]  /*0b60*/  UMOV UR10, UR8 ;  /* 0x00000008000a7c82 */ /* 0x000fe20008000000 */
[----:B------:R-:W-:-:S05]  /*0b70*/  UMOV UR5, URZ ;  /* 0x000000ff00057c82 */ /* 0x000fca0008000000 */
.L_x_148:
[----:B-----5:R-:W5:Y:S01]  /*0b80*/  LDCU.64 UR18, c[0x0][0x390] ;  /* 0x00007200ff1277ac */ /* 0x020f620008000a00 */
[----:B------:R-:W-:Y:S02]  /*0b90*/  USHF.L.U32 UR15, UR6, 0x1e, URZ ;  /* 0x0000001e060f7899 */ /* 0x000fe400080006ff */
[----:B------:R-:W-:Y:S02]  /*0ba0*/  USHF.L.U64.HI UR16, UR6, 0x1e, UR7 ;  /* 0x0000001e06107899 */ /* 0x000fe40008010207 */
[----:B------:R-:W-:-:S04]  /*0bb0*/  UIADD3 UR15, UP0, UPT, UR10, UR15, URZ ;  /* 0x0000000f0a0f7290 */ /* 0x000fc8000ff1e0ff */
[----:B------:R-:W-:Y:S02]  /*0bc0*/  UIADD3.X UR16, UPT, UPT, UR5, UR16, URZ, UP0, !UPT ;  /* 0x0000001005107290 */ /* 0x000fe400087fe4ff */
[----:B------:R-:W-:Y:S02]  /*0bd0*/  ULEA UR10, UP0, UR28, UR10, 0xb ;  /* 0x0000000a1c0a7291 */ /* 0x000fe4000f8058ff */
[----:B-----5:R-:W-:Y:S02]  /*0be0*/  UIADD3 UR17, UP1, UPT, -UR15, UR18, URZ ;  /* 0x000000120f117290 */ /* 0x020fe4000ff3e1ff */
[----:B------:R-:W-:Y:S02]  /*0bf0*/  UIADD3.X UR5, UPT, UPT, URZ, UR5, URZ, UP0, !UPT ;  /* 0x00000005ff057290 */ /* 0x000fe400087fe4ff */
[----:B------:R-:W-:Y:S02]  /*0c00*/  UIADD3.X UR4, UPT, UPT, ~UR16, UR19, URZ, UP1, !UPT ;  /* 0x0000001310047290 */ /* 0x000fe40008ffe5ff */
[----:B------:R-:W-:-:S02]  /*0c10*/  UISETP.GE.U32.AND UP1, UPT, UR17, 0x800, UPT ;  /* 0x000008001100788c */ /* 0x000fc4000bf26070 */
[----:B------:R-:W-:Y:S02]  /*0c20*/  UISETP.GE.U32.AND UP0, UPT, UR10, UR13, UPT ;  /* 0x0000000d0a00728c */ /* 0x000fe4000bf06070 */
[----:B------:R-:W-:Y:S02]  /*0c30*/  UISETP.GE.U32.AND.EX UP1, UPT, UR4, URZ, UPT, UP1 ;  /* 0x000000ff0400728c */ /* 0x000fe4000bf26110 */
[----:B------:R-:W-:-:S07]  /*0c40*/  UISETP.GE.U32.AND.EX UP0, UPT, UR5, UR14, UPT, UP0 ;  /* 0x0000000e0500728c */ /* 0x000fce000bf06100 */
[----:B0-----:R-:W-:Y:S05]  /*0c50*/  BRA.U !UP1, `(.L_x_144) ;  /* 0x0000000109587547 */ /* 0x001fea000b800000 */
[----:B------:R-:W4:Y:S01]  /*0c60*/  LDCU.64 UR18, c[0x0][0x388] ;  /* 0x00007100ff1277ac */ /* 0x000f220008000a00 */
[----:B0-23--:R-:W-:-:S05]  /*0c70*/  IADD3 R3, P0, PT, R4, UR15, RZ ;  /* 0x0000000f04037c10 */ /* 0x00dfca000ff1e0ff */
[----:B------:R-:W-:Y:S01]  /*0c80*/  IMAD.X R6, RZ, RZ, UR16, P0 ;  /* 0x00000010ff067e24 */ /* 0x000fe200080e06ff */
[----:B----4-:R-:W-:-:S04]  /*0c90*/  LEA R2, P0, R3, UR18, 0x2 ;  /* 0x0000001203027c11 */ /* 0x010fc8000f8010ff */
        /* <DEDUP_REMOVED lines=8> */
[----:B-1----:R0:W5:Y:S04]  /*0d20*/  LDG.E R5, desc[UR20][R2.64+0xe00] ;  /* 0x000e001402057981 */ /* 0x002168000c1e1900 */
        /* <DEDUP_REMOVED lines=9> */
.L_x_144:
[----:B------:R-:W1:Y:S01]  /*0dc0*/  LDCU.64 UR18, c[0x0][0x388] ;  /* 0x00007100ff1277ac */ /* 0x000e620008000a00 */
[C---:B---34-:R-:W-:Y:S01]  /*0dd0*/  VIADD R2, R4.reuse, 0x80 ;  /* 0x0000008004027836 */ /* 0x058fe20000000000 */
[C---:B0-2---:R-:W-:Y:S01]  /*0de0*/  IADD3 R3, P0, PT, R4.reuse, UR15, RZ ;  /* 0x0000000f04037c10 */ /* 0x045fe2000ff1e0ff */
[C---:B-1----:R-:W-:Y:S01]  /*0df0*/  VIADD R5, R4.reuse, 0x100 ;  /* 0x0000010004057836 */ /* 0x042fe20000000000 */
[C---:B------:R-:W-:Y:S01]  /*0e00*/  ISETP.GE.AND P1, PT, R4.reuse, UR17, PT ;  /* 0x0000001104007c0c */ /* 0x040fe2000bf26270 */
[----:B------:R-:W-:Y:S01]  /*0e10*/  VIADD R7, R4, 0x180 ;  /* 0x0000018004077836 */ /* 0x000fe20000000000 */
[----:B------:R-:W-:Y:S01]  /*0e20*/  ISETP.GE.AND P2, PT, R2, UR17, PT ;  /* 0x0000001102007c0c */ /* 0x000fe2000bf46270 */
[----:B------:R-:W-:Y:S01]  /*0e30*/  IMAD.X R6, RZ, RZ, UR16, P0 ;  /* 0x00000010ff067e24 */ /* 0x000fe200080e06ff */
[----:B------:R-:W-:Y:S01]  /*0e40*/  ISETP.GE.AND P3, PT, R5, UR17, PT ;  /* 0x0000001105007c0c */ /* 0x000fe2000bf66270 */
[----:B------:R-:W-:Y:S01]  /*0e50*/  VIADD R5, R4, 0x200 ;  /* 0x0000020004057836 */ /* 0x000fe20000000000 */
[----:B------:R-:W-:Y:S01]  /*0e60*/  ISETP.GE.AND P4, PT, R7, UR17, PT ;  /* 0x0000001107007c0c */ /* 0x000fe2000bf86270 */
[----:B------:R-:W-:-:S03]  /*0e70*/  IMAD.MOV.U32 R12, RZ, RZ, RZ ;  /* 0x000000ffff0c7224 */ /* 0x000fc600078e00ff */
[----:B------:R-:W-:Y:S02]  /*0e80*/  ISETP.GE.AND P5, PT, R5, UR17, PT ;  /* 0x0000001105007c0c */ /* 0x000fe4000bfa6270 */
[----:B------:R-:W-:Y:S02]  /*0e90*/  IADD3 R5, PT, PT, R4, 0x300, RZ ;  /* 0x0000030004057810 */ /* 0x000fe40007ffe0ff */
[----:B------:R-:W-:-:S04]  /*0ea0*/  LEA R2, P0, R3, UR18, 0x2 ;  /* 0x0000001203027c11 */ /* 0x000fc8000f8010ff */
[----:B------:R-:W-:Y:S02]  /*0eb0*/  LEA.HI.X R3, R3, UR19, R6, 0x2, P0 ;  /* 0x0000001303037c11 */ /* 0x000fe400080f1406 */
[----:B------:R-:W-:Y:S02]  /*0ec0*/  CS2R R10, SRZ ;  /* 0x00000000000a7805 */ /* 0x000fe4000001ff00 */
[----:B------:R-:W-:Y:S01]  /*0ed0*/  CS2R R8, SRZ ;  /* 0x0000000000087805 */ /* 0x000fe2000001ff00 */
[C---:B------:R-:W-:Y:S01]  /*0ee0*/  VIADD R6, R4.reuse, 0x280 ;  /* 0x0000028004067836 */ /* 0x040fe20000000000 */
[----:B------:R1:W5:Y:S01]  /*0ef0*/  @!P1 LDG.E R12, desc[UR20][R2.64] ;  /* 0x00000014020c9981 */ /* 0x000362000c1e1900 */
[----:B------:R-:W-:Y:S01]  /*0f00*/  ISETP.GE.AND P1, PT, R5, UR17, PT ;  /* 0x0000001105007c0c */ /* 0x000fe2000bf26270 */
[----:B------:R-:W-:Y:S02]  /*0f10*/  VIADD R5, R4, 0x380 ;  /* 0x0000038004057836 */ /* 0x000fe40000000000 */
[----:B------:R-:W-:Y:S01]  /*0f20*/  ISETP.GE.AND P0, PT, R6, UR17, PT ;  /* 0x0000001106007c0c */ /* 0x000fe2000bf06270 */
[----:B------:R1:W5:Y:S02]  /*0f30*/  @!P2 LDG.E R11, desc[UR20][R2.64+0x200] ;  /* 0x00020014020ba981 */ /* 0x000364000c1e1900 */
[----:B------:R-:W-:Y:S01]  /*0f40*/  ISETP.GE.AND P2, PT, R5, UR17, PT ;  /* 0x0000001105007c0c */ /* 0x000fe2000bf46270 */
[C---:B------:R-:W-:Y:S01]  /*0f50*/  VIADD R5, R4.reuse, 0x480 ;  /* 0x0000048004057836 */ /* 0x040fe20000000000 */
[----:B------:R1:W5:Y:S01]  /*0f60*/  @!P4 LDG.E R9, desc[UR20][R2.64+0x600] ;  /* 0x000600140209c981 */ /* 0x000362000c1e1900 */
[----:B------:R-:W-:-:S03]  /*0f70*/  LOP3.LUT R6, R4, 0x400, RZ, 0xfc, !PT ;  /* 0x0000040004067812 */ /* 0x000fc600078efcff */
[----:B------:R-:W-:Y:S01]  /*0f80*/  ISETP.GE.AND P4, PT, R5, UR17, PT ;  /* 0x0000001105007c0c */ /* 0x000fe2000bf86270 */
[----:B------:R-:W-:Y:S01]  /*0f90*/  VIADD R5, R4, 0x500 ;  /* 0x0000050004057836 */ /* 0x000fe20000000000 */
[----:B------:R1:W5:Y:S01]  /*0fa0*/  @!P3 LDG.E R10, desc[UR20][R2.64+0x400] ;  /* 0x00040014020ab981 */ /* 0x000362000c1e1900 */
[----:B------:R-:W-:Y:S02]  /*0fb0*/  ISETP.GE.AND P3, PT, R6, UR17, PT ;  /* 0x0000001106007c0c */ /* 0x000fe4000bf66270 */
[----:B------:R-:W-:Y:S01]  /*0fc0*/  CS2R R6, SRZ ;  /* 0x0000000000067805 */ /* 0x000fe2000001ff00 */
[----:B------:R1:W5:Y:S01]  /*0fd0*/  @!P5 LDG.E R8, desc[UR20][R2.64+0x800] ;  /* 0x000800140208d981 */ /* 0x000362000c1e1900 */
[----:B------:R-:W-:Y:S01]  /*0fe0*/  ISETP.GE.AND P5, PT, R5, UR17, PT ;  /* 0x0000001105007c0c */ /* 0x000fe2000bfa6270 */
[C---:B------:R-:W-:Y:S02]  /*0ff0*/  VIADD R5, R4.reuse, 0x600 ;  /* 0x0000060004057836 */ /* 0x040fe40000000000 */
[----:B------:R-:W-:Y:S01]  /*1000*/  VIADD R13, R4, 0x580 ;  /* 0x00000580040d7836 */ /* 0x000fe20000000000 */
[----:B------:R1:W5:Y:S01]  /*1010*/  @!P1 LDG.E R6, desc[UR20][R2.64+0xc00] ;  /* 0x000c001402069981 */ /* 0x000362000c1e1900 */
[----:B------:R-:W-:-:S02]  /*1020*/  CS2R R18, SRZ ;  /* 0x0000000000127805 */ /* 0x000fc4000001ff00 */
[----:B------:R-:W-:Y:S01]  /*1030*/  ISETP.GE.AND P1, PT, R5, UR17, PT ;  /* 0x0000001105007c0c */ /* 0x000fe2000bf26270 */
[----:B------:R-:W-:Y:S01]  /*1040*/  IMAD.MOV.U32 R5, RZ, RZ, RZ ;  /* 0x000000ffff057224 */ /* 0x000fe200078e00ff */
[----:B------:R1:W5:Y:S01]  /*1050*/  @!P0 LDG.E R7, desc[UR20][R2.64+0xa00] ;  /* 0x000a001402078981 */ /* 0x000362000c1e1900 */
[----:B------:R-:W-:Y:S01]  /*1060*/  ISETP.GE.AND P0, PT, R13, UR17, PT ;  /* 0x000000110d007c0c */ /* 0x000fe2000bf06270 */
[C---:B------:R-:W-:Y:S02]  /*1070*/  VIADD R13, R4.reuse, 0x680 ;  /* 0x00000680040d7836 */ /* 0x040fe40000000000 */
[----:B------:R-:W-:Y:S01]  /*1080*/  VIADD R14, R4, 0x700 ;  /* 0x00000700040e7836 */ /* 0x000fe20000000000 */
[----:B------:R1:W5:Y:S02]  /*1090*/  @!P2 LDG.E R5, desc[UR20][R2.64+0xe00] ;  /* 0x000e00140205a981 */ /* 0x000364000c1e1900 */
[----:B------:R-:W-:Y:S02]  /*10a0*/  ISETP.GE.AND P2, PT, R13, UR17, PT ;  /* 0x000000110d007c0c */ /* 0x000fe4000bf46270 */
[----:B------:R1:W5:Y:S01]  /*10b0*/  @!P3 LDG.E R19, desc[UR20][R2.64+0x1000] ;  /* 0x001000140213b981 */ /* 0x000362000c1e1900 */
[----:B------:R-:W-:-:S03]  /*10c0*/  ISETP.GE.AND P3, PT, R14, UR17, PT ;  /* 0x000000110e007c0c */ /* 0x000fc6000bf66270 */
[----:B------:R1:W5:Y:S01]  /*10d0*/  @!P4 LDG.E R18, desc[UR20][R2.64+0x1200] ;  /* 0x001200140212c981 */ /* 0x000362000c1e1900 */
[----:B------:R-:W-:Y:S02]  /*10e0*/  ISETP.GE.AND P4, PT, R21, UR17, PT ;  /* 0x0000001115007c0c */ /* 0x000fe4000bf86270 */
[----:B------:R-:W-:Y:S01]  /*10f0*/  CS2R R16, SRZ ;  /* 0x0000000000107805 */ /* 0x000fe2000001ff00 */
[----:B------:R-:W-:Y:S01]  /*1100*/  IMAD.MOV.U32 R22, RZ, RZ, RZ ;  /* 0x000000ffff167224 */ /* 0x000fe200078e00ff */
[----:B------:R-:W-:Y:S01]  /*1110*/  CS2R R14, SRZ ;  /* 0x00000000000e7805 */ /* 0x000fe2000001ff00 */
[----:B------:R-:W-:-:S03]  /*1120*/  IMAD.MOV.U32 R13, RZ, RZ, RZ ;  /* 0x000000ffff0d7224 */ /* 0x000fc600078e00ff */
[----:B------:R1:W5:Y:S04]  /*1130*/  @!P5 LDG.E R17, desc[UR20][R2.64+0x1400] ;  /* 0x001400140211d981 */ /* 0x000368000c1e1900 */
[----:B------:R1:W5:Y:S04]  /*1140*/  @!P0 LDG.E R16, desc[UR20][R2.64+0x1600] ;  /* 0x0016001402108981 */ /* 0x000368000c1e1900 */
[----:B------:R1:W5:Y:S04]  /*1150*/  @!P1 LDG.E R22, desc[UR20][R2.64+0x1800] ;  /* 0x0018001402169981 */ /* 0x000368000c1e1900 */
[----:B------:R1:W5:Y:S04]  /*1160*/  @!P2 LDG.E R13, desc[UR20][R2.64+0x1a00] ;  /* 0x001a0014020da981 */ /* 0x000368000c1e1900 */
[----:B------:R1:W5:Y:S04]  /*1170*/  @!P3 LDG.E R14, desc[UR20][R2.64+0x1c00] ;  /* 0x001c0014020eb981 */ /* 0x000368000c1e1900 */
[----:B------:R1:W5:Y:S02]  /*1180*/  @!P4 LDG.E R15, desc[UR20][R2.64+0x1e00] ;  /* 0x001e0014020fc981 */ /* 0x000364000c1e1900 */
.L_x_145:
[----:B01----:R-:W0:Y:S02]  /*1190*/  LDC.64 R2, c[0x0][0x398] ;  /* 0x0000e600ff027b82 */ /* 0x003e240000000a00 */
[----:B0-----:R-:W-:-:S13]  /*11a0*/  ISETP.GT.AND P0, PT, R3, R2, PT ;  /* 0x000000020300720c */ /* 0x001fda0003f04270 */
[----:B------:R-:W-:Y:S05]  /*11b0*/  @!P0 BRA `(.L_x_146) ;  /* 0x0000000400788947 */ /* 0x000fea0003800000 */
[----:B------:R-:W0:Y:S01]  /*11c0*/  S2UR UR15, SR_CgaCtaId ;  /* 0x00000000000f79c3 */ /* 0x000e220000008800 */
[----:B-----5:R-:W-:Y:S01]  /*11d0*/  LOP3.LUT R15, RZ, R15, RZ, 0x33, !PT ;  /* 0x0000000fff0f7212 */ /* 0x020fe200078e33ff */
[----:B------:R-:W-:Y:S01]  /*11e0*/  UMOV UR4, 0x400 ;  /* 0x0000040000047882 */ /* 0x000fe20000000000 */
[----:B------:R-:W-:Y:S01]  /*11f0*/  LOP3.LUT R14, RZ, R14, RZ, 0x33, !PT ;  /* 0x0000000eff0e7212 */ /* 0x000fe200078e33ff */
[----:B------:R-:W1:Y:S01]  /*1200*/  LDCU UR16, c[0x0][0x398] ;  /* 0x00007300ff1077ac */ /* 0x000e620008000800 */
[----:B------:R-:W-:Y:S02]  /*1210*/  LOP3.LUT R13, RZ, R13, RZ, 0x33, !PT ;  /* 0x0000000dff0d7212 */ /* 0x000fe400078e33ff */
[----:B------:R-:W-:Y:S02]  /*1220*/  LOP3.LUT R2, RZ, R22, RZ, 0x33, !PT ;  /* 0x00000016ff027212 */ /* 0x000fe400078e33ff */
[----:B------:R-:W-:Y:S02]  /*1230*/  LOP3.LUT R16, RZ, R16, RZ, 0x33, !PT ;  /* 0x00000010ff107212 */ /* 0x000fe400078e33ff */
[----:B------:R-:W-:-:S02]  /*1240*/  LOP3.LUT R17, RZ, R17, RZ, 0x33, !PT ;  /* 0x00000011ff117212 */ /* 0x000fc400078e33ff */
[----:B------:R-:W-:Y:S02]  /*1250*/  LOP3.LUT R18, RZ, R18, RZ, 0x33, !PT ;  /* 0x00000012ff127212 */ /* 0x000fe400078e33ff */
[----:B------:R-:W-:Y:S02]  /*1260*/  LOP3.LUT R19, RZ, R19, RZ, 0x33, !PT ;  /* 0x00000013ff137212 */ /* 0x000fe400078e33ff */
[----:B------:R-:W-:Y:S02]  /*1270*/  LOP3.LUT R5, RZ, R5, RZ, 0x33, !PT ;  /* 0x00000005ff057212 */ /* 0x000fe400078e33ff */
[----:B------:R-:W-:Y:S02]  /*1280*/  LOP3.LUT R6, RZ, R6, RZ, 0x33, !PT ;  /* 0x00000006ff067212 */ /* 0x000fe400078e33ff */
[----:B------:R-:W-:Y:S02]  /*1290*/  LOP3.LUT R7, RZ, R7, RZ, 0x33, !PT ;  /* 0x00000007ff077212 */ /* 0x000fe400078e33ff */
[----:B------:R-:W-:Y:S01]  /*12a0*/  LOP3.LUT R8, RZ, R8, RZ, 0x33, !PT ;  /* 0x00000008ff087212 */ /* 0x000fe200078e33ff */
[----:B0-----:R-:W-:Y:S01]  /*12b0*/  ULEA UR15, UR15, UR4, 0x18 ;  /* 0x000000040f0f7291 */ /* 0x001fe2000f8ec0ff */
[----:B------:R-:W-:-:S02]  /*12c0*/  LOP3.LUT R9, RZ, R9, RZ, 0x33, !PT ;  /* 0x00000009ff097212 */ /* 0x000fc400078e33ff */
[----:B------:R-:W-:Y:S01]  /*12d0*/  LOP3.LUT R10, RZ, R10, RZ, 0x33, !PT ;  /* 0x0000000aff0a7212 */ /* 0x000fe200078e33ff */
[----:B------:R-:W-:Y:S01]  /*12e0*/  UMOV UR4, URZ ;  /* 0x000000ff00047c82 */ /* 0x000fe20008000000 */
[----:B------:R-:W-:Y:S02]  /*12f0*/  LOP3.LUT R11, RZ, R11, RZ, 0x33, !PT ;  /* 0x0000000bff0b7212 */ /* 0x000fe400078e33ff */
[----:B-1----:R-:W-:-:S07]  /*1300*/  LOP3.LUT R12, RZ, R12, RZ, 0x33, !PT ;  /* 0x0000000cff0c7212 */ /* 0x002fce00078e33ff */
.L_x_147:
[----:B------:R-:W-:Y:S01]  /*1310*/  IADD3 R22, PT, PT, RZ, -UR16, RZ ;  /* 0x80000010ff167c10 */ /* 0x000fe2000fffe0ff */
[----:B0-----:R-:W-:Y:S01]  /*1320*/  IMAD.MOV.U32 R25, RZ, RZ, -0x1 ;  /* 0xffffffffff197424 */ /* 0x001fe200078e00ff */
[----:B------:R-:W-:Y:S01]  /*1330*/  SHF.R.U32.HI R23, RZ, UR16, R12 ;  /* 0x00000010ff177c19 */ /* 0x000fe2000801160c */
[----:B------:R-:W-:Y:S01]  /*1340*/  ULEA UR17, UR4, UR15, 0xa ;  /* 0x0000000f04117291 */ /* 0x000fe2000f8e50ff */
[----:B------:R-:W-:Y:S01]  /*1350*/  VIADDMNMX R22, R22, R3, 0x8, PT ;  /* 0x0000000816167446 */ /* 0x000fe20003800103 */
[----:B------:R-:W-:Y:S01]  /*1360*/  UIADD3 UR4, UPT, UPT, UR4, 0x1, URZ ;  /* 0x0000000104047890 */ /* 0x000fe2000fffe0ff */
[----:B------:R-:W-:Y:S02]  /*1370*/  SHF.R.U32.HI R27, RZ, UR16, R10 ;  /* 0x00000010ff1b7c19 */ /* 0x000fe4000801160a */
[----:B------:R-:W-:Y:S02]  /*1380*/  SHF.L.U32 R22, R25, R22, RZ ;  /* 0x0000001619167219 */ /* 0x000fe400000006ff */
[----:B------:R-:W-:-:S02]  /*1390*/  SHF.R.U32.HI R25, RZ, UR16, R11 ;  /* 0x00000010ff197c19 */ /* 0x000fc4000801160b */
[-C--:B------:R-:W-:Y:S02]  /*13a0*/  LOP3.LUT R23, R23, R22.reuse, RZ, 0x30, !PT ;  /* 0x0000001617177212 */ /* 0x080fe400078e30ff */
[-C--:B------:R-:W-:Y:S02]  /*13b0*/  LOP3.LUT R25, R25, R22.reuse, RZ, 0x30, !PT ;  /* 0x0000001619197212 */ /* 0x080fe400078e30ff */
[----:B------:R-:W-:Y:S02]  /*13c0*/  LOP3.LUT R27, R27, R22, RZ, 0x30, !PT ;  /* 0x000000161b1b7212 */ /* 0x000fe400078e30ff */
[----:B------:R-:W-:Y:S02]  /*13d0*/  LEA R23, R23, UR17, 0x2 ;  /* 0x0000001117177c11 */ /* 0x000fe4000f8e10ff */
[----:B------:R-:W-:Y:S02]  /*13e0*/  LEA R25, R25, UR17, 0x2 ;  /* 0x0000001119197c11 */ /* 0x000fe4000f8e10ff */
[----:B------:R-:W-:Y:S01]  /*13f0*/  LEA R27, R27, UR17, 0x2 ;  /* 0x000000111b1b7c11 */ /* 0x000fe2000f8e10ff */
[----:B------:R0:W-:Y:S01]  /*1400*/  ATOMS.POPC.INC.32 RZ, [R23+URZ] ;  /* 0x0000000017ff7f8c */ /* 0x0001e2000d8000ff */
[----:B------:R-:W-:-:S02]  /*1410*/  SHF.R.U32.HI R29, RZ, UR16, R9 ;  /* 0x00000010ff1d7c19 */ /* 0x000fc40008011609 */
[----:B------:R-:W-:Y:S01]  /*1420*/  SHF.R.U32.HI R24, RZ, UR16, R8 ;  /* 0x00000010ff187c19 */ /* 0x000fe20008011608 */
[----:B------:R1:W-:Y:S01]  /*1430*/  ATOMS.POPC.INC.32 RZ, [R25+URZ] ;  /* 0x0000000019ff7f8c */ /* 0x0003e2000d8000ff */
[----:B------:R-:W-:Y:S02]  /*1440*/  SHF.R.U32.HI R26, RZ, UR16, R7 ;  /* 0x00000010ff1a7c19 */ /* 0x000fe40008011607 */
[-C--:B------:R-:W-:Y:S01]  /*1450*/  LOP3.LUT R29, R29, R22.reuse, RZ, 0x30, !PT ;  /* 0x000000161d1d7212 */ /* 0x080fe200078e30ff */
[----:B------:R2:W-:Y:S01]  /*1460*/  ATOMS.POPC.INC.32 RZ, [R27+URZ] ;  /* 0x000000001bff7f8c */ /* 0x0005e2000d8000ff */
[----:B0-----:R-:W-:Y:S02]  /*1470*/  SHF.R.U32.HI R23, RZ, UR16, R6 ;  /* 0x00000010ff177c19 */ /* 0x001fe40008011606 */
[----:B------:R-:W-:Y:S02]  /*1480*/  LOP3.LUT R24, R24, R22, RZ, 0x30, !PT ;  /* 0x0000001618187212 */ /* 0x000fe400078e30ff */
[----:B-1----:R-:W-:-:S02]  /*1490*/  SHF.R.U32.HI R25, RZ, UR16, R5 ;  /* 0x00000010ff197c19 */ /* 0x002fc40008011605 */
[-C--:B------:R-:W-:Y:S02]  /*14a0*/  LOP3.LUT R26, R26, R22.reuse, RZ, 0x30, !PT ;  /* 0x000000161a1a7212 */ /* 0x080fe400078e30ff */
[----:B--2---:R-:W-:Y:S02]  /*14b0*/  SHF.R.U32.HI R27, RZ, UR16, R19 ;  /* 0x00000010ff1b7c19 */ /* 0x004fe40008011613 */
[-C--:B------:R-:W-:Y:S02]  /*14c0*/  LOP3.LUT R23, R23, R22.reuse, RZ, 0x30, !PT ;  /* 0x0000001617177212 */ /* 0x080fe400078e30ff */
[----:B------:R-:W-:Y:S02]  /*14d0*/  LEA R29, R29, UR17, 0x2 ;  /* 0x000000111d1d7c11 */ /* 0x000fe4000f8e10ff */
[-C--:B------:R-:W-:Y:S02]  /*14e0*/  LOP3.LUT R25, R25, R22.reuse, RZ, 0x30, !PT ;  /* 0x0000001619197212 */ /* 0x080fe400078e30ff */
[----:B------:R-:W-:Y:S01]  /*14f0*/  LEA R24, R24, UR17, 0x2 ;  /* 0x0000001118187c11 */ /* 0x000fe2000f8e10ff */
[----:B------:R0:W-:Y:S01]  /*1500*/  ATOMS.POPC.INC.32 RZ, [R29+URZ] ;  /* 0x000000001dff7f8c */ /* 0x0001e2000d8000ff */
[----:B------:R-:W-:-:S02]  /*1510*/  LOP3.LUT R27, R27, R22, RZ, 0x30, !PT ;  /* 0x000000161b1b7212 */ /* 0x000fc400078e30ff */
[----:B------:R-:W-:Y:S01]  /*1520*/  LEA R26, R26, UR17, 0x2 ;  /* 0x000000111a1a7c11 */ /* 0x000fe2000f8e10ff */
[----:B------:R1:W-:Y:S01]  /*1530*/  ATOMS.POPC.INC.32 RZ, [R24+URZ] ;  /* 0x0000000018ff7f8c */ /* 0x0003e2000d8000ff */
[----:B------:R-:W-:Y:S02]  /*1540*/  LEA R23, R23, UR17, 0x2 ;  /* 0x0000001117177c11 */ /* 0x000fe4000f8e10ff */
[----:B------:R-:W-:Y:S01]  /*1550*/  LEA R25, R25, UR17, 0x2 ;  /* 0x0000001119197c11 */ /* 0x000fe2000f8e10ff */
[----:B------:R2:W-:Y:S01]  /*1560*/  ATOMS.POPC.INC.32 RZ, [R26+URZ] ;  /* 0x000000001aff7f8c */ /* 0x0005e2000d8000ff */
[----:B------:R-:W-:Y:S02]  /*1570*/  LEA R27, R27, UR17, 0x2 ;  /* 0x000000111b1b7c11 */ /* 0x000fe4000f8e10ff */
[----:B0-----:R-:W-:Y:S01]  /*1580*/  SHF.R.U32.HI R29, RZ, UR16, R18 ;  /* 0x00000010ff1d7c19 */ /* 0x001fe20008011612 */
[----:B------:R0:W-:Y:S01]  /*1590*/  ATOMS.POPC.INC.32 RZ, [R23+URZ] ;  /* 0x0000000017ff7f8c */ /* 0x0001e2000d8000ff */
[----:B-1----:R-:W-:-:S02]  /*15a0*/  SHF.R.U32.HI R24, RZ, UR16, R17 ;  /* 0x00000010ff187c19 */ /* 0x002fc40008011611 */
[----:B------:R-:W-:Y:S01]  /*15b0*/  SHF.R.U32.HI R28, RZ, UR16, R15 ;  /* 0x00000010ff1c7c19 */ /* 0x000fe2000801160f */
[----:B------:R1:W-:Y:S01]  /*15c0*/  ATOMS.POPC.INC.32 RZ, [R25+URZ] ;  /* 0x0000000019ff7f8c */ /* 0x0003e2000d8000ff */
[----:B--2---:R-:W-:Y:S02]  /*15d0*/  SHF.R.U32.HI R26, RZ, UR16, R16 ;  /* 0x00000010ff1a7c19 */ /* 0x004fe40008011610 */
[-C--:B------:R-:W-:Y:S01]  /*15e0*/  LOP3.LUT R29, R29, R22.reuse, RZ, 0x30, !PT ;  /* 0x000000161d1d7212 */ /* 0x080fe200078e30ff */
[----:B------:R2:W-:Y:S01]  /*15f0*/  ATOMS.POPC.INC.32 RZ, [R27+URZ] ;  /* 0x000000001bff7f8c */ /* 0x0005e2000d8000ff */
[----:B0-----:R-:W-:Y:S02]  /*1600*/  SHF.R.U32.HI R23, RZ, UR16, R2 ;  /* 0x00000010ff177c19 */ /* 0x001fe40008011602 */
[----:B------:R-:W-:Y:S02]  /*1610*/  LOP3.LUT R24, R24, R22, RZ, 0x30, !PT ;  /* 0x0000001618187212 */ /* 0x000fe400078e30ff */
[----:B-1----:R-:W-:-:S02]  /*1620*/  SHF.R.U32.HI R25, RZ, UR16, R13 ;  /* 0x00000010ff197c19 */ /* 0x002fc4000801160d */
[-C--:B------:R-:W-:Y:S02]  /*1630*/  LOP3.LUT R26, R26, R22.reuse, RZ, 0x30, !PT ;  /* 0x000000161a1a7212 */ /* 0x080fe400078e30ff */
[----:B--2---:R-:W-:Y:S01]  /*1640*/  SHF.R.U32.HI R27, RZ, UR16, R14 ;  /* 0x00000010ff1b7c19 */ /* 0x004fe2000801160e */
[----:B------:R-:W-:Y:S01]  /*1650*/  UIADD3 UR16, UPT, UPT, UR16, 0x8, URZ ;  /* 0x0000000810107890 */ /* 0x000fe2000fffe0ff */
[-C--:B------:R-:W-:Y:S02]  /*1660*/  LOP3.LUT R23, R23, R22.reuse, RZ, 0x30, !PT ;  /* 0x0000001617177212 */ /* 0x080fe400078e30ff */
[----:B------:R-:W-:Y:S02]  /*1670*/  LEA R29, R29, UR17, 0x2 ;  /* 0x000000111d1d7c11 */ /* 0x000fe4000f8e10ff */
[----:B------:R-:W-:Y:S02]  /*1680*/  LOP3.LUT R25, R25, R22, RZ, 0x30, !PT ;  /* 0x0000001619197212 */ /* 0x000fe400078e30ff */
[----:B------:R-:W-:Y:S01]  /*1690*/  ISETP.LE.AND P0, PT, R3, UR16, PT ;  /* 0x0000001003007c0c */ /* 0x000fe2000bf03270 */
[----:B------:R0:W-:Y:S01]  /*16a0*/  ATOMS.POPC.INC.32 RZ, [R29+URZ] ;  /* 0x000000001dff7f8c */ /* 0x0001e2000d8000ff */
[----:B------:R-:W-:-:S02]  /*16b0*/  LEA R24, R24, UR17, 0x2 ;  /* 0x0000001118187c11 */ /* 0x000fc4000f8e10ff */
[-C--:B------:R-:W-:Y:S02]  /*16c0*/  LOP3.LUT R27, R27, R22.reuse, RZ, 0x30, !PT ;  /* 0x000000161b1b7212 */ /* 0x080fe400078e30ff */
[----:B------:R-:W-:Y:S01]  /*16d0*/  LEA R26, R26, UR17, 0x2 ;  /* 0x000000111a1a7c11 */ /* 0x000fe2000f8e10ff */
[----:B------:R0:W-:Y:S01]  /*16e0*/  ATOMS.POPC.INC.32 RZ, [R24+URZ] ;  /* 0x0000000018ff7f8c */ /* 0x0001e2000d8000ff */
[----:B------:R-:W-:Y:S02]  /*16f0*/  LOP3.LUT R28, R28, R22, RZ, 0x30, !PT ;  /* 0x000000161c1c7212 */ /* 0x000fe400078e30ff */
[----:B------:R-:W-:Y:S01]  /*1700*/  LEA R23, R23, UR17, 0x2 ;  /* 0x0000001117177c11 */ /* 0x000fe2000f8e10ff */
[----:B------:R0:W-:Y:S01]  /*1710*/  ATOMS.POPC.INC.32 RZ, [R26+URZ] ;  /* 0x000000001aff7f8c */ /* 0x0001e2000d8000ff */
[----:B------:R-:W-:Y:S02]  /*1720*/  LEA R25, R25, UR17, 0x2 ;  /* 0x0000001119197c11 */ /* 0x000fe4000f8e10ff */
[----:B------:R-:W-:Y:S01]  /*1730*/  LEA R27, R27, UR17, 0x2 ;  /* 0x000000111b1b7c11 */ /* 0x000fe2000f8e10ff */
[----:B------:R0:W-:Y:S01]  /*1740*/  ATOMS.POPC.INC.32 RZ, [R23+URZ] ;  /* 0x0000000017ff7f8c */ /* 0x0001e2000d8000ff */
[----:B------:R-:W-:-:S03]  /*1750*/  LEA R28, R28, UR17, 0x2 ;  /* 0x000000111c1c7c11 */ /* 0x000fc6000f8e10ff */
[----:B------:R0:W-:Y:S04]  /*1760*/  ATOMS.POPC.INC.32 RZ, [R25+URZ] ;  /* 0x0000000019ff7f8c */ /* 0x0001e8000d8000ff */
[----:B------:R0:W-:Y:S04]  /*1770*/  ATOMS.POPC.INC.32 RZ, [R27+URZ] ;  /* 0x000000001bff7f8c */ /* 0x0001e8000d8000ff */
[----:B------:R0:W-:Y:S01]  /*1780*/  ATOMS.POPC.INC.32 RZ, [R28+URZ] ;  /* 0x000000001cff7f8c */ /* 0x0001e2000d8000ff */
[----:B------:R-:W-:Y:S05]  /*1790*/  @!P0 BRA `(.L_x_147) ;  /* 0xfffffff800dc8947 */ /* 0x000fea000383ffff */
.L_x_146:
[----:B------:R-:W-:Y:S05]  /*17a0*/  BRA.U !UP0, `(.L_x_148) ;  /* 0xfffffff108f47547 */ /* 0x000fea000b83ffff */
.L_x_143:
[----:B------:R-:W-:Y:S01]  /*17b0*/  BAR.SYNC.DEFER_BLOCKING 0x0 ;  /* 0x0000000000007b1d */ /* 0x000fe20000010000 */
[----:B------:R-:W-:-:S05]  /*17c0*/  ISETP.NE.AND P0, PT, R20, RZ, PT ;  /* 0x000000ff1400720c */ /* 0x000fca0003f05270 */
[----:B------:R-:W-:Y:S08]  /*17d0*/  BSSY.RECONVERGENT B0, `(.L_x_149) ;  /* 0x0000164000007945 */ /* 0x000ff00003800200 */
[----:B------:R-:W-:Y:S05]  /*17e0*/  @P0 BRA `(.L_x_150) ;  /* 0x0000001400880947 */ /* 0x000fea0003800000 */
[----:B------:R-:W-:Y:S01]  /*17f0*/  UISETP.GE.U32.AND UP0, UPT, UR22, 0x7, UPT ;  /* 0x000000071600788c */ /* 0x000fe2000bf06070 */
[----:B0-23--:R-:W-:-:S08]  /*1800*/  IMAD.MOV.U32 R3, RZ, RZ, RZ ;  /* 0x000000ffff037224 */ /* 0x00dfd000078e00ff */
[----:B------:R-:W-:Y:S05]  /*1810*/  BRA.U !UP0, `(.L_x_151) ;  /* 0x00000005085c7547 */ /* 0x000fea000b800000 */
[----:B----4-:R-:W0:Y:S01]  /*1820*/  LDC.64 R2, c[0x0][0x380] ;  /* 0x0000e000ff027b82 */ /* 0x010e220000000a00 */
[----:B-1---5:R-:W-:-:S07]  /*1830*/  IMAD.MOV.U32 R5, RZ, RZ, RZ ;  /* 0x000000ffff057224 */ /* 0x022fce00078e00ff */
.L_x_168:
[----:B----4-:R-:W-:Y:S01]  /*1840*/  IMAD R7, R5, 0x400, R0 ;  /* 0x0000040005077824 */ /* 0x010fe200078e0200 */
[----:B------:R-:W-:Y:S04]  /*1850*/  BSSY.RECONVERGENT B1, `(.L_x_152) ;  /* 0x000000f000017945 */ /* 0x000fe80003800200 */
[----:B01----:R-:W1:Y:S04]  /*1860*/  LDS R18, [R7] ;  /* 0x0000000007127984 */ /* 0x003e680000000800 */
[----:B--23--:R2:W3:Y:S04]  /*1870*/  LDS R9, [R7+0x400] ;  /* 0x0004000007097984 */ /* 0x00c4e80000000800 */
[----:B------:R2:W4:Y:S04]  /*1880*/  LDS R22, [R7+0x800] ;  /* 0x0008000007167984 */ /* 0x0005280000000800 */
[----:B------:R2:W0:Y:S04]  /*1890*/  LDS R14, [R7+0xc00] ;  /* 0x000c0000070e7984 */ /* 0x0004280000000800 */
[----:B------:R2:W0:Y:S04]  /*18a0*/  LDS R12, [R7+0x1000] ;  /* 0x00100000070c7984 */ /* 0x0004280000000800 */
[----:B------:R2:W0:Y:S04]  /*18b0*/  LDS R6, [R7+0x1400] ;  /* 0x0014000007067984 */ /* 0x0004280000000800 */
[----:B------:R2:W0:Y:S04]  /*18c0*/  LDS R8, [R7+0x1800] ;  /* 0x0018000007087984 */ /* 0x0004280000000800 */
[----:B------:R2:W0:Y:S01]  /*18d0*/  LDS R10, [R7+0x1c00] ;  /* 0x001c0000070a7984 */ /* 0x0004220000000800 */
[----:B-1----:R-:W-:-:S13]  /*18e0*/  ISETP.NE.AND P0, PT, R18, RZ, PT ;  /* 0x000000ff1200720c */ /* 0x002fda0003f05270 */
[----:B--234-:R-:W-:Y:S05]  /*18f0*/  @!P0 BRA `(.L_x_153) ;  /* 0x0000000000108947 */ /* 0x01cfea0003800000 */
[----:B------:R-:W-:Y:S02]  /*1900*/  IMAD R17, R5, 0x100, R4 ;  /* 0x0000010005117824 */ /* 0x000fe400078e0204 */
[----:B------:R-:W-:Y:S02]  /*1910*/  IMAD.MOV.U32 R19, RZ, RZ, RZ ;  /* 0x000000ffff137224 */ /* 0x000fe400078e00ff */
[----:B0-----:R-:W-:-:S05]  /*1920*/  IMAD.WIDE.U32 R16, R17, 0x8, R2 ;  /* 0x0000000811107825 */ /* 0x001fca00078e0002 */
[----:B------:R1:W-:Y:S02]  /*1930*/  REDG.E.ADD.64.STRONG.GPU desc[UR20][R16.64], R18 ;  /* 0x000000121000798e */ /* 0x0003e4000c12e514 */
.L_x_153:
[----:B------:R-:W-:Y:S05]  /*1940*/  BSYNC.RECONVERGENT B1 ;  /* 0x0000000000017941 */ /* 0x000fea0003800200 */
.L_x_152:
[----:B------:R-:W-:Y:S01]  /*1950*/  ISETP.NE.AND P6, PT, R9, RZ, PT ;  /* 0x000000ff0900720c */ /* 0x000fe20003fc5270 */
[----:B------:R-:W-:Y:S01]  /*1960*/  BSSY.RECONVERGENT B1, `(.L_x_154) ;  /* 0x000000e000017945 */ /* 0x000fe20003800200 */
[----:B------:R-:W-:Y:S02]  /*1970*/  ISETP.NE.AND P0, PT, R22, RZ, PT ;  /* 0x000000ff1600720c */ /* 0x000fe40003f05270 */
[----:B0-----:R-:W-:Y:S02]  /*1980*/  ISETP.NE.AND P1, PT, R14, RZ, PT ;  /* 0x000000ff0e00720c */ /* 0x001fe40003f25270 */
[----:B------:R-:W-:Y:S02]  /*1990*/  ISETP.NE.AND P2, PT, R12, RZ, PT ;  /* 0x000000ff0c00720c */ /* 0x000fe40003f45270 */
[----:B------:R-:W-:Y:S02]  /*19a0*/  ISETP.NE.AND P3, PT, R6, RZ, PT ;  /* 0x000000ff0600720c */ /* 0x000fe40003f65270 */
[----:B------:R-:W-:-:S02]  /*19b0*/  ISETP.NE.AND P4, PT, R8, RZ, PT ;  /* 0x000000ff0800720c */ /* 0x000fc40003f85270 */
[----:B------:R-:W-:Y:S01]  /*19c0*/  ISETP.NE.AND P5, PT, R10, RZ, PT ;  /* 0x000000ff0a00720c */ /* 0x000fe20003fa5270 */
[----:B------:R-:W-:-:S12]  /*19d0*/  @!P6 BRA `(.L_x_155) ;  /* 0x000000000018e947 */ /* 0x000fd80003800000 */
[----:B-1----:R-:W-:Y:S02]  /*19e0*/  IMAD R17, R5, 0x100, R4 ;  /* 0x0000010005117824 */ /* 0x002fe400078e0204 */
[----:B------:R-:W-:Y:S02]  /*19f0*/  IMAD.MOV.U32 R18, RZ, RZ, R9 ;  /* 0x000000ffff127224 */ /* 0x000fe400078e0009 */
[----:B------:R-:W-:Y:S02]  /*1a00*/  VIADD R17, R17, 0x100 ;  /* 0x0000010011117836 */ /* 0x000fe40000000000 */
[----:B------:R-:W-:Y:S02]  /*1a10*/  IMAD.MOV.U32 R19, RZ, RZ, RZ ;  /* 0x000000ffff137224 */ /* 0x000fe400078e00ff */
[----:B------:R-:W-:-:S05]  /*1a20*/  IMAD.WIDE.U32 R16, R17, 0x8, R2 ;  /* 0x0000000811107825 */ /* 0x000fca00078e0002 */
[----:B------:R0:W-:Y:S02]  /*1a30*/  REDG.E.ADD.64.STRONG.GPU desc[UR20][R16.64], R18 ;  /* 0x000000121000798e */ /* 0x0001e4000c12e514 */
.L_x_155:
[----:B------:R-:W-:Y:S05]  /*1a40*/  BSYNC.RECONVERGENT B1 ;  /* 0x0000000000017941 */ /* 0x000fea0003800200 */
.L_x_154:
[----:B------:R-:W-:Y:S04]  /*1a50*/  BSSY.RECONVERGENT B1, `(.L_x_156) ;  /* 0x0000007000017945 */ /* 0x000fe80003800200 */
[----:B------:R-:W-:Y:S05]  /*1a60*/  @!P0 BRA `(.L_x_157) ;  /* 0x0000000000148947 */ /* 0x000fea0003800000 */
[----:B01----:R-:W-:Y:S01]  /*1a70*/  LEA R17, R5, R4, 0x8 ;  /* 0x0000000405117211 */ /* 0x003fe200078e40ff */
[----:B------:R-:W-:-:S04]  /*1a80*/  IMAD.MOV.U32 R23, RZ, RZ, RZ ;  /* 0x000000ffff177224 */ /* 0x000fc800078e00ff */
[----:B------:R-:W-:-:S04]  /*1a90*/  VIADD R17, R17, 0x200 ;  /* 0x0000020011117836 */ /* 0x000fc80000000000 */
[----:B------:R-:W-:-:S05]  /*1aa0*/  IMAD.WIDE.U32 R16, R17, 0x8, R2 ;  /* 0x0000000811107825 */ /* 0x000fca00078e0002 */
[----:B------:R2:W-:Y:S02]  /*1ab0*/  REDG.E.ADD.64.STRONG.GPU desc[UR20][R16.64], R22 ;  /* 0x000000161000798e */ /* 0x0005e4000c12e514 */
.L_x_157:
[----:B------:R-:W-:Y:S05]  /*1ac0*/  BSYNC.RECONVERGENT B1 ;  /* 0x0000000000017941 */ /* 0x000fea0003800200 */
.L_x_156:
[----:B------:R-:W-:Y:S04]  /*1ad0*/  BSSY.RECONVERGENT B1, `(.L_x_158) ;  /* 0x0000007000017945 */ /* 0x000fe80003800200 */
[----:B------:R-:W-:Y:S05]  /*1ae0*/  @!P1 BRA `(.L_x_159) ;  /* 0x0000000000149947 */ /* 0x000fea0003800000 */
[----:B012---:R-:W-:Y:S02]  /*1af0*/  IMAD R17, R5, 0x100, R4 ;  /* 0x0000010005117824 */ /* 0x007fe400078e0204 */
[----:B------:R-:W-:Y:S02]  /*1b00*/  IMAD.MOV.U32 R15, RZ, RZ, RZ ;  /* 0x000000ffff0f7224 */ /* 0x000fe400078e00ff */
[----:B------:R-:W-:-:S04]  /*1b10*/  VIADD R17, R17, 0x300 ;  /* 0x0000030011117836 */ /* 0x000fc80000000000 */
[----:B------:R-:W-:-:S05]  /*1b20*/  IMAD.WIDE.U32 R16, R17, 0x8, R2 ;  /* 0x0000000811107825 */ /* 0x000fca00078e0002 */
[----:B------:R3:W-:Y:S02]  /*1b30*/  REDG.E.ADD.64.STRONG.GPU desc[UR20][R16.64], R14 ;  /* 0x0000000e1000798e */ /* 0x0007e4000c12e514 */
.L_x_159:
[----:B------:R-:W-:Y:S05]  /*1b40*/  BSYNC.RECONVERGENT B1 ;  /* 0x0000000000017941 */ /* 0x000fea0003800200 */
.L_x_158:
[----:B------:R-:W-:Y:S04]  /*1b50*/  BSSY.RECONVERGENT B1, `(.L_x_160) ;  /* 0x0000007000017945 */ /* 0x000fe80003800200 */
[----:B------:R-:W-:Y:S05]  /*1b60*/  @!P2 BRA `(.L_x_161) ;  /* 0x000000000014a947 */ /* 0x000fea0003800000 */
[----:B---3--:R-:W-:Y:S02]  /*1b70*/  IMAD R15, R5, 0x100, R4 ;  /* 0x00000100050f7824 */ /* 0x008fe400078e0204 */
[----:B------:R-:W-:Y:S02]  /*1b80*/  IMAD.MOV.U32 R13, RZ, RZ, RZ ;  /* 0x000000ffff0d7224 */ /* 0x000fe400078e00ff */
[----:B------:R-:W-:-:S04]  /*1b90*/  VIADD R15, R15, 0x400 ;  /* 0x000004000f0f7836 */ /* 0x000fc80000000000 */
[----:B------:R-:W-:-:S05]  /*1ba0*/  IMAD.WIDE.U32 R14, R15, 0x8, R2 ;  /* 0x000000080f0e7825 */ /* 0x000fca00078e0002 */
[----:B------:R4:W-:Y:S02]  /*1bb0*/  REDG.E.ADD.64.STRONG.GPU desc[UR20][R14.64], R12 ;  /* 0x0000000c0e00798e */ /* 0x0009e4000c12e514 */
.L_x_161:
[----:B------:R-:W-:Y:S05]  /*1bc0*/  BSYNC.RECONVERGENT B1 ;  /* 0x0000000000017941 */ /* 0x000fea0003800200 */
.L_x_160:
[----:B------:R-:W-:Y:S04]  /*1bd0*/  BSSY.RECONVERGENT B1, `(.L_x_162) ;  /* 0x0000007000017945 */ /* 0x000fe80003800200 */
[----:B------:R-:W-:Y:S05]  /*1be0*/  @!P3 BRA `(.L_x_163) ;  /* 0x000000000014b947 */ /* 0x000fea0003800000 */
[----:B----4-:R-:W-:Y:S02]  /*1bf0*/  IMAD R13, R5, 0x100, R4 ;  /* 0x00000100050d7824 */ /* 0x010fe400078e0204 */
[----:B------:R-:W-:Y:S02]  /*1c00*/  HFMA2 R7, -RZ, RZ, 0, 0 ;  /* 0x00000000ff077431 */ /* 0x000fe400000001ff */
[----:B------:R-:W-:-:S04]  /*1c10*/  VIADD R13, R13, 0x500 ;  /* 0x000005000d0d7836 */ /* 0x000fc80000000000 */
[----:B------:R-:W-:-:S05]  /*1c20*/  IMAD.WIDE.U32 R12, R13, 0x8, R2 ;  /* 0x000000080d0c7825 */ /* 0x000fca00078e0002 */
[----:B------:R4:W-:Y:S02]  /*1c30*/  REDG.E.ADD.64.STRONG.GPU desc[UR20][R12.64], R6 ;  /* 0x000000060c00798e */ /* 0x0009e4000c12e514 */
.L_x_163:
[----:B------:R-:W-:Y:S05]  /*1c40*/  BSYNC.RECONVERGENT B1 ;  /* 0x0000000000017941 */ /* 0x000fea0003800200 */
.L_x_162:
[----:B------:R-:W-:Y:S04]  /*1c50*/  BSSY.RECONVERGENT B1, `(.L_x_164) ;  /* 0x0000007000017945 */ /* 0x000fe80003800200 */
[----:B------:R-:W-:Y:S05]  /*1c60*/  @!P4 BRA `(.L_x_165) ;  /* 0x000000000014c947 */ /* 0x000fea0003800000 */
[----:B----4-:R-:W-:Y:S02]  /*1c70*/  IMAD R7, R5, 0x100, R4 ;  /* 0x0000010005077824 */ /* 0x010fe400078e0204 */
[----:B------:R-:W-:Y:S02]  /*1c80*/  IMAD.MOV.U32 R9, RZ, RZ, RZ ;  /* 0x000000ffff097224 */ /* 0x000fe400078e00ff */
[----:B------:R-:W-:-:S04]  /*1c90*/  VIADD R7, R7, 0x600 ;  /* 0x0000060007077836 */ /* 0x000fc80000000000 */
[----:B------:R-:W-:-:S05]  /*1ca0*/  IMAD.WIDE.U32 R6, R7, 0x8, R2 ;  /* 0x0000000807067825 */ /* 0x000fca00078e0002 */
[----:B------:R4:W-:Y:S02]  /*1cb0*/  REDG.E.ADD.64.STRONG.GPU desc[UR20][R6.64], R8 ;  /* 0x000000080600798e */ /* 0x0009e4000c12e514 */
.L_x_165:
[----:B------:R-:W-:Y:S05]  /*1cc0*/  BSYNC.RECONVERGENT B1 ;  /* 0x0000000000017941 */ /* 0x000fea0003800200 */
.L_x_164:
[----:B------:R-:W-:Y:S04]  /*1cd0*/  BSSY.RECONVERGENT B1, `(.L_x_166) ;  /* 0x0000007000017945 */ /* 0x000fe80003800200 */
[----:B------:R-:W-:Y:S05]  /*1ce0*/  @!P5 BRA `(.L_x_167) ;  /* 0x000000000014d947 */ /* 0x000fea0003800000 */
[----:B----4-:R-:W-:Y:S02]  /*1cf0*/  IMAD R7, R5, 0x100, R4 ;  /* 0x0000010005077824 */ /* 0x010fe400078e0204 */
[----:B------:R-:W-:Y:S02]  /*1d00*/  IMAD.MOV.U32 R11, RZ, RZ, RZ ;  /* 0x000000ffff0b7224 */ /* 0x000fe400078e00ff */
[----:B------:R-:W-:-:S04]  /*1d10*/  VIADD R7, R7, 0x700 ;  /* 0x0000070007077836 */ /* 0x000fc80000000000 */
[----:B------:R-:W-:-:S05]  /*1d20*/  IMAD.WIDE.U32 R6, R7, 0x8, R2 ;  /* 0x0000000807067825 */ /* 0x000fca00078e0002 */
[----:B------:R4:W-:Y:S02]  /*1d30*/  REDG.E.ADD.64.STRONG.GPU desc[UR20][R6.64], R10 ;  /* 0x0000000a0600798e */ /* 0x0009e4000c12e514 */
.L_x_167:
[----:B------:R-:W-:Y:S05]  /*1d40*/  BSYNC.RECONVERGENT B1 ;  /* 0x0000000000017941 */ /* 0x000fea0003800200 */
.L_x_166:
[----:B------:R-:W-:-:S05]  /*1d50*/  VIADD R5, R5, 0x8 ;  /* 0x0000000805057836 */ /* 0x000fca0000000000 */
[----:B------:R-:W-:-:S13]  /*1d60*/  ISETP.NE.AND P0, PT, R5, UR27, PT ;  /* 0x0000001b05007c0c */ /* 0x000fda000bf05270 */
[----:B------:R-:W-:Y:S05]  /*1d70*/  @P0 BRA `(.L_x_168) ;  /* 0xfffffff800b00947 */ /* 0x000fea000383ffff */
[----:B------:R-:W-:-:S07]  /*1d80*/  IMAD.U32 R3, RZ, RZ, UR27 ;  /* 0x0000001bff037e24 */ /* 0x000fce000f8e00ff */
.L_x_151:
[----:B------:R-:W-:Y:S02]  /*1d90*/  UISETP.NE.AND UP0, UPT, UR24, URZ, UPT ;  /* 0x000000ff1800728c */ /* 0x000fe4000bf05270 */
[----:B----45:R-:W-:Y:S02]  /*1da0*/  IMAD.U32 R8, RZ, RZ, UR24 ;  /* 0x00000018ff087e24 */ /* 0x030fe4000f8e00ff */
[----:B-1----:R-:W-:-:S03]  /*1db0*/  IMAD.U32 R5, RZ, RZ, UR25 ;  /* 0x00000019ff057e24 */ /* 0x002fc6000f8e00ff */
[----:B------:R-:W-:Y:S01]  /*1dc0*/  IADD3 R8, PT, PT, R8, -0x1, RZ ;  /* 0xffffffff08087810 */ /* 0x000fe20007ffe0ff */
[----:B------:R-:W-:Y:S01]  /*1dd0*/  VIADD R5, R5, 0xffffffff ;  /* 0xffffffff05057836 */ /* 0x000fe20000000000 */
[----:B------:R-:W-:Y:S06]  /*1de0*/  BRA.U !UP0, `(.L_x_169) ;  /* 0x0000000508707547 */ /* 0x000fec000b800000 */
[----:B------:R-:W-:-:S13]  /*1df0*/  ISETP.GE.U32.AND P0, PT, R8, 0x3, PT ;  /* 0x000000030800780c */ /* 0x000fda0003f06070 */
[----:B------:R-:W-:Y:S05]  /*1e00*/  @!P0 BRA `(.L_x_170) ;  /* 0x0000000000bc8947 */ /* 0x000fea0003800000 */
[----:B------:R-:W-:Y:S01]  /*1e10*/  IMAD R7, R3, 0x400, R0 ;  /* 0x0000040003077824 */ /* 0x000fe200078e0200 */
[----:B------:R-:W-:Y:S04]  /*1e20*/  BSSY.RECONVERGENT B1, `(.L_x_171) ;  /* 0x000000f000017945 */ /* 0x000fe80003800200 */
[----:B------:R-:W1:Y:S04]  /*1e30*/  LDS R12, [R7] ;  /* 0x00000000070c7984 */ /* 0x000e680000000800 */
[----:B------:R-:W4:Y:S04]  /*1e40*/  LDS R9, [R7+0x400] ;  /* 0x0004000007097984 */ /* 0x000f280000000800 */
[----:B------:R-:W5:Y:S04]  /*1e50*/  LDS R6, [R7+0x800] ;  /* 0x0008000007067984 */ /* 0x000f680000000800 */
[----:B------:R-:W0:Y:S01]  /*1e60*/  LDS R2, [R7+0xc00] ;  /* 0x000c000007027984 */ /* 0x000e220000000800 */
[----:B-1----:R-:W-:-:S02]  /*1e70*/  ISETP.NE.AND P0, PT, R12, RZ, PT ;  /* 0x000000ff0c00720c */ /* 0x002fc40003f05270 */
[----:B----4-:R-:W-:Y:S02]  /*1e80*/  ISETP.NE.AND P1, PT, R9, RZ, PT ;  /* 0x000000ff0900720c */ /* 0x010fe40003f25270 */
[----:B-----5:R-:W-:Y:S02]  /*1e90*/  ISETP.NE.AND P2, PT, R6, RZ, PT ;  /* 0x000000ff0600720c */ /* 0x020fe40003f45270 */
[----:B0-----:R-:W-:-:S07]  /*1ea0*/  ISETP.NE.AND P3, PT, R2, RZ, PT ;  /* 0x000000ff0200720c */ /* 0x001fce0003f65270 */
[----:B------:R-:W-:Y:S06]  /*1eb0*/  @!P0 BRA `(.L_x_172) ;  /* 0x0000000000148947 */ /* 0x000fec0003800000 */
[----:B------:R-:W0:Y:S01]  /*1ec0*/  LDC.64 R10, c[0x0][0x380] ;  /* 0x0000e000ff0a7b82 */ /* 0x000e220000000a00 */
[----:B------:R-:W-:Y:S02]  /*1ed0*/  IMAD R7, R3, 0x100, R4 ;  /* 0x0000010003077824 */ /* 0x000fe400078e0204 */
[----:B------:R-:W-:Y:S02]  /*1ee0*/  IMAD.MOV.U32 R13, RZ, RZ, RZ ;  /* 0x000000ffff0d7224 */ /* 0x000fe400078e00ff */
[----:B0-----:R-:W-:-:S05]  /*1ef0*/  IMAD.WIDE.U32 R10, R7, 0x8, R10 ;  /* 0x00000008070a7825 */ /* 0x001fca00078e000a */
[----:B------:R0:W-:Y:S02]  /*1f00*/  REDG.E.ADD.64.STRONG.GPU desc[UR20][R10.64], R12 ;  /* 0x0000000c0a00798e */ /* 0x0001e4000c12e514 */
.L_x_172:
[----:B------:R-:W-:Y:S05]  /*1f10*/  BSYNC.RECONVERGENT B1 ;  /* 0x0000000000017941 */ /* 0x000fea0003800200 */
.L_x_171:
[----:B------:R-:W-:Y:S04]  /*1f20*/  BSSY.RECONVERGENT B1, `(.L_x_173) ;  /* 0x0000009000017945 */ /* 0x000fe80003800200 */
[----:B------:R-:W-:Y:S05]  /*1f30*/  @!P1 BRA `(.L_x_174) ;  /* 0x00000000001c9947 */ /* 0x000fea0003800000 */
[----:B0-----:R-:W0:Y:S01]  /*1f40*/  LDC.64 R10, c[0x0][0x380] ;  /* 0x0000e000ff0a7b82 */ /* 0x001e220000000a00 */
[----:B------:R-:W-:Y:S02]  /*1f50*/  IMAD R7, R3, 0x100, R4 ;  /* 0x0000010003077824 */ /* 0x000fe400078e0204 */
[----:B------:R-:W-:Y:S02]  /*1f60*/  IMAD.MOV.U32 R12, RZ, RZ, R9 ;  /* 0x000000ffff0c7224 */ /* 0x000fe400078e0009 */
[----:B------:R-:W-:Y:S02]  /*1f70*/  VIADD R7, R7, 0x100 ;  /* 0x0000010007077836 */ /* 0x000fe40000000000 */
[----:B------:R-:W-:Y:S02]  /*1f80*/  IMAD.MOV.U32 R13, RZ, RZ, RZ ;  /* 0x000000ffff0d7224 */ /* 0x000fe400078e00ff */
[----:B0-----:R-:W-:-:S05]  /*1f90*/  IMAD.WIDE.U32 R10, R7, 0x8, R10 ;  /* 0x00000008070a7825 */ /* 0x001fca00078e000a */
[----:B------:R1:W-:Y:S02]  /*1fa0*/  REDG.E.ADD.64.STRONG.GPU desc[UR20][R10.64], R12 ;  /* 0x0000000c0a00798e */ /* 0x0003e4000c12e514 */
.L_x_174:
[----:B------:R-:W-:Y:S05]  /*1fb0*/  BSYNC.RECONVERGENT B1 ;  /* 0x0000000000017941 */ /* 0x000fea0003800200 */
.L_x_173:
[----:B------:R-:W-:Y:S04]  /*1fc0*/  BSSY.RECONVERGENT B1, `(.L_x_175) ;  /* 0x0000008000017945 */ /* 0x000fe80003800200 */
[----:B------:R-:W-:Y:S05]  /*1fd0*/  @!P2 BRA `(.L_x_176) ;  /* 0x000000000018a947 */ /* 0x000fea0003800000 */
[----:B01----:R-:W0:Y:S01]  /*1fe0*/  LDC.64 R10, c[0x0][0x380] ;  /* 0x0000e000ff0a7b82 */ /* 0x003e220000000a00 */
[----:B------:R-:W-:-:S04]  /*1ff0*/  IMAD R7, R3, 0x100, R4 ;  /* 0x0000010003077824 */ /* 0x000fc800078e0204 */
[----:B------:R-:W-:-:S04]  /*2000*/  VIADD R7, R7, 0x200 ;  /* 0x0000020007077836 */ /* 0x000fc80000000000 */
[----:B0-----:R-:W-:Y:S01]  /*2010*/  IMAD.WIDE.U32 R10, R7, 0x8, R10 ;  /* 0x00000008070a7825 */ /* 0x001fe200078e000a */
[----:B------:R-:W-:-:S05]  /*2020*/  MOV R7, RZ ;  /* 0x000000ff00077202 */ /* 0x000fca0000000f00 */
[----:B------:R4:W-:Y:S02]  /*2030*/  REDG.E.ADD.64.STRONG.GPU desc[UR20][R10.64], R6 ;  /* 0x000000060a00798e */ /* 0x0009e4000c12e514 */
.L_x_176:
[----:B------:R-:W-:Y:S05]  /*2040*/  BSYNC.RECONVERGENT B1 ;  /* 0x0000000000017941 */ /* 0x000fea0003800200 */
.L_x_175:
[----:B------:R-:W-:Y:S04]  /*2050*/  BSSY.RECONVERGENT B1, `(.L_x_177) ;  /* 0x0000009000017945 */ /* 0x000fe80003800200 */
[----:B------:R-:W-:Y:S05]  /*2060*/  @!P3 BRA `(.L_x_178) ;  /* 0x00000000001cb947 */ /* 0x000fea0003800000 */
[----:B----4-:R-:W4:Y:S01]  /*2070*/  LDC.64 R6, c[0x0][0x380] ;  /* 0x0000e000ff067b82 */ /* 0x010f220000000a00 */
[----:B------:R-:W-:Y:S02]  /*2080*/  IMAD R9, R3, 0x100, R4 ;  /* 0x0000010003097824 */ /* 0x000fe400078e0204 */
[----:B01----:R-:W-:Y:S02]  /*2090*/  IMAD.MOV.U32 R10, RZ, RZ, R2 ;  /* 0x000000ffff0a7224 */ /* 0x003fe400078e0002 */
[----:B------:R-:W-:Y:S02]  /*20a0*/  VIADD R9, R9, 0x300 ;  /* 0x0000030009097836 */ /* 0x000fe40000000000 */
[----:B------:R-:W-:Y:S02]  /*20b0*/  IMAD.MOV.U32 R11, RZ, RZ, RZ ;  /* 0x000000ffff0b7224 */ /* 0x000fe400078e00ff */
[----:B----4-:R-:W-:-:S05]  /*20c0*/  IMAD.WIDE.U32 R6, R9, 0x8, R6 ;  /* 0x0000000809067825 */ /* 0x010fca00078e0006 */
[----:B------:R0:W-:Y:S02]  /*20d0*/  REDG.E.ADD.64.STRONG.GPU desc[UR20][R6.64], R10 ;  /* 0x0000000a0600798e */ /* 0x0001e4000c12e514 */
.L_x_178:
[----:B------:R-:W-:Y:S05]  /*20e0*/  BSYNC.RECONVERGENT B1 ;  /* 0x0000000000017941 */ /* 0x000fea0003800200 */
.L_x_177:
[----:B------:R-:W-:-:S07]  /*20f0*/  VIADD R3, R3, 0x4 ;  /* 0x0000000403037836 */ /* 0x000fce0000000000 */
.L_x_170:
[----:B------:R-:W-:Y:S01]  /*2100*/  UISETP.NE.AND UP0, UPT, UR25, URZ, UPT ;  /* 0x000000ff1900728c */ /* 0x000fe2000bf05270 */
[----:B------:R-:W-:Y:S08]  /*2110*/  BSSY.RECONVERGENT B1, `(.L_x_169) ;  /* 0x0000029000017945 */ /* 0x000ff00003800200 */
[----:B------:R-:W-:Y:S05]  /*2120*/  BRA.U !UP0, `(.L_x_179) ;  /* 0x00000001089c7547 */ /* 0x000fea000b800000 */
[----:B------:R-:W-:-:S13]  /*2130*/  ISETP.NE.AND P0, PT, R5, RZ, PT ;  /* 0x000000ff0500720c */ /* 0x000fda0003f05270 */
[----:B------:R-:W-:Y:S05]  /*2140*/  @!P0 BRA `(.L_x_180) ;  /* 0x0000000000648947 */ /* 0x000fea0003800000 */
[----:B0---4-:R-:W-:Y:S01]  /*2150*/  IMAD R6, R3, 0x400, R0 ;  /* 0x0000040003067824 */ /* 0x011fe200078e0200 */
[----:B------:R-:W-:Y:S04]  /*2160*/  BSSY.RECONVERGENT B2, `(.L_x_181) ;  /* 0x000000c000027945 */ /* 0x000fe80003800200 */
[----:B------:R-:W0:Y:S04]  /*2170*/  LDS R2, [R6] ;  /* 0x0000000006027984 */ /* 0x000e280000000800 */
[----:B------:R-:W4:Y:S01]  /*2180*/  LDS R9, [R6+0x400] ;  /* 0x0004000006097984 */ /* 0x000f220000000800 */
[----:B0-----:R-:W-:-:S02]  /*2190*/  ISETP.NE.AND P0, PT, R2, RZ, PT ;  /* 0x000000ff0200720c */ /* 0x001fc40003f05270 */
[----:B----4-:R-:W-:-:S11]  /*21a0*/  ISETP.NE.AND P1, PT, R9, RZ, PT ;  /* 0x000000ff0900720c */ /* 0x010fd60003f25270 */
[----:B------:R-:W-:Y:S05]  /*21b0*/  @!P0 BRA `(.L_x_182) ;  /* 0x0000000000188947 */ /* 0x000fea0003800000 */
[----:B------:R-:W0:Y:S01]  /*21c0*/  LDC.64 R6, c[0x0][0x380] ;  /* 0x0000e000ff067b82 */ /* 0x000e220000000a00 */
[----:B-1----:R-:W-:-:S04]  /*21d0*/  IMAD R11, R3, 0x100, R4 ;  /* 0x00000100030b7824 */ /* 0x002fc800078e0204 */
[----:B0-----:R-:W-:-:S04]  /*21e0*/  IMAD.WIDE.U32 R10, R11, 0x8, R6 ;  /* 0x000000080b0a7825 */ /* 0x001fc800078e0006 */
[----:B------:R-:W-:Y:S02]  /*21f0*/  IMAD.MOV.U32 R6, RZ, RZ, R2 ;  /* 0x000000ffff067224 */ /* 0x000fe400078e0002 */
[----:B------:R-:W-:-:S05]  /*2200*/  IMAD.MOV.U32 R7, RZ, RZ, RZ ;  /* 0x000000ffff077224 */ /* 0x000fca00078e00ff */
[----:B------:R0:W-:Y:S02]  /*2210*/  REDG.E.ADD.64.STRONG.GPU desc[UR20][R10.64], R6 ;  /* 0x000000060a00798e */ /* 0x0001e4000c12e514 */
.L_x_182:
[----:B------:R-:W-:Y:S05]  /*2220*/  BSYNC.RECONVERGENT B2 ;  /* 0x0000000000027941 */ /* 0x000fea0003800200 */
.L_x_181:
[----:B------:R-:W-:Y:S04]  /*2230*/  BSSY.RECONVERGENT B2, `(.L_x_183) ;  /* 0x0000009000027945 */ /* 0x000fe80003800200 */
[----:B------:R-:W-:Y:S05]  /*2240*/  @!P1 BRA `(.L_x_184) ;  /* 0x00000000001c9947 */ /* 0x000fea0003800000 */
[----:B0-----:R-:W0:Y:S01]  /*2250*/  LDC.64 R6, c[0x0][0x380] ;  /* 0x0000e000ff067b82 */ /* 0x001e220000000a00 */
[----:B------:R-:W-:-:S05]  /*2260*/  IMAD R2, R3, 0x100, R4 ;  /* 0x0000010003027824 */ /* 0x000fca00078e0204 */
[----:B-1----:R-:W-:-:S05]  /*2270*/  IADD3 R11, PT, PT, R2, 0x100, RZ ;  /* 0x00000100020b7810 */ /* 0x002fca0007ffe0ff */
[----:B0-----:R-:W-:-:S04]  /*2280*/  IMAD.WIDE.U32 R10, R11, 0x8, R6 ;  /* 0x000000080b0a7825 */ /* 0x001fc800078e0006 */
[----:B------:R-:W-:Y:S02]  /*2290*/  IMAD.MOV.U32 R6, RZ, RZ, R9 ;  /* 0x000000ffff067224 */ /* 0x000fe400078e0009 */
[----:B------:R-:W-:-:S05]  /*22a0*/  IMAD.MOV.U32 R7, RZ, RZ, RZ ;  /* 0x000000ffff077224 */ /* 0x000fca00078e00ff */
[----:B------:R4:W-:Y:S02]  /*22b0*/  REDG.E.ADD.64.STRONG.GPU desc[UR20][R10.64], R6 ;  /* 0x000000060a00798e */ /* 0x0009e4000c12e514 */
.L_x_184:
[----:B------:R-:W-:Y:S05]  /*22c0*/  BSYNC.RECONVERGENT B2 ;  /* 0x0000000000027941 */ /* 0x000fea0003800200 */
.L_x_183:
[----:B------:R-:W-:-:S07]  /*22d0*/  VIADD R3, R3, 0x2 ;  /* 0x0000000203037836 */ /* 0x000fce0000000000 */
.L_x_180:
[----:B------:R-:W-:-:S09]  /*22e0*/  UISETP.NE.AND UP0, UPT, UR9, URZ, UPT ;  /* 0x000000ff0900728c */ /* 0x000fd2000bf05270 */
[----:B------:R-:W-:Y:S05]  /*22f0*/  BRA.U !UP0, `(.L_x_179) ;  /* 0x0000000108287547 */ /* 0x000fea000b800000 */
[----:B------:R-:W-:-:S05]  /*2300*/  IMAD R2, R3, 0x400, R0 ;  /* 0x0000040003027824 */ /* 0x000fca00078e0200 */
[----:B------:R-:W5:Y:S02]  /*2310*/  LDS R9, [R2] ;  /* 0x0000000002097984 */ /* 0x000f640000000800 */
[----:B-----5:R-:W-:-:S13]  /*2320*/  ISETP.NE.AND P0, PT, R9, RZ, PT ;  /* 0x000000ff0900720c */ /* 0x020fda0003f05270 */
[----:B------:R-:W-:Y:S05]  /*2330*/  @!P0 BRA `(.L_x_179) ;  /* 0x0000000000188947 */ /* 0x000fea0003800000 */
[----:B0---4-:R-:W0:Y:S01]  /*2340*/  LDC.64 R6, c[0x0][0x380] ;  /* 0x0000e000ff067b82 */ /* 0x011e220000000a00 */
[----:B------:R-:W-:-:S04]  /*2350*/  IMAD R3, R3, 0x100, R4 ;  /* 0x0000010003037824 */ /* 0x000fc800078e0204 */
[----:B0-----:R-:W-:-:S04]  /*2360*/  IMAD.WIDE.U32 R2, R3, 0x8, R6 ;  /* 0x0000000803027825 */ /* 0x001fc800078e0006 */
[----:B------:R-:W-:Y:S02]  /*2370*/  IMAD.MOV.U32 R6, RZ, RZ, R9 ;  /* 0x000000ffff067224 */ /* 0x000fe400078e0009 */
[----:B------:R-:W-:-:S05]  /*2380*/  IMAD.MOV.U32 R7, RZ, RZ, RZ ;  /* 0x000000ffff077224 */ /* 0x000fca00078e00ff */
[----:B------:R0:W-:Y:S02]  /*2390*/  REDG.E.ADD.64.STRONG.GPU desc[UR20][R2.64], R6 ;  /* 0x000000060200798e */ /* 0x0001e4000c12e514 */
.L_x_179:
[----:B------:R-:W-:Y:S05]  /*23a0*/  BSYNC.RECONVERGENT B1 ;  /* 0x0000000000017941 */ /* 0x000fea0003800200 */
.L_x_169:
[----:B------:R-:W-:-:S13]  /*23b0*/  ISETP.GT.U32.AND P0, PT, R4, 0x7f, PT ;  /* 0x0000007f0400780c */ /* 0x000fda0003f04070 */
[----:B------:R-:W-:Y:S05]  /*23c0*/  @P0 BRA `(.L_x_150) ;  /* 0x0000000800900947 */ /* 0x000fea0003800000 */
[----:B------:R-:W-:Y:S01]  /*23d0*/  UISETP.GE.U32.AND UP0, UPT, UR22, 0x7, UPT ;  /* 0x000000071600788c */ /* 0x000fe2000bf06070 */
[----:B0-----:R-:W-:-:S08]  /*23e0*/  IMAD.MOV.U32 R3, RZ, RZ, RZ ;  /* 0x000000ffff037224 */ /* 0x001fd000078e00ff */
[----:B------:R-:W-:Y:S05]  /*23f0*/  BRA.U !UP0, `(.L_x_185) ;  /* 0x0000000508147547 */ /* 0x000fea000b800000 */
[----:B------:R-:W0:Y:S01]  /*2400*/  LDC.64 R2, c[0x0][0x380] ;  /* 0x0000e000ff027b82 */ /* 0x000e220000000a00 */
[----:B------:R-:W-:-:S07]  /*2410*/  IMAD.MOV.U32 R9, RZ, RZ, RZ ;  /* 0x000000ffff097224 */ /* 0x000fce00078e00ff */
.L_x_202:
[C---:B01--4-:R-:W-:Y:S01]  /*2420*/  IMAD R11, R9.reuse, 0x400, R0 ;  /* 0x00000400090b7824 */ /* 0x053fe200078e0200 */
[C---:B--23--:R-:W-:Y:S01]  /*2430*/  LEA R7, R9.reuse, R4, 0x8 ;  /* 0x0000000409077211 */ /* 0x04cfe200078e40ff */
[----:B------:R-:W-:Y:S01]  /*2440*/  BSSY.RECONVERGENT B1, `(.L_x_186) ;  /* 0x0000010000017945 */ /* 0x000fe20003800200 */
[----:B------:R-:W-:Y:S02]  /*2450*/  VIADD R9, R9, 0x8 ;  /* 0x0000000809097836 */ /* 0x000fe40000000000 */
[----:B---3--:R-:W1:Y:S01]  /*2460*/  LDS R14, [R11+0x200] ;  /* 0x000200000b0e7984 */ /* 0x008e620000000800 */
[----:B0-----:R-:W-:-:S03]  /*2470*/  IMAD.WIDE.U32 R6, R7, 0x8, R2 ;  /* 0x0000000807067825 */ /* 0x001fc600078e0002 */
[----:B------:R-:W0:Y:S04]  /*2480*/  LDS R13, [R11+0x600] ;  /* 0x000600000b0d7984 */ /* 0x000e280000000800 */
[----:B--2---:R2:W3:Y:S04]  /*2490*/  LDS R17, [R11+0xa00] ;  /* 0x000a00000b117984 */ /* 0x0044e80000000800 */
[----:B------:R2:W4:Y:S04]  /*24a0*/  LDS R18, [R11+0xe00] ;  /* 0x000e00000b127984 */ /* 0x0005280000000800 */
[----:B------:R2:W2:Y:S04]  /*24b0*/  LDS R19, [R11+0x1200] ;  /* 0x001200000b137984 */ /* 0x0004a80000000800 */
[----:B------:R0:W2:Y:S04]  /*24c0*/  LDS R16, [R11+0x1600] ;  /* 0x001600000b107984 */ /* 0x0000a80000000800 */
[----:B------:R0:W2:Y:S04]  /*24d0*/  LDS R12, [R11+0x1a00] ;  /* 0x001a00000b0c7984 */ /* 0x0000a80000000800 */
[----:B------:R0:W2:Y:S01]  /*24e0*/  LDS R10, [R11+0x1e00] ;  /* 0x001e00000b0a7984 */ /* 0x0000a20000000800 */
[----:B-1----:R-:W-:-:S02]  /*24f0*/  ISETP.NE.AND P0, PT, R14, RZ, PT ;  /* 0x000000ff0e00720c */ /* 0x002fc40003f05270 */
[----:B0-----:R-:W-:-:S11]  /*2500*/  ISETP.NE.AND P1, PT, R13, RZ, PT ;  /* 0x000000ff0d00720c */ /* 0x001fd60003f25270 */
[----:B---34-:R-:W-:Y:S05]  /*2510*/  @!P0 BRA `(.L_x_187) ;  /* 0x0000000000088947 */ /* 0x018fea0003800000 */
[----:B------:R-:W-:-:S05]  /*2520*/  IMAD.MOV.U32 R15, RZ, RZ, RZ ;  /* 0x000000ffff0f7224 */ /* 0x000fca00078e00ff */
[----:B------:R0:W-:Y:S02]  /*2530*/  REDG.E.ADD.64.STRONG.GPU desc[UR20][R6.64+0x400], R14 ;  /* 0x0004000e0600798e */ /* 0x0001e4000c12e514 */
.L_x_187:
[----:B------:R-:W-:Y:S05]  /*2540*/  BSYNC.RECONVERGENT B1 ;  /* 0x0000000000017941 */ /* 0x000fea0003800200 */
.L_x_186:
[----:B------:R-:W-:Y:S04]  /*2550*/  BSSY.RECONVERGENT B1, `(.L_x_188) ;  /* 0x0000005000017945 */ /* 0x000fe80003800200 */
[----:B------:R-:W-:Y:S05]  /*2560*/  @!P1 BRA `(.L_x_189) ;  /* 0x00000000000c9947 */ /* 0x000fea0003800000 */
[----:B0-----:R-:W-:Y:S02]  /*2570*/  IMAD.MOV.U32 R14, RZ, RZ, R13 ;  /* 0x000000ffff0e7224 */ /* 0x001fe400078e000d */
[----:B------:R-:W-:-:S05]  /*2580*/  IMAD.MOV.U32 R15, RZ, RZ, RZ ;  /* 0x000000ffff0f7224 */ /* 0x000fca00078e00ff */
[----:B------:R1:W-:Y:S02]  /*2590*/  REDG.E.ADD.64.STRONG.GPU desc[UR20][R6.64+0xc00], R14 ;  /* 0x000c000e0600798e */ /* 0x0003e4000c12e514 */
.L_x_189:
[----:B------:R-:W-:Y:S05]  /*25a0*/  BSYNC.RECONVERGENT B1 ;  /* 0x0000000000017941 */ /* 0x000fea0003800200 */
.L_x_188:
[----:B------:R-:W-:Y:S01]  /*25b0*/  ISETP.NE.AND P6, PT, R17, RZ, PT ;  /* 0x000000ff1100720c */ /* 0x000fe20003fc5270 */
[----:B------:R-:W-:Y:S01]  /*25c0*/  BSSY.RECONVERGENT B1, `(.L_x_190) ;  /* 0x000000b000017945 */ /* 0x000fe20003800200 */
[----:B------:R-:W-:Y:S02]  /*25d0*/  ISETP.NE.AND P0, PT, R9, UR27, PT ;  /* 0x0000001b09007c0c */ /* 0x000fe4000bf05270 */
[----:B------:R-:W-:Y:S02]  /*25e0*/  ISETP.NE.AND P1, PT, R18, RZ, PT ;  /* 0x000000ff1200720c */ /* 0x000fe40003f25270 */
[----:B--2---:R-:W-:Y:S02]  /*25f0*/  ISETP.NE.AND P2, PT, R19, RZ, PT ;  /* 0x000000ff1300720c */ /* 0x004fe40003f45270 */
[----:B------:R-:W-:Y:S02]  /*2600*/  ISETP.NE.AND P3, PT, R16, RZ, PT ;  /* 0x000000ff1000720c */ /* 0x000fe40003f65270 */
[----:B------:R-:W-:-:S02]  /*2610*/  ISETP.NE.AND P4, PT, R12, RZ, PT ;  /* 0x000000ff0c00720c */ /* 0x000fc40003f85270 */
[----:B------:R-:W-:Y:S01]  /*2620*/  ISETP.NE.AND P5, PT, R10, RZ, PT ;  /* 0x000000ff0a00720c */ /* 0x000fe20003fa5270 */
[----:B------:R-:W-:-:S12]  /*2630*/  @!P6 BRA `(.L_x_191) ;  /* 0x00000000000ce947 */ /* 0x000fd80003800000 */
[----:B01----:R-:W-:Y:S02]  /*2640*/  IMAD.MOV.U32 R14, RZ, RZ, R17 ;  /* 0x000000ffff0e7224 */ /* 0x003fe400078e0011 */
[----:B------:R-:W-:-:S05]  /*2650*/  IMAD.MOV.U32 R15, RZ, RZ, RZ ;  /* 0x000000ffff0f7224 */ /* 0x000fca00078e00ff */
[----:B------:R2:W-:Y:S02]  /*2660*/  REDG.E.ADD.64.STRONG.GPU desc[UR20][R6.64+0x1400], R14 ;  /* 0x0014000e0600798e */ /* 0x0005e4000c12e514 */
.L_x_191:
[----:B------:R-:W-:Y:S05]  /*2670*/  BSYNC.RECONVERGENT B1 ;  /* 0x0000000000017941 */ /* 0x000fea0003800200 */
.L_x_190:
[----:B------:R-:W-:Y:S04]  /*2680*/  BSSY.RECONVERGENT B1, `(.L_x_192) ;  /* 0x0000005000017945 */ /* 0x000fe80003800200 */
[----:B------:R-:W-:Y:S05]  /*2690*/  @!P1 BRA `(.L_x_193) ;  /* 0x00000000000c9947 */ /* 0x000fea0003800000 */
[----:B012---:R-:W-:Y:S02]  /*26a0*/  IMAD.MOV.U32 R14, RZ, RZ, R18 ;  /* 0x000000ffff0e7224 */ /* 0x007fe400078e0012 */
[----:B------:R-:W-:-:S05]  /*26b0*/  IMAD.MOV.U32 R15, RZ, RZ, RZ ;  /* 0x000000ffff0f7224 */ /* 0x000fca00078e00ff */
[----:B------:R3:W-:Y:S02]  /*26c0*/  REDG.E.ADD.64.STRONG.GPU desc[UR20][R6.64+0x1c00], R14 ;  /* 0x001c000e0600798e */ /* 0x0007e4000c12e514 */
.L_x_193:
[----:B------:R-:W-:Y:S05]  /*26d0*/  BSYNC.RECONVERGENT B1 ;  /* 0x0000000000017941 */ /* 0x000fea0003800200 */
.L_x_192:
[----:B------:R-:W-:Y:S04]  /*26e0*/  BSSY.RECONVERGENT B1, `(.L_x_194) ;  /* 0x0000005000017945 */ /* 0x000fe80003800200 */
[----:B------:R-:W-:Y:S05]  /*26f0*/  @!P2 BRA `(.L_x_195) ;  /* 0x00000000000ca947 */ /* 0x000fea0003800000 */
[----:B0123--:R-:W-:Y:S02]  /*2700*/  IMAD.MOV.U32 R14, RZ, RZ, R19 ;  /* 0x000000ffff0e7224 */ /* 0x00ffe400078e0013 */
[----:B------:R-:W-:-:S05]  /*2710*/  IMAD.MOV.U32 R15, RZ, RZ, RZ ;  /* 0x000000ffff0f7224 */ /* 0x000fca00078e00ff */
[----:B------:R4:W-:Y:S02]  /*2720*/  REDG.E.ADD.64.STRONG.GPU desc[UR20][R6.64+0x2400], R14 ;  /* 0x0024000e0600798e */ /* 0x0009e4000c12e514 */
.L_x_195:
[----:B------:R-:W-:Y:S05]  /*2730*/  BSYNC.RECONVERGENT B1 ;  /* 0x0000000000017941 */ /* 0x000fea0003800200 */
.L_x_194:
[----:B------:R-:W-:Y:S04]  /*2740*/  BSSY.RECONVERGENT B1, `(.L_x_196) ;  /* 0x0000004000017945 */ /* 0x000fe80003800200 */
[----:B------:R-:W-:Y:S05]  /*2750*/  @!P3 BRA `(.L_x_197) ;  /* 0x000000000008b947 */ /* 0x000fea0003800000 */
[----:B------:R-:W-:-:S05]  /*2760*/  HFMA2 R17, -RZ, RZ, 0, 0 ;  /* 0x00000000ff117431 */ /* 0x000fca00000001ff */
[----:B------:R0:W-:Y:S02]  /*2770*/  REDG.E.ADD.64.STRONG.GPU desc[UR20][R6.64+0x2c00], R16 ;  /* 0x002c00100600798e */ /* 0x0001e4000c12e514 */
.L_x_197:
[----:B------:R-:W-:Y:S05]  /*2780*/  BSYNC.RECONVERGENT B1 ;  /* 0x0000000000017941 */ /* 0x000fea0003800200 */
.L_x_196:
[----:B------:R-:W-:Y:S04]  /*2790*/  BSSY.RECONVERGENT B1, `(.L_x_198) ;  /* 0x0000004000017945 */ /* 0x000fe80003800200 */
[----:B------:R-:W-:Y:S05]  /*27a0*/  @!P4 BRA `(.L_x_199) ;  /* 0x000000000008c947 */ /* 0x000fea0003800000 */
[----:B------:R-:W-:-:S05]  /*27b0*/  IMAD.MOV.U32 R13, RZ, RZ, RZ ;  /* 0x000000ffff0d7224 */ /* 0x000fca00078e00ff */
[----:B------:R0:W-:Y:S02]  /*27c0*/  REDG.E.ADD.64.STRONG.GPU desc[UR20][R6.64+0x3400], R12 ;  /* 0x0034000c0600798e */ /* 0x0001e4000c12e514 */
.L_x_199:
[----:B------:R-:W-:Y:S05]  /*27d0*/  BSYNC.RECONVERGENT B1 ;  /* 0x0000000000017941 */ /* 0x000fea0003800200 */
.L_x_198:
[----:B------:R-:W-:Y:S04]  /*27e0*/  BSSY.RECONVERGENT B1, `(.L_x_200) ;  /* 0x0000004000017945 */ /* 0x000fe80003800200 */
[----:B------:R-:W-:Y:S05]  /*27f0*/  @!P5 BRA `(.L_x_201) ;  /* 0x000000000008d947 */ /* 0x000fea0003800000 */
[----:B------:R-:W-:-:S05]  /*2800*/  IMAD.MOV.U32 R11, RZ, RZ, RZ ;  /* 0x000000ffff0b7224 */ /* 0x000fca00078e00ff */
[----:B------:R0:W-:Y:S02]  /*2810*/  REDG.E.ADD.64.STRONG.GPU desc[UR20][R6.64+0x3c00], R10 ;  /* 0x003c000a0600798e */ /* 0x0001e4000c12e514 */
.L_x_201:
[----:B------:R-:W-:Y:S05]  /*2820*/  BSYNC.RECONVERGENT B1 ;  /* 0x0000000000017941 */ /* 0x000fea0003800200 */
.L_x_200:
[----:B------:R-:W-:Y:S05]  /*2830*/  @P0 BRA `(.L_x_202) ;  /* 0xfffffff800f80947 */ /* 0x000fea000383ffff */
[----:B------:R-:W-:-:S07]  /*2840*/  IMAD.U32 R3, RZ, RZ, UR27 ;  /* 0x0000001bff037e24 */ /* 0x000fce000f8e00ff */
.L_x_185:
[----:B------:R-:W-:-:S09]  /*2850*/  UISETP.NE.AND UP0, UPT, UR24, URZ, UPT ;  /* 0x000000ff1800728c */ /* 0x000fd2000bf05270 */
[----:B------:R-:W-:Y:S05]  /*2860*/  BRA.U !UP0, `(.L_x_150) ;  /* 0x0000000508687547 */ /* 0x000fea000b800000 */
[----:B------:R-:W-:-:S13]  /*2870*/  ISETP.GE.U32.AND P0, PT, R8, 0x3, PT ;  /* 0x000000030800780c */ /* 0x000fda0003f06070 */
[----:B------:R-:W-:Y:S05]  /*2880*/  @!P0 BRA `(.L_x_203) ;  /* 0x0000000000bc8947 */ /* 0x000fea0003800000 */
[----:B01234-:R-:W-:Y:S01]  /*2890*/  IMAD R7, R3, 0x400, R0 ;  /* 0x0000040003077824 */ /* 0x01ffe200078e0200 */
[----:B------:R-:W-:Y:S04]  /*28a0*/  BSSY.RECONVERGENT B1, `(.L_x_204) ;  /* 0x000000f000017945 */ /* 0x000fe80003800200 */
[----:B------:R-:W0:Y:S04]  /*28b0*/  LDS R10, [R7+0x200] ;  /* 0x00020000070a7984 */ /* 0x000e280000000800 */
[----:B------:R-:W1:Y:S04]  /*28c0*/  LDS R12, [R7+0x600] ;  /* 0x00060000070c7984 */ /* 0x000e680000000800 */
[----:B------:R-:W2:Y:S04]  /*28d0*/  LDS R6, [R7+0xa00] ;  /* 0x000a000007067984 */ /* 0x000ea80000000800 */
[----:B------:R-:W3:Y:S01]  /*28e0*/  LDS R2, [R7+0xe00] ;  /* 0x000e000007027984 */ /* 0x000ee20000000800 */
[----:B0-----:R-:W-:-:S02]  /*28f0*/  ISETP.NE.AND P0, PT, R10, RZ, PT ;  /* 0x000000ff0a00720c */ /* 0x001fc40003f05270 */
[----:B-1----:R-:W-:Y:S02]  /*2900*/  ISETP.NE.AND P1, PT, R12, RZ, PT ;  /* 0x000000ff0c00720c */ /* 0x002fe40003f25270 */
[----:B--2---:R-:W-:Y:S02]  /*2910*/  ISETP.NE.AND P2, PT, R6, RZ, PT ;  /* 0x000000ff0600720c */ /* 0x004fe40003f45270 */
[----:B---3--:R-:W-:-:S07]  /*2920*/  ISETP.NE.AND P3, PT, R2, RZ, PT ;  /* 0x000000ff0200720c */ /* 0x008fce0003f65270 */
[----:B------:R-:W-:Y:S06]  /*2930*/  @!P0 BRA `(.L_x_205) ;  /* 0x0000000000148947 */ /* 0x000fec0003800000 */
[----:B------:R-:W0:Y:S01]  /*2940*/  LDC.64 R8, c[0x0][0x380] ;  /* 0x0000e000ff087b82 */ /* 0x000e220000000a00 */
[----:B------:R-:W-:Y:S02]  /*2950*/  IMAD R7, R3, 0x100, R4 ;  /* 0x0000010003077824 */ /* 0x000fe400078e0204 */
[----:B------:R-:W-:Y:S02]  /*2960*/  IMAD.MOV.U32 R11, RZ, RZ, RZ ;  /* 0x000000ffff0b7224 */ /* 0x000fe400078e00ff */
[----:B0-----:R-:W-:-:S05]  /*2970*/  IMAD.WIDE.U32 R8, R7, 0x8, R8 ;  /* 0x0000000807087825 */ /* 0x001fca00078e0008 */
[----:B------:R0:W-:Y:S02]  /*2980*/  REDG.E.ADD.64.STRONG.GPU desc[UR20][R8.64+0x400], R10 ;  /* 0x0004000a0800798e */ /* 0x0001e4000c12e514 */
.L_x_205:
[----:B------:R-:W-:Y:S05]  /*2990*/  BSYNC.RECONVERGENT B1 ;  /* 0x0000000000017941 */ /* 0x000fea0003800200 */
.L_x_204:
        /* <DEDUP_REMOVED lines=9> */
.L_x_207:
[----:B------:R-:W-:Y:S05]  /*2a30*/  BSYNC.RECONVERGENT B1 ;  /* 0x0000000000017941 */ /* 0x000fea0003800200 */
.L_x_206:
[----:B------:R-:W-:Y:S04]  /*2a40*/  BSSY.RECONVERGENT B1, `(.L_x_208) ;  /* 0x0000008000017945 */ /* 0x000fe80003800200 */
[----:B------:R-:W-:Y:S05]  /*2a50*/  @!P2 BRA `(.L_x_209) ;  /* 0x000000000018a947 */ /* 0x000fea0003800000 */
[----:B01----:R-:W0:Y:S01]  /*2a60*/  LDC.64 R8, c[0x0][0x380] ;  /* 0x0000e000ff087b82 */ /* 0x003e220000000a00 */
[----:B------:R-:W-:-:S05]  /*2a70*/  LEA R7, R3, R4, 0x8 ;  /* 0x0000000403077211 */ /* 0x000fca00078e40ff */
[----:B------:R-:W-:-:S04]  /*2a80*/  VIADD R7, R7, 0x200 ;  /* 0x0000020007077836 */ /* 0x000fc80000000000 */
[----:B0-----:R-:W-:-:S04]  /*2a90*/  IMAD.WIDE.U32 R8, R7, 0x8, R8 ;  /* 0x0000000807087825 */ /* 0x001fc800078e0008 */
[----:B------:R-:W-:-:S05]  /*2aa0*/  IMAD.MOV.U32 R7, RZ, RZ, RZ ;  /* 0x000000ffff077224 */ /* 0x000fca00078e00ff */
[----:B------:R2:W-:Y:S02]  /*2ab0*/  REDG.E.ADD.64.STRONG.GPU desc[UR20][R8.64+0x400], R6 ;  /* 0x000400060800798e */ /* 0x0005e4000c12e514 */
.L_x_209:
[----:B------:R-:W-:Y:S05]  /*2ac0*/  BSYNC.RECONVERGENT B1 ;  /* 0x0000000000017941 */ /* 0x000fea0003800200 */
.L_x_208:
[----:B------:R-:W-:Y:S04]  /*2ad0*/  BSSY.RECONVERGENT B1, `(.L_x_210) ;  /* 0x0000009000017945 */ /* 0x000fe80003800200 */
[----:B------:R-:W-:Y:S05]  /*2ae0*/  @!P3 BRA `(.L_x_211) ;  /* 0x00000000001cb947 */ /* 0x000fea0003800000 */
[----:B--2---:R-:W2:Y:S01]  /*2af0*/  LDC.64 R6, c[0x0][0x380] ;  /* 0x0000e000ff067b82 */ /* 0x004ea20000000a00 */
[----:B01----:R-:W-:Y:S02]  /*2b00*/  IMAD R9, R3, 0x100, R4 ;  /* 0x0000010003097824 */ /* 0x003fe400078e0204 */
[----:B------:R-:W-:Y:S02]  /*2b10*/  IMAD.MOV.U32 R8, RZ, RZ, R2 ;  /* 0x000000ffff087224 */ /* 0x000fe400078e0002 */
[----:B------:R-:W-:-:S04]  /*2b20*/  VIADD R9, R9, 0x300 ;  /* 0x0000030009097836 */ /* 0x000fc80000000000 */
[----:B--2---:R-:W-:-:S04]  /*2b30*/  IMAD.WIDE.U32 R6, R9, 0x8, R6 ;  /* 0x0000000809067825 */ /* 0x004fc800078e0006 */
[----:B------:R-:W-:-:S05]  /*2b40*/  IMAD.MOV.U32 R9, RZ, RZ, RZ ;  /* 0x000000ffff097224 */ /* 0x000fca00078e00ff */
[----:B------:R3:W-:Y:S02]  /*2b50*/  REDG.E.ADD.64.STRONG.GPU desc[UR20][R6.64+0x400], R8 ;  /* 0x000400080600798e */ /* 0x0007e4000c12e514 */
.L_x_211:
[----:B------:R-:W-:Y:S05]  /*2b60*/  BSYNC.RECONVERGENT B1 ;  /* 0x0000000000017941 */ /* 0x000fea0003800200 */
.L_x_210:
[----:B------:R-:W-:-:S07]  /*2b70*/  VIADD R3, R3, 0x4 ;  /* 0x0000000403037836 */ /* 0x000fce0000000000 */
.L_x_203:
[----:B------:R-:W-:-:S09]  /*2b80*/  UISETP.NE.AND UP0, UPT, UR25, URZ, UPT ;  /* 0x000000ff1900728c */ /* 0x000fd2000bf05270 */
[----:B------:R-:W-:Y:S05]  /*2b90*/  BRA.U !UP0, `(.L_x_150) ;  /* 0x00000001089c7547 */ /* 0x000fea000b800000 */
[----:B------:R-:W-:-:S13]  /*2ba0*/  ISETP.NE.AND P0, PT, R5, RZ, PT ;  /* 0x000000ff0500720c */ /* 0x000fda0003f05270 */
[----:B------:R-:W-:Y:S05]  /*2bb0*/  @!P0 BRA `(.L_x_212) ;  /* 0x0000000000648947 */ /* 0x000fea0003800000 */
[----:B01234-:R-:W-:Y:S01]  /*2bc0*/  IMAD R6, R3, 0x400, R0 ;  /* 0x0000040003067824 */ /* 0x01ffe200078e0200 */
[----:B------:R-:W-:Y:S04]  /*2bd0*/  BSSY.RECONVERGENT B1, `(.L_x_213) ;  /* 0x000000c000017945 */ /* 0x000fe80003800200 */
[----:B------:R-:W0:Y:S04]  /*2be0*/  LDS R2, [R6+0x200] ;  /* 0x0002000006027984 */ /* 0x000e280000000800 */
[----:B------:R-:W1:Y:S01]  /*2bf0*/  LDS R5, [R6+0x600] ;  /* 0x0006000006057984 */ /* 0x000e620000000800 */
[----:B0-----:R-:W-:-:S02]  /*2c00*/  ISETP.NE.AND P0, PT, R2, RZ, PT ;  /* 0x000000ff0200720c */ /* 0x001fc40003f05270 */
[----:B-1----:R-:W-:-:S11]  /*2c10*/  ISETP.NE.AND P1, PT, R5, RZ, PT ;  /* 0x000000ff0500720c */ /* 0x002fd60003f25270 */
[----:B------:R-:W-:Y:S05]  /*2c20*/  @!P0 BRA `(.L_x_214) ;  /* 0x0000000000188947 */ /* 0x000fea0003800000 */
[----:B------:R-:W0:Y:S01]  /*2c30*/  LDC.64 R6, c[0x0][0x380] ;  /* 0x0000e000ff067b82 */ /* 0x000e220000000a00 */
[----:B------:R-:W-:-:S04]  /*2c40*/  IMAD R9, R3, 0x100, R4 ;  /* 0x0000010003097824 */ /* 0x000fc800078e0204 */
[----:B0-----:R-:W-:Y:S01]  /*2c50*/  IMAD.WIDE.U32 R8, R9, 0x8, R6 ;  /* 0x0000000809087825 */ /* 0x001fe200078e0006 */
[----:B------:R-:W-:-:S03]  /*2c60*/  MOV R7, RZ ;  /* 0x000000ff00077202 */ /* 0x000fc60000000f00 */
[----:B------:R-:W-:-:S05]  /*2c70*/  IMAD.MOV.U32 R6, RZ, RZ, R2 ;  /* 0x000000ffff067224 */ /* 0x000fca00078e0002 */
[----:B------:R0:W-:Y:S02]  /*2c80*/  REDG.E.ADD.64.STRONG.GPU desc[UR20][R8.64+0x400], R6 ;  /* 0x000400060800798e */ /* 0x0001e4000c12e514 */
.L_x_214:
[----:B------:R-:W-:Y:S05]  /*2c90*/  BSYNC.RECONVERGENT B1 ;  /* 0x0000000000017941 */ /* 0x000fea0003800200 */
.L_x_213:
[----:B------:R-:W-:Y:S04]  /*2ca0*/  BSSY.RECONVERGENT B1, `(.L_x_215) ;  /* 0x0000009000017945 */ /* 0x000fe80003800200 */
[----:B------:R-:W-:Y:S05]  /*2cb0*/  @!P1 BRA `(.L_x_216) ;  /* 0x00000000001c9947 */ /* 0x000fea0003800000 */
[----:B0-----:R-:W0:Y:S01]  /*2cc0*/  LDC.64 R6, c[0x0][0x380] ;  /* 0x0000e000ff067b82 */ /* 0x001e220000000a00 */
[----:B------:R-:W-:-:S04]  /*2cd0*/  IMAD R2, R3, 0x100, R4 ;  /* 0x0000010003027824 */ /* 0x000fc800078e0204 */
[----:B------:R-:W-:-:S04]  /*2ce0*/  VIADD R9, R2, 0x100 ;  /* 0x0000010002097836 */ /* 0x000fc80000000000 */
[----:B0-----:R-:W-:-:S04]  /*2cf0*/  IMAD.WIDE.U32 R8, R9, 0x8, R6 ;  /* 0x0000000809087825 */ /* 0x001fc800078e0006 */
[----:B------:R-:W-:Y:S02]  /*2d00*/  IMAD.MOV.U32 R6, RZ, RZ, R5 ;  /* 0x000000ffff067224 */ /* 0x000fe400078e0005 */
[----:B------:R-:W-:-:S05]  /*2d10*/  IMAD.MOV.U32 R7, RZ, RZ, RZ ;  /* 0x000000ffff077224 */ /* 0x000fca00078e00ff */
[----:B------:R1:W-:Y:S02]  /*2d20*/  REDG.E.ADD.64.STRONG.GPU desc[UR20][R8.64+0x400], R6 ;  /* 0x000400060800798e */ /* 0x0003e4000c12e514 */
.L_x_216:
[----:B------:R-:W-:Y:S05]  /*2d30*/  BSYNC.RECONVERGENT B1 ;  /* 0x0000000000017941 */ /* 0x000fea0003800200 */
.L_x_215:
[----:B------:R-:W-:-:S07]  /*2d40*/  VIADD R3, R3, 0x2 ;  /* 0x0000000203037836 */ /* 0x000fce0000000000 */
.L_x_212:
[----:B------:R-:W-:-:S09]  /*2d50*/  UISETP.NE.AND UP0, UPT, UR9, URZ, UPT ;  /* 0x000000ff0900728c */ /* 0x000fd2000bf05270 */
[----:B------:R-:W-:Y:S05]  /*2d60*/  BRA.U !UP0, `(.L_x_150) ;  /* 0x0000000108287547 */ /* 0x000fea000b800000 */
[----:B------:R-:W-:-:S05]  /*2d70*/  IMAD R2, R3, 0x400, R0 ;  /* 0x0000040003027824 */ /* 0x000fca00078e0200 */
[----:B------:R-:W5:Y:S02]  /*2d80*/  LDS R5, [R2+0x200] ;  /* 0x0002000002057984 */ /* 0x000f640000000800 */
[----:B-----5:R-:W-:-:S13]  /*2d90*/  ISETP.NE.AND P0, PT, R5, RZ, PT ;  /* 0x000000ff0500720c */ /* 0x020fda0003f05270 */
[----:B------:R-:W-:Y:S05]  /*2da0*/  @!P0 BRA `(.L_x_150) ;  /* 0x0000000000188947 */ /* 0x000fea0003800000 */
[----:B01234-:R-:W0:Y:S01]  /*2db0*/  LDC.64 R6, c[0x0][0x380] ;  /* 0x0000e000ff067b82 */ /* 0x01fe220000000a00 */
[----:B------:R-:W-:-:S04]  /*2dc0*/  IMAD R3, R3, 0x100, R4 ;  /* 0x0000010003037824 */ /* 0x000fc800078e0204 */
[----:B0-----:R-:W-:-:S04]  /*2dd0*/  IMAD.WIDE.U32 R2, R3, 0x8, R6 ;  /* 0x0000000803027825 */ /* 0x001fc800078e0006 */
[----:B------:R-:W-:Y:S02]  /*2de0*/  IMAD.MOV.U32 R6, RZ, RZ, R5 ;  /* 0x000000ffff067224 */ /* 0x000fe400078e0005 */
[----:B------:R-:W-:-:S05]  /*2df0*/  IMAD.MOV.U32 R7, RZ, RZ, RZ ;  /* 0x000000ffff077224 */ /* 0x000fca00078e00ff */
[----:B------:R0:W-:Y:S02]  /*2e00*/  REDG.E.ADD.64.STRONG.GPU desc[UR20][R2.64+0x400], R6 ;  /* 0x000400060200798e */ /* 0x0001e4000c12e514 */
.L_x_150:
[----:B------:R-:W-:Y:S05]  /*2e10*/  BSYNC.RECONVERGENT B0 ;  /* 0x0000000000007941 */ /* 0x000fea0003800200 */
.L_x_149:
[----:B------:R-:W-:Y:S01]  /*2e20*/  BAR.SYNC.DEFER_BLOCKING 0x0 ;  /* 0x0000000000007b1d */ /* 0x000fe20000010000 */
[----:B------:R-:W-:-:S04]  /*2e30*/  UIADD3 UR6, UP0, UPT, UR6, 0x1, URZ ;  /* 0x0000000106067890 */ /* 0x000fc8000ff1e0ff */
[----:B------:R-:W-:Y:S02]  /*2e40*/  UIADD3.X UR7, UPT, UPT, URZ, UR7, URZ, UP0, !UPT ;  /* 0x00000007ff077290 */ /* 0x000fe400087fe4ff */
[----:B------:R-:W-:-:S04]  /*2e50*/  UISETP.NE.U32.AND UP0, UPT, UR6, UR11, UPT ;  /* 0x0000000b0600728c */ /* 0x000fc8000bf05070 */
[----:B------:R-:W-:-:S09]  /*2e60*/  UISETP.NE.AND.EX UP0, UPT, UR7, UR12, UPT, UP0 ;  /* 0x0000000c0700728c */ /* 0x000fd2000bf05300 */
[----:B------:R-:W-:Y:S05]  /*2e70*/  BRA.U UP0, `(.L_x_217) ;  /* 0xffffffd500087547 */ /* 0x000fea000b83ffff */
[----:B------:R-:W-:Y:S05]  /*2e80*/  EXIT ;  /* 0x000000000000794d */ /* 0x000fea0003800000 */
.L_x_218:
        /* <DEDUP_REMOVED lines=15> */
.L_x_328:


//--------------------- .text._ZN3cub18CUB_300001_SM_10006detail10radix_sort31DeviceRadixSortSingleTileKernelINS1_5radix10policy_hubIjNS0_8NullTypeEyE10Policy1000ELNS0_9SortOrderE1EjS6_yNS1_21identity_decomposer_tEEEvPKT1_PSB_PKT2_PSF_T3_iiT4_ --------------------------
	.section	.text._ZN3cub18CUB_300001_SM_10006detail10radix_sort31DeviceRadixSortSingleTileKernelINS1_5radix10policy_hubIjNS0_8NullTypeEyE10Policy1000ELNS0_9SortOrderE1EjS6_yNS1_21identity_decomposer_tEEEvPKT1_PSB_PKT2_PSF_T3_iiT4_,"ax",@progbits
	.align	128
        .global         _ZN3cub18CUB_300001_SM_10006detail10radix_sort31DeviceRadixSortSingleTileKernelINS1_5radix10policy_hubIjNS0_8NullTypeEyE10Policy1000ELNS0_9SortOrderE1EjS6_yNS1_21identity_decomposer_tEEEvPKT1_PSB_PKT2_PSF_T3_iiT4_
        .type           _ZN3cub18CUB_300001_SM_10006detail10radix_sort31DeviceRadixSortSingleTileKernelINS1_5radix10policy_hubIjNS0_8NullTypeEyE10Policy1000ELNS0_9SortOrderE1EjS6_yNS1_21identity_decomposer_tEEEvPKT1_PSB_PKT2_PSF_T3_iiT4_,@function
        .size           _ZN3cub18CUB_300001_SM_10006detail10radix_sort31DeviceRadixSortSingleTileKernelINS1_5radix10policy_hubIjNS0_8NullTypeEyE10Policy1000ELNS0_9SortOrderE1EjS6_yNS1_21identity_decomposer_tEEEvPKT1_PSB_PKT2_PSF_T3_iiT4_,(.L_x_329 - _ZN3cub18CUB_300001_SM_10006detail10radix_sort31DeviceRadixSortSingleTileKernelINS1_5radix10policy_hubIjNS0_8NullTypeEyE10Policy1000ELNS0_9SortOrderE1EjS6_yNS1_21identity_decomposer_tEEEvPKT1_PSB_PKT2_PSF_T3_iiT4_)
        .other          _ZN3cub18CUB_300001_SM_10006detail10radix_sort31DeviceRadixSortSingleTileKernelINS1_5radix10policy_hubIjNS0_8NullTypeEyE10Policy1000ELNS0_9SortOrderE1EjS6_yNS1_21identity_decomposer_tEEEvPKT1_PSB_PKT2_PSF_T3_iiT4_,@"STO_CUDA_ENTRY STV_DEFAULT"
_ZN3cub18CUB_300001_SM_10006detail10radix_sort31DeviceRadixSortSingleTileKernelINS1_5radix10policy_hubIjNS0_8NullTypeEyE10Policy1000ELNS0_9SortOrderE1EjS6_yNS1_21identity_decomposer_tEEEvPKT1_PSB_PKT2_PSF_T3_iiT4_:
.text._ZN3cub18CUB_300001_SM_10006detail10radix_sort31DeviceRadixSortSingleTileKernelINS1_5radix10policy_hubIjNS0_8NullTypeEyE10Policy1000ELNS0_9SortOrderE1EjS6_yNS1_21identity_decomposer_tEEEvPKT1_PSB_PKT2_PSF_T3_iiT4_:
[----:B------:R-:W-:Y:S01]  /*0000*/  LDC R1, c[0x0][0x37c] ;  /* 0x0000df00ff017b82 */ /* 0x000fe20000000800 */
[----:B------:R-:W0:Y:S01]  /*0010*/  S2R R0, SR_TID.X ;  /* 0x0000000000007919 */ /* 0x000e220000002100 */
[----:B------:R-:W1:Y:S06]  /*0020*/  LDCU UR4, c[0x0][0x3a0] ;  /* 0x00007400ff0477ac */ /* 0x000e6c0008000800 */
[----:B------:R-:W2:Y:S01]  /*0030*/  LDC.64 R4, c[0x0][0x380] ;  /* 0x0000e000ff047b82 */ /* 0x000ea20000000a00 */
[----:B------:R-:W-:Y:S01]  /*0040*/  CS2R R12, SRZ ;  /* 0x00000000000c7805 */ /* 0x000fe2000001ff00 */
[----:B------:R-:W3:Y:S01]  /*0050*/  LDCU.64 UR10, c[0x0][0x358] ;  /* 0x00006b00ff0a77ac */ /* 0x000ee20008000a00 */
[----:B------:R-:W-:-:S02]  /*0060*/  CS2R R14, SRZ ;  /* 0x00000000000e7805 */ /* 0x000fc4000001ff00 */
[----:B------:R-:W-:Y:S02]  /*0070*/  CS2R R16, SRZ ;  /* 0x0000000000107805 */ /* 0x000fe4000001ff00 */
[----:B------:R-:W-:Y:S02]  /*0080*/  CS2R R18, SRZ ;  /* 0x0000000000127805 */ /* 0x000fe4000001ff00 */
[----:B------:R-:W-:Y:S01]  /*0090*/  CS2R R20, SRZ ;  /* 0x0000000000147805 */ /* 0x000fe2000001ff00 */
[----:B------:R-:W4:Y:S01]  /*00a0*/  S2UR UR5, SR_CgaCtaId ;  /* 0x00000000000579c3 */ /* 0x000f220000008800 */
[----:B------:R-:W-:Y:S02]  /*00b0*/  CS2R R22, SRZ ;  /* 0x0000000000167805 */ /* 0x000fe4000001ff00 */
[----:B------:R-:W-:Y:S02]  /*00c0*/  CS2R R24, SRZ ;  /* 0x0000000000187805 */ /* 0x000fe4000001ff00 */
[----:B------:R-:W-:Y:S01]  /*00d0*/  CS2R R26, SRZ ;  /* 0x00000000001a7805 */ /* 0x000fe2000001ff00 */
[----:B------:R-:W-:Y:S01]  /*00e0*/  IMAD.MOV.U32 R28, RZ, RZ, RZ ;  /* 0x000000ffff1c7224 */ /* 0x000fe200078e00ff */
[----:B------:R-:W3:Y:S01]  /*00f0*/  S2R R29, SR_LANEID ;  /* 0x00000000001d7919 */ /* 0x000ee20000000000 */
[----:B------:R-:W4:Y:S01]  /*0100*/  LDCU.64 UR6, c[0x0][0x3a8] ;  /* 0x00007500ff0677ac */ /* 0x000f220008000a00 */
[----:B------:R-:W2:Y:S01]  /*0110*/  LDCU UR9, c[0x0][0x3ac] ;  /* 0x00007580ff0977ac */ /* 0x000ea20008000800 */
[----:B0-----:R-:W-:-:S04]  /*0120*/  IMAD R7, R0, 0x13, RZ ;  /* 0x0000001300077824 */ /* 0x001fc800078e02ff */
[C---:B------:R-:W-:Y:S01]  /*0130*/  VIADD R2, R7.reuse, 0x1 ;  /* 0x0000000107027836 */ /* 0x040fe20000000000 */
[C---:B-1----:R-:W-:Y:S01]  /*0140*/  ISETP.GE.AND P1, PT, R7.reuse, UR4, PT ;  /* 0x0000000407007c0c */ /* 0x042fe2000bf26270 */
[C---:B------:R-:W-:Y:S02]  /*0150*/  VIADD R3, R7.reuse, 0x2 ;  /* 0x0000000207037836 */ /* 0x040fe40000000000 */
[C---:B------:R-:W-:Y:S01]  /*0160*/  VIADD R6, R7.reuse, 0x5 ;  /* 0x0000000507067836 */ /* 0x040fe20000000000 */
[----:B------:R-:W-:Y:S01]  /*0170*/  ISETP.GE.AND P2, PT, R2, UR4, PT ;  /* 0x0000000402007c0c */ /* 0x000fe2000bf46270 */
[----:B------:R-:W-:Y:S01]  /*0180*/  VIADD R2, R7, 0x3 ;  /* 0x0000000307027836 */ /* 0x000fe20000000000 */
[----:B------:R-:W-:Y:S01]  /*0190*/  ISETP.GE.AND P3, PT, R3, UR4, PT ;  /* 0x0000000403007c0c */ /* 0x000fe2000bf66270 */
[C---:B------:R-:W-:Y:S01]  /*01a0*/  VIADD R3, R7.reuse, 0x4 ;  /* 0x0000000407037836 */ /* 0x040fe20000000000 */
[----:B------:R-:W-:Y:S01]  /*01b0*/  ISETP.GE.AND P6, PT, R6, UR4, PT ;  /* 0x0000000406007c0c */ /* 0x000fe2000bfc6270 */
[----:B--2---:R-:W-:Y:S01]  /*01c0*/  IMAD.WIDE.U32 R4, R7, 0x4, R4 ;  /* 0x0000000407047825 */ /* 0x004fe200078e0004 */
[----:B------:R-:W-:-:S02]  /*01d0*/  ISETP.GE.AND P4, PT, R2, UR4, PT ;  /* 0x0000000402007c0c */ /* 0x000fc4000bf86270 */
[----:B------:R-:W-:Y:S02]  /*01e0*/  ISETP.GE.AND P5, PT, R3, UR4, PT ;  /* 0x0000000403007c0c */ /* 0x000fe4000bfa6270 */
[----:B------:R-:W-:Y:S01]  /*01f0*/  CS2R R2, SRZ ;  /* 0x0000000000027805 */ /* 0x000fe2000001ff00 */
[C---:B------:R-:W-:Y:S02]  /*0200*/  VIADD R6, R7.reuse, 0x7 ;  /* 0x0000000707067836 */ /* 0x040fe40000000000 */
[----:B------:R-:W-:-:S03]  /*0210*/  VIADD R8, R7, 0x6 ;  /* 0x0000000607087836 */ /* 0x000fc60000000000 */
[----:B---3--:R0:W5:Y:S01]  /*0220*/  @!P1 LDG.E R2, desc[UR10][R4.64] ;  /* 0x0000000a04029981 */ /* 0x008162000c1e1900 */
[----:B------:R-:W-:Y:S01]  /*0230*/  ISETP.GE.AND P1, PT, R6, UR4, PT ;  /* 0x0000000406007c0c */ /* 0x000fe2000bf26270 */
[C---:B------:R-:W-:Y:S01]  /*0240*/  VIADD R6, R7.reuse, 0x9 ;  /* 0x0000000907067836 */ /* 0x040fe20000000000 */
[----:B------:R-:W-:Y:S01]  /*0250*/  ISETP.GE.AND P0, PT, R8, UR4, PT ;  /* 0x0000000408007c0c */ /* 0x000fe2000bf06270 */
[----:B------:R0:W5:Y:S01]  /*0260*/  @!P3 LDG.E R12, desc[UR10][R4.64+0x8] ;  /* 0x0000080a040cb981 */ /* 0x000162000c1e1900 */
[C---:B------:R-:W-:Y:S02]  /*0270*/  VIADD R8, R7.reuse, 0x8 ;  /* 0x0000000807087836 */ /* 0x040fe40000000000 */
[----:B------:R-:W-:Y:S01]  /*0280*/  ISETP.GE.AND P3, PT, R6, UR4, PT ;  /* 0x0000000406007c0c */ /* 0x000fe2000bf66270 */
[C---:B------:R-:W-:Y:S01]  /*0290*/  VIADD R6, R7.reuse, 0xa ;  /* 0x0000000a07067836 */ /* 0x040fe20000000000 */
[----:B------:R0:W5:Y:S04]  /*02a0*/  @!P4 LDG.E R13, desc[UR10][R4.64+0xc] ;  /* 0x00000c0a040dc981 */ /* 0x000168000c1e1900 */
[----:B------:R-:W-:Y:S01]  /*02b0*/  ISETP.GE.AND P4, PT, R6, UR4, PT ;  /* 0x0000000406007c0c */ /* 0x000fe2000bf86270 */
[C---:B------:R-:W-:Y:S01]  /*02c0*/  VIADD R6, R7.reuse, 0xc ;  /* 0x0000000c07067836 */ /* 0x040fe20000000000 */
[----:B------:R0:W5:Y:S01]  /*02d0*/  @!P2 LDG.E R3, desc[UR10][R4.64+0x4] ;  /* 0x0000040a0403a981 */ /* 0x000162000c1e1900 */
[----:B------:R-:W-:Y:S01]  /*02e0*/  ISETP.GE.AND P2, PT, R8, UR4, PT ;  /* 0x0000000408007c0c */ /* 0x000fe2000bf46270 */
[----:B------:R-:W-:-:S02]  /*02f0*/  VIADD R8, R7, 0xb ;  /* 0x0000000b07087836 */ /* 0x000fc40000000000 */
[----:B------:R0:W5:Y:S01]  /*0300*/  @!P6 LDG.E R15, desc[UR10][R4.64+0x14] ;  /* 0x0000140a040fe981 */ /* 0x000162000c1e1900 */
[----:B------:R-:W-:Y:S01]  /*0310*/  ISETP.GE.AND P6, PT, R6, UR4, PT ;  /* 0x0000000406007c0c */ /* 0x000fe2000bfc6270 */
[C---:B------:R-:W-:Y:S02]  /*0320*/  VIADD R6, R7.reuse, 0xd ;  /* 0x0000000d07067836 */ /* 0x040fe40000000000 */
[----:B------:R0:W5:Y:S01]  /*0330*/  @!P5 LDG.E R14, desc[UR10][R4.64+0x10] ;  /* 0x0000100a040ed981 */ /* 0x000162000c1e1900 */
[----:B------:R-:W-:Y:S01]  /*0340*/  ISETP.GE.AND P5, PT, R8, UR4, PT ;  /* 0x0000000408007c0c */ /* 0x000fe2000bfa6270 */
[C---:B------:R-:W-:Y:S02]  /*0350*/  VIADD R8, R7.reuse, 0xe ;  /* 0x0000000e07087836 */ /* 0x040fe40000000000 */
        /* <DEDUP_REMOVED lines=9> */
[----:B------:R-:W-:Y:S01]  /*03f0*/  VIADD R7, R7, 0x12 ;  /* 0x0000001207077836 */ /* 0x000fe20000000000 */
[----:B------:R0:W5:Y:S02]  /*0400*/  @!P3 LDG.E R19, desc[UR10][R4.64+0x24] ;  /* 0x0000240a0413b981 */ /* 0x000164000c1e1900 */
[----:B------:R-:W-:-:S02]  /*0410*/  ISETP.GE.AND P3, PT, R6, UR4, PT ;  /* 0x0000000406007c0c */ /* 0x000fc4000bf66270 */
[----:B------:R0:W5:Y:S01]  /*0420*/  @!P4 LDG.E R20, desc[UR10][R4.64+0x28] ;  /* 0x0000280a0414c981 */ /* 0x000162000c1e1900 */
[----:B------:R-:W-:-:S03]  /*0430*/  ISETP.GE.AND P4, PT, R8, UR4, PT ;  /* 0x0000000408007c0c */ /* 0x000fc6000bf86270 */
[----:B------:R0:W5:Y:S01]  /*0440*/  @!P5 LDG.E R21, desc[UR10][R4.64+0x2c] ;  /* 0x00002c0a0415d981 */ /* 0x000162000c1e1900 */
[----:B------:R-:W-:-:S03]  /*0450*/  ISETP.GE.AND P5, PT, R7, UR4, PT ;  /* 0x0000000407007c0c */ /* 0x000fc6000bfa6270 */
[----:B------:R0:W5:Y:S04]  /*0460*/  @!P6 LDG.E R22, desc[UR10][R4.64+0x30] ;  /* 0x0000300a0416e981 */ /* 0x000168000c1e1900 */
[----:B------:R0:W5:Y:S04]  /*0470*/  @!P0 LDG.E R23, desc[UR10][R4.64+0x34] ;  /* 0x0000340a04178981 */ /* 0x000168000c1e1900 */
[----:B------:R0:W5:Y:S04]  /*0480*/  @!P1 LDG.E R24, desc[UR10][R4.64+0x38] ;  /* 0x0000380a04189981 */ /* 0x000168000c1e1900 */
[----:B------:R0:W5:Y:S04]  /*0490*/  @!P2 LDG.E R25, desc[UR10][R4.64+0x3c] ;  /* 0x00003c0a0419a981 */ /* 0x000168000c1e1900 */
[----:B------:R0:W5:Y:S04]  /*04a0*/  @!P3 LDG.E R26, desc[UR10][R4.64+0x40] ;  /* 0x0000400a041ab981 */ /* 0x000168000c1e1900 */
[----:B------:R0:W5:Y:S04]  /*04b0*/  @!P4 LDG.E R27, desc[UR10][R4.64+0x44] ;  /* 0x0000440a041bc981 */ /* 0x000168000c1e1900 */
[----:B------:R0:W5:Y:S01]  /*04c0*/  @!P5 LDG.E R28, desc[UR10][R4.64+0x48] ;  /* 0x0000480a041cd981 */ /* 0x000162000c1e1900 */
[----:B------:R-:W-:-:S02]  /*04d0*/  UMOV UR4, 0x400 ;  /* 0x0000040000047882 */ /* 0x000fc40000000000 */
[----:B----4-:R-:W-:Y:S01]  /*04e0*/  ULEA UR4, UR5, UR4, 0x18 ;  /* 0x0000000405047291 */ /* 0x010fe2000f8ec0ff */
[----:B------:R-:W-:-:S05]  /*04f0*/  SHF.R.U32.HI R105, RZ, 0x5, R0 ;  /* 0x00000005ff697819 */ /* 0x000fca0000011600 */
[----:B------:R-:W-:-:S05]  /*0500*/  LEA R31, R0, UR4, 0x2 ;  /* 0x00000004001f7c11 */ /* 0x000fca000f8e10ff */
[----:B------:R-:W-:Y:S01]  /*0510*/  IMAD R33, R0, 0x80, R31 ;  /* 0x0000008000217824 */ /* 0x000fe200078e021f */
[----:B------:R-:W-:-:S03]  /*0520*/  LEA R30, R105, UR4, 0x2 ;  /* 0x00000004691e7c11 */ /* 0x000fc6000f8e10ff */
[----:B------:R-:W-:Y:S01]  /*0530*/  IMAD R35, R0, -0x38, R33 ;  /* 0xffffffc800237824 */ /* 0x000fe200078e0221 */
[----:B------:R-:W-:Y:S02]  /*0540*/  UIADD3 UR8, UPT, UPT, UR6, 0x6, URZ ;  /* 0x0000000606087890 */ /* 0x000fe4000fffe0ff */
[----:B------:R-:W-:Y:S01]  /*0550*/  UIADD3 UR5, UPT, UPT, -UR6, UR7, URZ ;  /* 0x0000000706057290 */ /* 0x000fe2000fffe1ff */
[----:B0-----:R-:W-:Y:S11]  /*0560*/  BAR.SYNC.DEFER_BLOCKING 0x0 ;  /* 0x0000000000007b1d */ /* 0x001ff60000010000 */
.L_x_220:
[----:B------:R-:W-:Y:S01]  /*0570*/  UISETP.LT.AND UP0, UPT, UR5, 0x6, UPT ;  /* 0x000000060500788c */ /* 0x000fe2000bf01270 */
[----:B------:R-:W-:Y:S01]  /*0580*/  STS [R31], RZ ;  /* 0x000000ff1f007388 */ /* 0x000fe20000000800 */
[----:B------:R-:W-:Y:S01]  /*0590*/  UIADD3 UR6, UPT, UPT, UR8, -0x6, URZ ;  /* 0xfffffffa08067890 */ /* 0x000fe2000fffe0ff */
[----:B------:R-:W-:Y:S01]  /*05a0*/  ISETP.NE.AND P1, PT, R29, 0x1f, PT ;  /* 0x0000001f1d00780c */ /* 0x000fe20003f25270 */
[----:B------:R-:W-:Y:S01]  /*05b0*/  USEL UR4, UR5, 0x6, UP0 ;  /* 0x0000000605047887 */ /* 0x000fe20008000000 */
[----:B------:R-:W-:Y:S01]  /*05c0*/  STS [R31+0x400], RZ ;  /* 0x000400ff1f007388 */ /* 0x000fe20000000800 */
[C---:B------:R-:W-:Y:S01]  /*05d0*/  ISETP.NE.AND P2, PT, R105.reuse, 0x6, PT ;  /* 0x000000066900780c */ /* 0x040fe20003f45270 */
[----:B------:R-:W-:Y:S01]  /*05e0*/  UISETP.GE.AND UP0, UPT, UR8, UR9, UPT ;  /* 0x000000090800728c */ /* 0x000fe2000bf06270 */
[----:B0----5:R-:W-:Y:S01]  /*05f0*/  SHF.R.U32.HI R4, RZ, UR6, R2 ;  /* 0x00000006ff047c19 */ /* 0x021fe20008011602 */
[----:B------:R-:W-:Y:S01]  /*0600*/  UBMSK UR4, URZ, UR4 ;  /* 0x00000004ff04729b */ /* 0x000fe20008000000 */
[----:B------:R-:W-:Y:S01]  /*0610*/  STS [R31+0x800], RZ ;  /* 0x000800ff1f007388 */ /* 0x000fe20000000800 */
[----:B------:R-:W-:-:S03]  /*0620*/  ISETP.NE.AND P3, PT, R105, 0x7, PT ;  /* 0x000000076900780c */ /* 0x000fc60003f65270 */
[----:B------:R-:W-:Y:S01]  /*0630*/  STS [R31+0xc00], RZ ;  /* 0x000c00ff1f007388 */ /* 0x000fe20000000800 */
[----:B------:R-:W-:-:S03]  /*0640*/  LOP3.LUT R4, R4, UR4, RZ, 0xc0, !PT ;  /* 0x0000000404047c12 */ /* 0x000fc6000f8ec0ff */
[----:B------:R-:W-:Y:S02]  /*0650*/  STS [R31+0x1000], RZ ;  /* 0x001000ff1f007388 */ /* 0x000fe40000000800 */
[----:B------:R-:W-:Y:S01]  /*0660*/  IMAD.SHL.U32 R5, R4, 0x400, RZ ;  /* 0x0000040004057824 */ /* 0x000fe200078e00ff */
[----:B------:R-:W-:Y:S01]  /*0670*/  SHF.R.U32.HI R4, RZ, 0x4, R4 ;  /* 0x00000004ff047819 */ /* 0x000fe20000011604 */
[----:B------:R-:W-:Y:S03]  /*0680*/  STS [R31+0x1400], RZ ;  /* 0x001400ff1f007388 */ /* 0x000fe60000000800 */
[----:B------:R-:W-:Y:S01]  /*0690*/  LOP3.LUT R34, R5, 0x7c00, RZ, 0xc, !PT ;  /* 0x00007c0005227812 */ /* 0x000fe200078e0cff */
[----:B------:R-:W-:Y:S01]  /*06a0*/  STS [R31+0x1800], RZ ;  /* 0x001800ff1f007388 */ /* 0x000fe20000000800 */
[----:B------:R-:W-:-:S03]  /*06b0*/  LOP3.LUT R4, R4, 0xffffffe, RZ, 0xc0, !PT ;  /* 0x0ffffffe04047812 */ /* 0x000fc600078ec0ff */
[----:B------:R-:W-:Y:S01]  /*06c0*/  STS [R31+0x1c00], RZ ;  /* 0x001c00ff1f007388 */ /* 0x000fe20000000800 */
[----:B------:R-:W-:Y:S02]  /*06d0*/  IADD3 R34, PT, PT, -R4, R31, R34 ;  /* 0x0000001f04227210 */ /* 0x000fe40007ffe122 */
[----:B------:R-:W-:Y:S01]  /*06e0*/  SHF.R.U32.HI R4, RZ, UR6, R3 ;  /* 0x00000006ff047c19 */ /* 0x000fe20008011603 */
[----:B------:R-:W-:Y:S03]  /*06f0*/  STS [R31+0x2000], RZ ;  /* 0x002000ff1f007388 */ /* 0x000fe60000000800 */
[----:B------:R-:W-:Y:S01]  /*0700*/  LOP3.LUT R4, R4, UR4, RZ, 0xc0, !PT ;  /* 0x0000000404047c12 */ /* 0x000fe2000f8ec0ff */
[----:B------:R-:W-:Y:S04]  /*0710*/  STS [R31+0x2400], RZ ;  /* 0x002400ff1f007388 */ /* 0x000fe80000000800 */
[----:B------:R-:W-:Y:S01]  /*0720*/  STS [R31+0x2800], RZ ;  /* 0x002800ff1f007388 */ /* 0x000fe20000000800 */
[----:B------:R-:W-:Y:S01]  /*0730*/  IMAD.SHL.U32 R5, R4, 0x400, RZ ;  /* 0x0000040004057824 */ /* 0x000fe200078e00ff */
[----:B------:R-:W-:-:S02]  /*0740*/  SHF.R.U32.HI R4, RZ, 0x4, R4 ;  /* 0x00000004ff047819 */ /* 0x000fc40000011604 */
[----:B------:R-:W-:Y:S02]  /*0750*/  STS [R31+0x2c00], RZ ;  /* 0x002c00ff1f007388 */ /* 0x000fe40000000800 */
[----:B------:R-:W-:Y:S02]  /*0760*/  LOP3.LUT R36, R5, 0x7c00, RZ, 0xc, !PT ;  /* 0x00007c0005247812 */ /* 0x000fe400078e0cff */
        /* <DEDUP_REMOVED lines=32> */
[----:B------:R-:W0:Y:S02]  /*0970*/  LDS.U16 R32, [R34+0x2] ;  /* 0x0000020022207984 */ /* 0x000e240000000400 */
[----:B0-----:R-:W-:-:S05]  /*0980*/  VIADD R5, R32, 0x1 ;  /* 0x0000000120057836 */ /* 0x001fca0000000000 */
[----:B------:R0:W-:Y:S04]  /*0990*/  STS.U16 [R34+0x2], R5 ;  /* 0x0000020522007388 */ /* 0x0001e80000000400 */
[----:B------:R-:W1:Y:S01]  /*09a0*/  LDS.U16 R38, [R36+0x2] ;  /* 0x0000020024267984 */ /* 0x000e620000000400 */
[----:B0-----:R-:W-:Y:S01]  /*09b0*/  IMAD.SHL.U32 R5, R4, 0x400, RZ ;  /* 0x0000040004057824 */ /* 0x001fe200078e00ff */
[----:B------:R-:W-:-:S04]  /*09c0*/  SHF.R.U32.HI R4, RZ, 0x4, R4 ;  /* 0x00000004ff047819 */ /* 0x000fc80000011604 */
[----:B------:R-:W-:Y:S02]  /*09d0*/  LOP3.LUT R6, R5, 0x7c00, RZ, 0xc, !PT ;  /* 0x00007c0005067812 */ /* 0x000fe400078e0cff */
[----:B------:R-:W-:Y:S02]  /*09e0*/  LOP3.LUT R41, R4, 0xffffffe, RZ, 0xc0, !PT ;  /* 0x0ffffffe04297812 */ /* 0x000fe400078ec0ff */
[----:B------:R-:W-:Y:S02]  /*09f0*/  SHF.R.U32.HI R5, RZ, UR6, R14 ;  /* 0x00000006ff057c19 */ /* 0x000fe4000801160e */
[----:B------:R-:W-:Y:S02]  /*0a00*/  IADD3 R41, PT, PT, -R41, R31, R6 ;  /* 0x0000001f29297210 */ /* 0x000fe40007ffe106 */
[----:B------:R-:W-:-:S05]  /*0a10*/  LOP3.LUT R5, R5, UR4, RZ, 0xc0, !PT ;  /* 0x0000000405057c12 */ /* 0x000fca000f8ec0ff */
[----:B------:R-:W-:Y:S01]  /*0a20*/  IMAD.SHL.U32 R6, R5, 0x400, RZ ;  /* 0x0000040005067824 */ /* 0x000fe200078e00ff */
[----:B------:R-:W-:-:S04]  /*0a30*/  SHF.R.U32.HI R5, RZ, 0x4, R5 ;  /* 0x00000004ff057819 */ /* 0x000fc80000011605 */
[----:B------:R-:W-:Y:S02]  /*0a40*/  LOP3.LUT R8, R6, 0x7c00, RZ, 0xc, !PT ;  /* 0x00007c0006087812 */ /* 0x000fe400078e0cff */
[----:B------:R-:W-:-:S04]  /*0a50*/  LOP3.LUT R5, R5, 0xffffffe, RZ, 0xc0, !PT ;  /* 0x0ffffffe05057812 */ /* 0x000fc800078ec0ff */
[----:B------:R-:W-:Y:S01]  /*0a60*/  IADD3 R43, PT, PT, -R5, R31, R8 ;  /* 0x0000001f052b7210 */ /* 0x000fe20007ffe108 */
[----:B-1----:R-:W-:-:S05]  /*0a70*/  VIADD R7, R38, 0x1 ;  /* 0x0000000126077836 */ /* 0x002fca0000000000 */
[----:B------:R-:W-:Y:S04]  /*0a80*/  STS.U16 [R36+0x2], R7 ;  /* 0x0000020724007388 */ /* 0x000fe80000000400 */
[----:B------:R-:W0:Y:S02]  /*0a90*/  LDS.U16 R40, [R39+0x2] ;  /* 0x0000020027287984 */ /* 0x000e240000000400 */
[----:B0-----:R-:W-:-:S05]  /*0aa0*/  VIADD R4, R40, 0x1 ;  /* 0x0000000128047836 */ /* 0x001fca0000000000 */
[----:B------:R0:W-:Y:S04]  /*0ab0*/  STS.U16 [R39+0x2], R4 ;  /* 0x0000020427007388 */ /* 0x0001e80000000400 */
[----:B------:R-:W1:Y:S01]  /*0ac0*/  LDS.U16 R42, [R41+0x2] ;  /* 0x00000200292a7984 */ /* 0x000e620000000400 */
[----:B0-----:R-:W-:-:S04]  /*0ad0*/  SHF.R.U32.HI R4, RZ, UR6, R15 ;  /* 0x00000006ff047c19 */ /* 0x001fc8000801160f */
[----:B------:R-:W-:-:S05]  /*0ae0*/  LOP3.LUT R4, R4, UR4, RZ, 0xc0, !PT ;  /* 0x0000000404047c12 */ /* 0x000fca000f8ec0ff */
[----:B------:R-:W-:Y:S01]  /*0af0*/  IMAD.SHL.U32 R5, R4, 0x400, RZ ;  /* 0x0000040004057824 */ /* 0x000fe200078e00ff */
[----:B------:R-:W-:-:S04]  /*0b00*/  SHF.R.U32.HI R4, RZ, 0x4, R4 ;  /* 0x00000004ff047819 */ /* 0x000fc80000011604 */
[----:B------:R-:W-:Y:S02]  /*0b10*/  LOP3.LUT R8, R5, 0x7c00, RZ, 0xc, !PT ;  /* 0x00007c0005087812 */ /* 0x000fe400078e0cff */
[----:B------:R-:W-:Y:S02]  /*0b20*/  LOP3.LUT R45, R4, 0xffffffe, RZ, 0xc0, !PT ;  /* 0x0ffffffe042d7812 */ /* 0x000fe400078ec0ff */
[----:B------:R-:W-:Y:S02]  /*0b30*/  SHF.R.U32.HI R5, RZ, UR6, R16 ;  /* 0x00000006ff057c19 */ /* 0x000fe40008011610 */
[----:B------:R-:W-:Y:S02]  /*0b40*/  IADD3 R45, PT, PT, -R45, R31, R8 ;  /* 0x0000001f2d2d7210 */ /* 0x000fe40007ffe108 */
[----:B------:R-:W-:Y:S01]  /*0b50*/  LOP3.LUT R5, R5, UR4, RZ, 0xc0, !PT ;  /* 0x0000000405057c12 */ /* 0x000fe2000f8ec0ff */
[----:B-1----:R-:W-:-:S05]  /*0b60*/  VIADD R6, R42, 0x1 ;  /* 0x000000012a067836 */ /* 0x002fca0000000000 */
[----:B------:R0:W-:Y:S04]  /*0b70*/  STS.U16 [R41+0x2], R6 ;  /* 0x0000020629007388 */ /* 0x0001e80000000400 */
[----:B------:R-:W1:Y:S01]  /*0b80*/  LDS.U16 R44, [R43+0x2] ;  /* 0x000002002b2c7984 */ /* 0x000e620000000400 */
[----:B0-----:R-:W-:Y:S01]  /*0b90*/  IMAD.SHL.U32 R6, R5, 0x400, RZ ;  /* 0x0000040005067824 */ /* 0x001fe200078e00ff */
[----:B------:R-:W-:-:S04]  /*0ba0*/  SHF.R.U32.HI R5, RZ, 0x4, R5 ;  /* 0x00000004ff057819 */ /* 0x000fc80000011605 */
[----:B------:R-:W-:Y:S02]  /*0bb0*/  LOP3.LUT R8, R6, 0x7c00, RZ, 0xc, !PT ;  /* 0x00007c0006087812 */ /* 0x000fe400078e0cff */
[----:B------:R-:W-:-:S04]  /*0bc0*/  LOP3.LUT R5, R5, 0xffffffe, RZ, 0xc0, !PT ;  /* 0x0ffffffe05057812 */ /* 0x000fc800078ec0ff */
[----:B------:R-:W-:Y:S01]  /*0bd0*/  IADD3 R47, PT, PT, -R5, R31, R8 ;  /* 0x0000001f052f7210 */ /* 0x000fe20007ffe108 */
[----:B-1----:R-:W-:-:S05]  /*0be0*/  VIADD R4, R44, 0x1 ;  /* 0x000000012c047836 */ /* 0x002fca0000000000 */
        /* <DEDUP_REMOVED lines=108> */
[----:B------:R-:W-:Y:S01]  /*12b0*/  SHF.R.U32.HI R5, RZ, UR6, R28 ;  /* 0x00000006ff057c19 */ /* 0x000fe2000801161c */
[----:B------:R-:W0:Y:S01]  /*12c0*/  S2UR UR6, SR_CgaCtaId ;  /* 0x00000000000679c3 */ /* 0x000e220000008800 */
[----:B------:R-:W-:Y:S02]  /*12d0*/  IADD3 R69, PT, PT, -R69, R31, R8 ;  /* 0x0000001f45457210 */ /* 0x000fe40007ffe108 */
[----:B------:R-:W-:Y:S01]  /*12e0*/  LOP3.LUT R5, R5, UR4, RZ, 0xc0, !PT ;  /* 0x0000000405057c12 */ /* 0x000fe2000f8ec0ff */
[----:B------:R-:W-:Y:S01]  /*12f0*/  UMOV UR4, 0x400 ;  /* 0x0000040000047882 */ /* 0x000fe20000000000 */
[----:B-1----:R-:W-:-:S05]  /*1300*/  VIADD R6, R66, 0x1 ;  /* 0x0000000142067836 */ /* 0x002fca0000000000 */
[----:B------:R1:W-:Y:S04]  /*1310*/  STS.U16 [R65+0x2], R6 ;  /* 0x0000020641007388 */ /* 0x0003e80000000400 */
[----:B------:R-:W2:Y:S01]  /*1320*/  LDS.U16 R68, [R67+0x2] ;  /* 0x0000020043447984 */ /* 0x000ea20000000400 */
[----:B0-----:R-:W-:Y:S01]  /*1330*/  ULEA UR4, UR6, UR4, 0x18 ;  /* 0x0000000406047291 */ /* 0x001fe2000f8ec0ff */
[----:B-1----:R-:W-:Y:S01]  /*1340*/  IMAD.SHL.U32 R6, R5, 0x400, RZ ;  /* 0x0000040005067824 */ /* 0x002fe200078e00ff */
[----:B------:R-:W-:-:S04]  /*1350*/  SHF.R.U32.HI R5, RZ, 0x4, R5 ;  /* 0x00000004ff057819 */ /* 0x000fc80000011605 */
[----:B------:R-:W-:Y:S02]  /*1360*/  LOP3.LUT R8, R6, 0x7c00, RZ, 0xc, !PT ;  /* 0x00007c0006087812 */ /* 0x000fe400078e0cff */
[----:B------:R-:W-:-:S04]  /*1370*/  LOP3.LUT R5, R5, 0xffffffe, RZ, 0xc0, !PT ;  /* 0x0ffffffe05057812 */ /* 0x000fc800078ec0ff */
[----:B------:R-:W-:Y:S01]  /*1380*/  IADD3 R71, PT, PT, -R5, R31, R8 ;  /* 0x0000001f05477210 */ /* 0x000fe20007ffe108 */
[----:B--2---:R-:W-:-:S05]  /*1390*/  VIADD R4, R68, 0x1 ;  /* 0x0000000144047836 */ /* 0x004fca0000000000 */
[----:B------:R-:W-:Y:S04]  /*13a0*/  STS.U16 [R67+0x2], R4 ;  /* 0x0000020443007388 */ /* 0x000fe80000000400 */
[----:B------:R-:W0:Y:S02]  /*13b0*/  LDS.U16 R70, [R69+0x2] ;  /* 0x0000020045467984 */ /* 0x000e240000000400 */
[----:B0-----:R-:W-:-:S05]  /*13c0*/  VIADD R6, R70, 0x1 ;  /* 0x0000000146067836 */ /* 0x001fca0000000000 */
[----:B------:R-:W-:Y:S04]  /*13d0*/  STS.U16 [R69+0x2], R6 ;  /* 0x0000020645007388 */ /* 0x000fe80000000400 */
[----:B------:R-:W0:Y:S02]  /*13e0*/  LDS.U16 R72, [R71+0x2] ;  /* 0x0000020047487984 */ /* 0x000e240000000400 */
[----:B0-----:R-:W-:-:S05]  /*13f0*/  VIADD R4, R72, 0x1 ;  /* 0x0000000148047836 */ /* 0x001fca0000000000 */
[----:B------:R-:W-:Y:S01]  /*1400*/  STS.U16 [R71+0x2], R4 ;  /* 0x0000020447007388 */ /* 0x000fe20000000400 */
[----:B------:R-:W-:Y:S06]  /*1410*/  BAR.SYNC.DEFER_BLOCKING 0x0 ;  /* 0x0000000000007b1d */ /* 0x000fec0000010000 */
[----:B------:R-:W-:Y:S04]  /*1420*/  LDS R73, [R33] ;  /* 0x0000000021497984 */ /* 0x000fe80000000800 */
[----:B------:R-:W0:Y:S04]  /*1430*/  LDS R74, [R33+0x4] ;  /* 0x00000400214a7984 */ /* 0x000e280000000800 */
[----:B------:R-:W1:Y:S04]  /*1440*/  LDS R75, [R33+0x8] ;  /* 0x00000800214b7984 */ /* 0x000e680000000800 */
[----:B------:R-:W2:Y:S04]  /*1450*/  LDS R76, [R33+0xc] ;  /* 0x00000c00214c7984 */ /* 0x000ea80000000800 */
[----:B------:R-:W3:Y:S04]  /*1460*/  LDS R77, [R33+0x10] ;  /* 0x00001000214d7984 */ /* 0x000ee80000000800 */
[----:B------:R-:W4:Y:S04]  /*1470*/  LDS R78, [R33+0x14] ;  /* 0x00001400214e7984 */ /* 0x000f280000000800 */
[----:B------:R-:W4:Y:S04]  /*1480*/  LDS R79, [R33+0x18] ;  /* 0x00001800214f7984 */ /* 0x000f280000000800 */
[----:B------:R-:W4:Y:S04]  /*1490*/  LDS R80, [R33+0x1c] ;  /* 0x00001c0021507984 */ /* 0x000f280000000800 */
[----:B------:R-:W4:Y:S04]  /*14a0*/  LDS R81, [R33+0x20] ;  /* 0x0000200021517984 */ /* 0x000f280000000800 */
[----:B------:R-:W4:Y:S04]  /*14b0*/  LDS R82, [R33+0x24] ;  /* 0x0000240021527984 */ /* 0x000f280000000800 */
[----:B------:R-:W4:Y:S04]  /*14c0*/  LDS R83, [R33+0x28] ;  /* 0x0000280021537984 */ /* 0x000f280000000800 */
[----:B------:R-:W4:Y:S01]  /*14d0*/  LDS R84, [R33+0x2c] ;  /* 0x00002c0021547984 */ /* 0x000f220000000800 */
[----:B0-----:R-:W-:-:S03]  /*14e0*/  IMAD.IADD R74, R73, 0x1, R74 ;  /* 0x00000001494a7824 */ /* 0x001fc600078e024a */
[----:B------:R-:W0:Y:S01]  /*14f0*/  LDS R85, [R33+0x30] ;  /* 0x0000300021557984 */ /* 0x000e220000000800 */
[----:B-1----:R-:W-:-:S03]  /*1500*/  IMAD.IADD R75, R75, 0x1, R74 ;  /* 0x000000014b4b7824 */ /* 0x002fc600078e024a */
[----:B------:R-:W1:Y:S01]  /*1510*/  LDS R86, [R33+0x34] ;  /* 0x0000340021567984 */ /* 0x000e620000000800 */
[----:B--2---:R-:W-:-:S03]  /*1520*/  IMAD.IADD R76, R76, 0x1, R75 ;  /* 0x000000014c4c7824 */ /* 0x004fc600078e024b */
[----:B------:R-:W2:Y:S01]  /*1530*/  LDS R87, [R33+0x38] ;  /* 0x0000380021577984 */ /* 0x000ea20000000800 */
[----:B---3--:R-:W-:-:S03]  /*1540*/  IMAD.IADD R77, R77, 0x1, R76 ;  /* 0x000000014d4d7824 */ /* 0x008fc600078e024c */
[----:B------:R-:W3:Y:S01]  /*1550*/  LDS R88, [R33+0x3c] ;  /* 0x00003c0021587984 */ /* 0x000ee20000000800 */
[----:B----4-:R-:W-:-:S03]  /*1560*/  IMAD.IADD R78, R78, 0x1, R77 ;  /* 0x000000014e4e7824 */ /* 0x010fc600078e024d */
[----:B------:R-:W4:Y:S01]  /*1570*/  LDS R89, [R33+0x40] ;  /* 0x0000400021597984 */ /* 0x000f220000000800 */
[----:B------:R-:W-:-:S03]  /*1580*/  IMAD.IADD R79, R79, 0x1, R78 ;  /* 0x000000014f4f7824 */ /* 0x000fc600078e024e */
        /* <DEDUP_REMOVED lines=31> */
[----:B------:R-:W-:-:S04]  /*1780*/  IMAD.IADD R95, R95, 0x1, R94 ;  /* 0x000000015f5f7824 */ /* 0x000fc800078e025e */
[----:B0-----:R-:W-:-:S04]  /*1790*/  IMAD.IADD R96, R96, 0x1, R95 ;  /* 0x0000000160607824 */ /* 0x001fc800078e025f */
[----:B-1----:R-:W-:-:S04]  /*17a0*/  IMAD.IADD R97, R97, 0x1, R96 ;  /* 0x0000000161617824 */ /* 0x002fc800078e0260 */
[----:B--2---:R-:W-:-:S04]  /*17b0*/  IMAD.IADD R98, R98, 0x1, R97 ;  /* 0x0000000162627824 */ /* 0x004fc800078e0261 */
[----:B---3--:R-:W-:-:S04]  /*17c0*/  IMAD.IADD R99, R99, 0x1, R98 ;  /* 0x0000000163637824 */ /* 0x008fc800078e0262 */
[----:B----4-:R-:W-:-:S04]  /*17d0*/  IMAD.IADD R100, R100, 0x1, R99 ;  /* 0x0000000164647824 */ /* 0x010fc800078e0263 */
[----:B------:R-:W-:-:S04]  /*17e0*/  IMAD.IADD R101, R101, 0x1, R100 ;  /* 0x0000000165657824 */ /* 0x000fc800078e0264 */
[----:B------:R-:W-:-:S04]  /*17f0*/  IMAD.IADD R102, R102, 0x1, R101 ;  /* 0x0000000166667824 */ /* 0x000fc800078e0265 */
[----:B------:R-:W-:-:S04]  /*1800*/  IMAD.IADD R103, R103, 0x1, R102 ;  /* 0x0000000167677824 */ /* 0x000fc800078e0266 */
[----:B------:R-:W-:-:S04]  /*1810*/  IMAD.IADD R104, R104, 0x1, R103 ;  /* 0x0000000168687824 */ /* 0x000fc800078e0267 */
[----:B------:R-:W-:-:S05]  /*1820*/  IMAD.IADD R106, R5, 0x1, R104 ;  /* 0x00000001056a7824 */ /* 0x000fca00078e0268 */
        /* <DEDUP_REMOVED lines=8> */
[----:B------:R-:W0:Y:S02]  /*18b0*/  SHFL.UP P0, R107, R108, 0x10, RZ ;  /* 0x060000006c6b7989 */ /* 0x000e2400000000ff */
[----:B0-----:R-:W-:Y:S01]  /*18c0*/  @P0 IMAD.IADD R107, R108, 0x1, R107 ;  /* 0x000000016c6b0824 */ /* 0x001fe200078e026b */
[----:B------:R-:W-:-:S03]  /*18d0*/  ISETP.NE.AND P0, PT, R105, 0x1, PT ;  /* 0x000000016900780c */ /* 0x000fc60003f05270 */
[----:B------:R-:W-:Y:S01]  /*18e0*/  IMAD.IADD R106, R107, 0x1, -R106 ;  /* 0x000000016b6a7824 */ /* 0x000fe200078e0a6a */
[----:B------:R-:W-:Y:S01]  /*18f0*/  @!P1 STS [R30+0x8400], R107 ;  /* 0x0084006b1e009388 */ /* 0x000fe20000000800 */
[----:B------:R-:W-:Y:S01]  /*1900*/  BAR.SYNC.DEFER_BLOCKING 0x0 ;  /* 0x0000000000007b1d */ /* 0x000fe20000010000 */
[----:B------:R-:W-:-:S05]  /*1910*/  ISETP.NE.AND P1, PT, R105, 0x4, PT ;  /* 0x000000046900780c */ /* 0x000fca0003f25270 */
[----:B------:R-:W0:Y:S04]  /*1920*/  LDS.128 R4, [UR4+0x8400] ;  /* 0x00840004ff047984 */ /* 0x000e280008000c00 */
[----:B------:R-:W1:Y:S01]  /*1930*/  LDS.128 R8, [UR4+0x8410] ;  /* 0x00841004ff087984 */ /* 0x000e620008000c00 */
[C---:B0-----:R-:W-:Y:S01]  /*1940*/  SEL R37, R4.reuse, R37, !P0 ;  /* 0x0000002504257207 */ /* 0x041fe20004000000 */
[----:B------:R-:W-:Y:S01]  /*1950*/  IMAD.IADD R5, R4, 0x1, R5 ;  /* 0x0000000104057824 */ /* 0x000fe200078e0205 */
[----:B------:R-:W-:-:S03]  /*1960*/  ISETP.NE.AND P0, PT, R105, 0x2, PT ;  /* 0x000000026900780c */ /* 0x000fc60003f05270 */
[----:B------:R-:W-:Y:S01]  /*1970*/  IMAD.IADD R6, R6, 0x1, R5 ;  /* 0x0000000106067824 */ /* 0x000fe200078e0205 */
[----:B------:R-:W-:Y:S02]  /*1980*/  SEL R37, R5, R37, !P0 ;  /* 0x0000002505257207 */ /* 0x000fe40004000000 */
[----:B------:R-:W-:Y:S01]  /*1990*/  ISETP.NE.AND P0, PT, R105, 0x3, PT ;  /* 0x000000036900780c */ /* 0x000fe20003f05270 */
[----:B------:R-:W-:-:S03]  /*19a0*/  IMAD.IADD R7, R7, 0x1, R6 ;  /* 0x0000000107077824 */ /* 0x000fc600078e0206 */
[----:B------:R-:W-:Y:S01]  /*19b0*/  SEL R37, R6, R37, !P0 ;  /* 0x0000002506257207 */ /* 0x000fe20004000000 */
[----:B-1----:R-:W-:Y:S01]  /*19c0*/  IMAD.IADD R8, R7, 0x1, R8 ;  /* 0x0000000107087824 */ /* 0x002fe200078e0208 */
[----:B------:R-:W-:Y:S02]  /*19d0*/  ISETP.NE.AND P0, PT, R105, 0x5, PT ;  /* 0x000000056900780c */ /* 0x000fe40003f05270 */
[----:B------:R-:W-:Y:S01]  /*19e0*/  SEL R37, R7, R37, !P1 ;  /* 0x0000002507257207 */ /* 0x000fe20004800000 */
[----:B------:R-:W-:Y:S01]  /*19f0*/  IMAD.IADD R9, R9, 0x1, R8 ;  /* 0x0000000109097824 */ /* 0x000fe200078e0208 */
[----:B------:R-:W-:Y:S02]  /*1a00*/  ISETP.NE.AND P1, PT, R29, RZ, PT ;  /* 0x000000ff1d00720c */ /* 0x000fe40003f25270 */
[----:B------:R-:W-:Y:S01]  /*1a10*/  SEL R37, R8, R37, !P0 ;  /* 0x0000002508257207 */ /* 0x000fe20004000000 */
[----:B------:R-:W-:Y:S01]  /*1a20*/  IMAD.IADD R10, R10, 0x1, R9 ;  /* 0x000000010a0a7824 */ /* 0x000fe200078e0209 */
[----:B------:R-:W-:-:S02]  /*1a30*/  ISETP.GT.U32.AND P0, PT, R0, 0x1f, PT ;  /* 0x0000001f0000780c */ /* 0x000fc40003f04070 */
[----:B------:R-:W-:Y:S01]  /*1a40*/  SEL R37, R9, R37, !P2 ;  /* 0x0000002509257207 */ /* 0x000fe20005000000 */
[----:B------:R-:W-:Y:S01]  /*1a50*/  IMAD.IADD R11, R11, 0x1, R10 ;  /* 0x000000010b0b7824 */ /* 0x000fe200078e020a */
[----:B------:R-:W-:Y:S02]  /*1a60*/  ISETP.GT.U32.OR P2, PT, R0, 0x1f, P1 ;  /* 0x0000001f0000780c */ /* 0x000fe40000f44470 */
[----:B------:R-:W-:Y:S02]  /*1a70*/  SEL R4, R106, RZ, P1 ;  /* 0x000000ff6a047207 */ /* 0x000fe40000800000 */
[----:B------:R-:W-:-:S05]  /*1a80*/  SEL R37, R10, R37, !P3 ;  /* 0x000000250a257207 */ /* 0x000fca0005800000 */
[----:B------:R-:W-:Y:S01]  /*1a90*/  @P0 IMAD.IADD R106, R37, 0x1, R4 ;  /* 0x00000001256a0824 */ /* 0x000fe200078e0204 */
[----:B------:R-:W-:-:S03]  /*1aa0*/  ISETP.NE.AND P0, PT, R0, RZ, PT ;  /* 0x000000ff0000720c */ /* 0x000fc60003f05270 */
[----:B------:R-:W-:-:S05]  /*1ab0*/  @!P2 IMAD.U32 R106, R11, 0x10000, RZ ;  /* 0x000100000b6aa824 */ /* 0x000fca00078e00ff */
[----:B------:R-:W-:Y:S01]  /*1ac0*/  @!P2 STS [UR4+0x8428], R106 ;  /* 0x0084286aff00a988 */ /* 0x000fe20008000804 */
[----:B------:R-:W-:Y:S06]  /*1ad0*/  BAR.SYNC.DEFER_BLOCKING 0x0 ;  /* 0x0000000000007b1d */ /* 0x000fec0000010000 */
[----:B------:R-:W0:Y:S02]  /*1ae0*/  LDS R4, [UR4+0x8428] ;  /* 0x00842804ff047984 */ /* 0x000e240008000800 */
[----:B0-----:R-:W-:-:S05]  /*1af0*/  SEL R5, R4, RZ, P0 ;  /* 0x000000ff04057207 */ /* 0x001fca0000000000 */
[----:B------:R-:W-:-:S04]  /*1b00*/  IMAD.IADD R4, R5, 0x1, R106 ;  /* 0x0000000105047824 */ /* 0x000fc800078e026a */
[--C-:B------:R-:W-:Y:S01]  /*1b10*/  IMAD.IADD R6, R73, 0x1, R4.reuse ;  /* 0x0000000149067824 */ /* 0x100fe200078e0204 */
[----:B------:R-:W-:Y:S01]  /*1b20*/  STS [R33], R4 ;  /* 0x0000000421007388 */ /* 0x000fe20000000800 */
[--C-:B------:R-:W-:Y:S02]  /*1b30*/  IMAD.IADD R74, R74, 0x1, R4.reuse ;  /* 0x000000014a4a7824 */ /* 0x100fe400078e0204 */
[--C-:B------:R-:W-:Y:S01]  /*1b40*/  IMAD.IADD R8, R75, 0x1, R4.reuse ;  /* 0x000000014b087824 */ /* 0x100fe200078e0204 */
[----:B------:R-:W-:Y:S01]  /*1b50*/  STS [R33+0x4], R6 ;  /* 0x0000040621007388 */ /* 0x000fe20000000800 */
[--C-:B------:R-:W-:Y:S02]  /*1b60*/  IMAD.IADD R76, R76, 0x1, R4.reuse ;  /* 0x000000014c4c7824 */ /* 0x100fe400078e0204 */
[--C-:B------:R-:W-:Y:S01]  /*1b70*/  IMAD.IADD R10, R77, 0x1, R4.reuse ;  /* 0x000000014d0a7824 */ /* 0x100fe200078e0204 */
[----:B------:R-:W-:Y:S01]  /*1b80*/  STS [R33+0x8], R74 ;  /* 0x0000084a21007388 */ /* 0x000fe20000000800 */
[----:B------:R-:W-:-:S02]  /*1b90*/  IMAD.IADD R78, R78, 0x1, R4 ;  /* 0x000000014e4e7824 */ /* 0x000fc400078e0204 */
[--C-:B------:R-:W-:Y:S01]  /*1ba0*/  IMAD.IADD R106, R79, 0x1, R4.reuse ;  /* 0x000000014f6a7824 */ /* 0x100fe200078e0204 */
[----:B------:R-:W-:Y:S01]  /*1bb0*/  STS [R33+0xc], R8 ;  /* 0x00000c0821007388 */ /* 0x000fe20000000800 */
        /* <DEDUP_REMOVED lines=36> */
[----:B------:R-:W-:-:S03]  /*1e00*/  IMAD.IADD R104, R104, 0x1, R4 ;  /* 0x0000000168687824 */ /* 0x000fc600078e0204 */
[----:B------:R-:W-:Y:S04]  /*1e10*/  STS [R33+0x40], R88 ;  /* 0x0000405821007388 */ /* 0x000fe80000000800 */
        /* <DEDUP_REMOVED lines=15> */
[----:B------:R-:W-:Y:S01]  /*1f10*/  STS [R33+0x80], R104 ;  /* 0x0000806821007388 */ /* 0x000fe20000000800 */
[----:B------:R-:W-:Y:S06]  /*1f20*/  BAR.SYNC.DEFER_BLOCKING 0x0 ;  /* 0x0000000000007b1d */ /* 0x000fec0000010000 */
[----:B------:R-:W0:Y:S04]  /*1f30*/  LDS.U16 R5, [R34+0x2] ;  /* 0x0000020022057984 */ /* 0x000e280000000400 */
[----:B------:R-:W1:Y:S04]  /*1f40*/  LDS.U16 R7, [R36+0x2] ;  /* 0x0000020024077984 */ /* 0x000e680000000400 */
[----:B------:R-:W2:Y:S04]  /*1f50*/  LDS.U16 R39, [R39+0x2] ;  /* 0x0000020027277984 */ /* 0x000ea80000000400 */
[----:B------:R-:W3:Y:S04]  /*1f60*/  LDS.U16 R41, [R41+0x2] ;  /* 0x0000020029297984 */ /* 0x000ee80000000400 */
[----:B------:R-:W4:Y:S04]  /*1f70*/  LDS.U16 R43, [R43+0x2] ;  /* 0x000002002b2b7984 */ /* 0x000f280000000400 */
[----:B------:R-:W4:Y:S04]  /*1f80*/  LDS.U16 R45, [R45+0x2] ;  /* 0x000002002d2d7984 */ /* 0x000f280000000400 */
[----:B------:R-:W4:Y:S04]  /*1f90*/  LDS.U16 R47, [R47+0x2] ;  /* 0x000002002f2f7984 */ /* 0x000f280000000400 */
[----:B------:R-:W4:Y:S04]  /*1fa0*/  LDS.U16 R49, [R49+0x2] ;  /* 0x0000020031317984 */ /* 0x000f280000000400 */
[----:B------:R-:W4:Y:S04]  /*1fb0*/  LDS.U16 R51, [R51+0x2] ;  /* 0x0000020033337984 */ /* 0x000f280000000400 */
[----:B------:R-:W4:Y:S04]  /*1fc0*/  LDS.U16 R53, [R53+0x2] ;  /* 0x0000020035357984 */ /* 0x000f280000000400 */
[----:B------:R-:W4:Y:S01]  /*1fd0*/  LDS.U16 R55, [R55+0x2] ;  /* 0x0000020037377984 */ /* 0x000f220000000400 */
[----:B0-----:R-:W-:-:S03]  /*1fe0*/  IMAD.IADD R5, R32, 0x1, R5 ;  /* 0x0000000120057824 */ /* 0x001fc600078e0205 */
[----:B------:R-:W0:Y:S01]  /*1ff0*/  LDS.U16 R57, [R57+0x2] ;  /* 0x0000020039397984 */ /* 0x000e220000000400 */
[----:B-1----:R-:W-:-:S03]  /*2000*/  IMAD.IADD R7, R38, 0x1, R7 ;  /* 0x0000000126077824 */ /* 0x002fc600078e0207 */
[----:B------:R-:W1:Y:S01]  /*2010*/  LDS.U16 R59, [R59+0x2] ;  /* 0x000002003b3b7984 */ /* 0x000e620000000400 */
[----:B--2---:R-:W-:-:S03]  /*2020*/  IMAD.IADD R39, R40, 0x1, R39 ;  /* 0x0000000128277824 */ /* 0x004fc600078e0227 */
[----:B------:R-:W2:Y:S01]  /*2030*/  LDS.U16 R61, [R61+0x2] ;  /* 0x000002003d3d7984 */ /* 0x000ea20000000400 */
[----:B---3--:R-:W-:-:S03]  /*2040*/  IMAD.IADD R41, R42, 0x1, R41 ;  /* 0x000000012a297824 */ /* 0x008fc600078e0229 */
[----:B------:R-:W3:Y:S01]  /*2050*/  LDS.U16 R63, [R63+0x2] ;  /* 0x000002003f3f7984 */ /* 0x000ee20000000400 */
[----:B----4-:R-:W-:-:S03]  /*2060*/  IMAD.IADD R43, R44, 0x1, R43 ;  /* 0x000000012c2b7824 */ /* 0x010fc600078e022b */
[----:B------:R-:W4:Y:S01]  /*2070*/  LDS.U16 R65, [R65+0x2] ;  /* 0x0000020041417984 */ /* 0x000f220000000400 */
[----:B------:R-:W-:-:S03]  /*2080*/  IMAD.IADD R45, R46, 0x1, R45 ;  /* 0x000000012e2d7824 */ /* 0x000fc600078e022d */
[----:B------:R-:W4:Y:S01]  /*2090*/  LDS.U16 R67, [R67+0x2] ;  /* 0x0000020043437984 */ /* 0x000f220000000400 */
[----:B------:R-:W-:-:S03]  /*20a0*/  IMAD.IADD R47, R48, 0x1, R47 ;  /* 0x00000001302f7824 */ /* 0x000fc600078e022f */
[----:B------:R-:W4:Y:S01]  /*20b0*/  LDS.U16 R69, [R69+0x2] ;  /* 0x0000020045457984 */ /* 0x000f220000000400 */
[----:B------:R-:W-:-:S03]  /*20c0*/  IMAD.IADD R49, R50, 0x1, R49 ;  /* 0x0000000132317824 */ /* 0x000fc600078e0231 */
[----:B------:R-:W4:Y:S01]  /*20d0*/  LDS.U16 R71, [R71+0x2] ;  /* 0x0000020047477984 */ /* 0x000f220000000400 */
[----:B------:R-:W-:Y:S02]  /*20e0*/  IMAD.IADD R51, R52, 0x1, R51 ;  /* 0x0000000134337824 */ /* 0x000fe400078e0233 */
[----:B------:R-:W-:Y:S02]  /*20f0*/  IMAD.IADD R53, R54, 0x1, R53 ;  /* 0x0000000136357824 */ /* 0x000fe400078e0235 */
[----:B------:R-:W-:Y:S02]  /*2100*/  IMAD.IADD R55, R56, 0x1, R55 ;  /* 0x0000000138377824 */ /* 0x000fe400078e0237 */
[----:B0-----:R-:W-:Y:S02]  /*2110*/  IMAD.IADD R57, R58, 0x1, R57 ;  /* 0x000000013a397824 */ /* 0x001fe400078e0239 */
[----:B-1----:R-:W-:Y:S02]  /*2120*/  IMAD.IADD R59, R60, 0x1, R59 ;  /* 0x000000013c3b7824 */ /* 0x002fe400078e023b */
[----:B--2---:R-:W-:-:S02]  /*2130*/  IMAD.IADD R61, R62, 0x1, R61 ;  /* 0x000000013e3d7824 */ /* 0x004fc400078e023d */
[----:B---3--:R-:W-:Y:S02]  /*2140*/  IMAD.IADD R63, R64, 0x1, R63 ;  /* 0x00000001403f7824 */ /* 0x008fe400078e023f */
[----:B----4-:R-:W-:Y:S02]  /*2150*/  IMAD.IADD R65, R66, 0x1, R65 ;  /* 0x0000000142417824 */ /* 0x010fe400078e0241 */
[----:B------:R-:W-:Y:S02]  /*2160*/  IMAD.IADD R67, R68, 0x1, R67 ;  /* 0x0000000144437824 */ /* 0x000fe400078e0243 */
[----:B------:R-:W-:Y:S02]  /*2170*/  IMAD.IADD R69, R70, 0x1, R69 ;  /* 0x0000000146457824 */ /* 0x000fe400078e0245 */
[----:B------:R-:W-:Y:S01]  /*2180*/  IMAD.IADD R71, R72, 0x1, R71 ;  /* 0x0000000148477824 */ /* 0x000fe200078e0247 */
[----:B------:R-:W-:Y:S06]  /*2190*/  BAR.SYNC.DEFER_BLOCKING 0x0 ;  /* 0x0000000000007b1d */ /* 0x000fec0000010000 */
[----:B------:R-:W-:Y:S05]  /*21a0*/  BRA.U UP0, `(.L_x_219) ;  /* 0x0000000100f87547 */ /* 0x000fea000b800000 */
[----:B------:R-:W-:Y:S01]  /*21b0*/  LEA R5, R5, UR4, 0x2 ;  /* 0x0000000405057c11 */ /* 0x000fe2000f8e10ff */
[----:B------:R-:W-:Y:S01]  /*21c0*/  UIADD3 UR8, UPT, UPT, UR8, 0x6, URZ ;  /* 0x0000000608087890 */ /* 0x000fe2000fffe0ff */
[----:B------:R-:W-:Y:S01]  /*21d0*/  LEA R4, R7, UR4, 0x2 ;  /* 0x0000000407047c11 */ /* 0x000fe2000f8e10ff */
[----:B------:R-:W-:Y:S01]  /*21e0*/  UIADD3 UR5, UPT, UPT, UR5, -0x6, URZ ;  /* 0xfffffffa05057890 */ /* 0x000fe2000fffe0ff */
[----:B------:R-:W-:Y:S01]  /*21f0*/  LEA R7, R39, UR4, 0x2 ;  /* 0x0000000427077c11 */ /* 0x000fe2000f8e10ff */
[----:B------:R0:W-:Y:S01]  /*2200*/  STS [R5], R2 ;  /* 0x0000000205007388 */ /* 0x0001e20000000800 */
[----:B------:R-:W-:Y:S02]  /*2210*/  LEA R6, R41, UR4, 0x2 ;  /* 0x0000000429067c11 */ /* 0x000fe4000f8e10ff */
[----:B------:R-:W-:Y:S01]  /*2220*/  LEA R9, R43, UR4, 0x2 ;  /* 0x000000042b097c11 */ /* 0x000fe2000f8e10ff */
[----:B------:R1:W-:Y:S01]  /*2230*/  STS [R4], R3 ;  /* 0x0000000304007388 */ /* 0x0003e20000000800 */
[----:B------:R-:W-:-:S02]  /*2240*/  LEA R8, R45, UR4, 0x2 ;  /* 0x000000042d087c11 */ /* 0x000fc4000f8e10ff */
[----:B------:R-:W-:Y:S01]  /*2250*/  LEA R11, R47, UR4, 0x2 ;  /* 0x000000042f0b7c11 */ /* 0x000fe2000f8e10ff */
[----:B------:R2:W-:Y:S01]  /*2260*/  STS [R7], R12 ;  /* 0x0000000c07007388 */ /* 0x0005e20000000800 */
[----:B------:R-:W-:Y:S02]  /*2270*/  LEA R10, R49, UR4, 0x2 ;  /* 0x00000004310a7c11 */ /* 0x000fe4000f8e10ff */
[----:B0-----:R-:W-:Y:S01]  /*2280*/  LEA R5, R51, UR4, 0x2 ;  /* 0x0000000433057c11 */ /* 0x001fe2000f8e10ff */
[----:B------:R0:W-:Y:S01]  /*2290*/  STS [R6], R13 ;  /* 0x0000000d06007388 */ /* 0x0001e20000000800 */
[----:B------:R-:W-:Y:S02]  /*22a0*/  LEA R2, R53, UR4, 0x2 ;  /* 0x0000000435027c11 */ /* 0x000fe4000f8e10ff */
[----:B-1----:R-:W-:Y:S01]  /*22b0*/  LEA R3, R55, UR4, 0x2 ;  /* 0x0000000437037c11 */ /* 0x002fe2000f8e10ff */
[----:B------:R1:W-:Y:S01]  /*22c0*/  STS [R9], R14 ;  /* 0x0000000e09007388 */ /* 0x0003e20000000800 */
[----:B------:R-:W-:-:S02]  /*22d0*/  LEA R4, R57, UR4, 0x2 ;  /* 0x0000000439047c11 */ /* 0x000fc4000f8e10ff */
[----:B--2---:R-:W-:Y:S01]  /*22e0*/  LEA R7, R59, UR4, 0x2 ;  /* 0x000000043b077c11 */ /* 0x004fe2000f8e10ff */
[----:B------:R2:W-:Y:S01]  /*22f0*/  STS [R8], R15 ;  /* 0x0000000f08007388 */ /* 0x0005e20000000800 */
[----:B0-----:R-:W-:-:S03]  /*2300*/  LEA R6, R61, UR4, 0x2 ;  /* 0x000000043d067c11 */ /* 0x001fc6000f8e10ff */
[----:B------:R0:W-:Y:S01]  /*2310*/  STS [R11], R16 ;  /* 0x000000100b007388 */ /* 0x0001e20000000800 */
[----:B-1----:R-:W-:-:S03]  /*2320*/  LEA R9, R63, UR4, 0x2 ;  /* 0x000000043f097c11 */ /* 0x002fc6000f8e10ff */
[----:B------:R1:W-:Y:S01]  /*2330*/  STS [R10], R17 ;  /* 0x000000110a007388 */ /* 0x0003e20000000800 */
[----:B--2---:R-:W-:-:S03]  /*2340*/  LEA R8, R65, UR4, 0x2 ;  /* 0x0000000441087c11 */ /* 0x004fc6000f8e10ff */
[----:B------:R2:W-:Y:S01]  /*2350*/  STS [R5], R18 ;  /* 0x0000001205007388 */ /* 0x0005e20000000800 */
[----:B0-----:R-:W-:-:S03]  /*2360*/  LEA R11, R71, UR4, 0x2 ;  /* 0x00000004470b7c11 */ /* 0x001fc6000f8e10ff */
[----:B------:R0:W-:Y:S01]  /*2370*/  STS [R2], R19 ;  /* 0x0000001302007388 */ /* 0x0001e20000000800 */
[----:B-1----:R-:W-:-:S03]  /*2380*/  LEA R10, R69, UR4, 0x2 ;  /* 0x00000004450a7c11 */ /* 0x002fc6000f8e10ff */
[----:B------:R0:W-:Y:S01]  /*2390*/  STS [R3], R20 ;  /* 0x0000001403007388 */ /* 0x0001e20000000800 */
[----:B--2---:R-:W-:-:S03]  /*23a0*/  LEA R5, R67, UR4, 0x2 ;  /* 0x0000000443057c11 */ /* 0x004fc6000f8e10ff */
[----:B------:R0:W-:Y:S04]  /*23b0*/  STS [R4], R21 ;  /* 0x0000001504007388 */ /* 0x0001e80000000800 */
[----:B------:R0:W-:Y:S04]  /*23c0*/  STS [R7], R22 ;  /* 0x0000001607007388 */ /* 0x0001e80000000800 */
[----:B------:R0:W-:Y:S04]  /*23d0*/  STS [R6], R23 ;  /* 0x0000001706007388 */ /* 0x0001e80000000800 */
[----:B------:R0:W-:Y:S04]  /*23e0*/  STS [R9], R24 ;  /* 0x0000001809007388 */ /* 0x0001e80000000800 */
[----:B------:R0:W-:Y:S04]  /*23f0*/  STS [R8], R25 ;  /* 0x0000001908007388 */ /* 0x0001e80000000800 */
[----:B------:R0:W-:Y:S04]  /*2400*/  STS [R5], R26 ;  /* 0x0000001a05007388 */ /* 0x0001e80000000800 */
[----:B------:R0:W-:Y:S04]  /*2410*/  STS [R10], R27 ;  /* 0x0000001b0a007388 */ /* 0x0001e80000000800 */
[----:B------:R0:W-:Y:S01]  /*2420*/  STS [R11], R28 ;  /* 0x0000001c0b007388 */ /* 0x0001e20000000800 */
[----:B------:R-:W-:Y:S06]  /*2430*/  BAR.SYNC.DEFER_BLOCKING 0x0 ;  /* 0x0000000000007b1d */ /* 0x000fec0000010000 */
[----:B------:R0:W1:Y:S04]  /*2440*/  LDS R2, [R35] ;  /* 0x0000000023027984 */ /* 0x0000680000000800 */
[----:B------:R0:W2:Y:S04]  /*2450*/  LDS R3, [R35+0x4] ;  /* 0x0000040023037984 */ /* 0x0000a80000000800 */
[----:B------:R0:W3:Y:S04]  /*2460*/  LDS R12, [R35+0x8] ;  /* 0x00000800230c7984 */ /* 0x0000e80000000800 */
[----:B------:R0:W4:Y:S04]  /*2470*/  LDS R13, [R35+0xc] ;  /* 0x00000c00230d7984 */ /* 0x0001280000000800 */
[----:B------:R0:W0:Y:S04]  /*2480*/  LDS R14, [R35+0x10] ;  /* 0x00001000230e7984 */ /* 0x0000280000000800 */
        /* <DEDUP_REMOVED lines=13> */
[----:B------:R0:W0:Y:S01]  /*2560*/  LDS R28, [R35+0x48] ;  /* 0x00004800231c7984 */ /* 0x0000220000000800 */
[----:B------:R-:W-:Y:S06]  /*2570*/  BAR.SYNC.DEFER_BLOCKING 0x0 ;  /* 0x0000000000007b1d */ /* 0x000fec0000010000 */
[----:B-1234-:R-:W-:Y:S05]  /*2580*/  BRA `(.L_x_220) ;  /* 0xffffffdc00f87947 */ /* 0x01efea000383ffff */
.L_x_219:
[----:B------:R-:W-:Y:S01]  /*2590*/  LEA R5, R5, UR4, 0x2 ;  /* 0x0000000405057c11 */ /* 0x000fe2000f8e10ff */
[----:B------:R-:W-:Y:S01]  /*25a0*/  IMAD R35, R0, -0x48, R35 ;  /* 0xffffffb800237824 */ /* 0x000fe200078e0223 */
[----:B------:R-:W-:Y:S02]  /*25b0*/  LEA R4, R7, UR4, 0x2 ;  /* 0x0000000407047c11 */ /* 0x000fe4000f8e10ff */
[----:B------:R-:W-:Y:S01]  /*25c0*/  LEA R39, R39, UR4, 0x2 ;  /* 0x0000000427277c11 */ /* 0x000fe2000f8e10ff */
[----:B------:R0:W-:Y:S01]  /*25d0*/  STS [R5], R2 ;  /* 0x0000000205007388 */ /* 0x0001e20000000800 */
[----:B------:R-:W-:Y:S02]  /*25e0*/  LEA R6, R41, UR4, 0x2 ;  /* 0x0000000429067c11 */ /* 0x000fe4000f8e10ff */
[----:B------:R-:W-:Y:S01]  /*25f0*/  LEA R43, R43, UR4, 0x2 ;  /* 0x000000042b2b7c11 */ /* 0x000fe2000f8e10ff */
[----:B------:R1:W-:Y:S01]  /*2600*/  STS [R4], R3 ;  /* 0x0000000304007388 */ /* 0x0003e20000000800 */
[----:B------:R-:W-:-:S02]  /*2610*/  LEA R8, R45, UR4, 0x2 ;  /* 0x000000042d087c11 */ /* 0x000fc4000f8e10ff */
[----:B------:R-:W-:Y:S01]  /*2620*/  LEA R47, R47, UR4, 0x2 ;  /* 0x000000042f2f7c11 */ /* 0x000fe2000f8e10ff */
[----:B------:R-:W-:Y:S01]  /*2630*/  STS [R39], R12 ;  /* 0x0000000c27007388 */ /* 0x000fe20000000800 */
[----:B------:R-:W-:Y:S02]  /*2640*/  LEA R10, R49, UR4, 0x2 ;  /* 0x00000004310a7c11 */ /* 0x000fe4000f8e10ff */
[----:B------:R-:W-:Y:S01]  /*2650*/  LEA R51, R51, UR4, 0x2 ;  /* 0x0000000433337c11 */ /* 0x000fe2000f8e10ff */
[----:B------:R2:W-:Y:S01]  /*2660*/  STS [R6], R13 ;  /* 0x0000000d06007388 */ /* 0x0005e20000000800 */
[----:B0-----:R-:W-:Y:S02]  /*2670*/  LEA R2, R53, UR4, 0x2 ;  /* 0x0000000435027c11 */ /* 0x001fe4000f8e10ff */
[----:B------:R-:W-:Y:S01]  /*2680*/  LEA R55, R55, UR4, 0x2 ;  /* 0x0000000437377c11 */ /* 0x000fe2000f8e10ff */
[----:B------:R-:W-:Y:S01]  /*2690*/  STS [R43], R14 ;  /* 0x0000000e2b007388 */ /* 0x000fe20000000800 */
[----:B-1----:R-:W-:-:S02]  /*26a0*/  LEA R4, R57, UR4, 0x2 ;  /* 0x0000000439047c11 */ /* 0x002fc4000f8e10ff */
[----:B------:R-:W-:Y:S01]  /*26b0*/  LEA R59, R59, UR4, 0x2 ;  /* 0x000000043b3b7c11 */ /* 0x000fe2000f8e10ff */
[----:B------:R0:W-:Y:S01]  /*26c0*/  STS [R8], R15 ;  /* 0x0000000f08007388 */ /* 0x0001e20000000800 */
[----:B------:R-:W-:Y:S02]  /*26d0*/  LEA R63, R63, UR4, 0x2 ;  /* 0x000000043f3f7c11 */ /* 0x000fe4000f8e10ff */
[----:B--2---:R-:W-:Y:S01]  /*26e0*/  LEA R6, R61, UR4, 0x2 ;  /* 0x000000043d067c11 */ /* 0x004fe2000f8e10ff */
[----:B------:R-:W-:Y:S01]  /*26f0*/  STS [R47], R16 ;  /* 0x000000102f007388 */ /* 0x000fe20000000800 */
[----:B------:R-:W-:Y:S02]  /*2700*/  LEA R67, R67, UR4, 0x2 ;  /* 0x0000000443437c11 */ /* 0x000fe4000f8e10ff */
[----:B------:R-:W-:Y:S01]  /*2710*/  LEA R71, R71, UR4, 0x2 ;  /* 0x0000000447477c11 */ /* 0x000fe2000f8e10ff */
[----:B------:R1:W-:Y:S01]  /*2720*/  STS [R10], R17 ;  /* 0x000000110a007388 */ /* 0x0003e20000000800 */
[----:B0-----:R-:W-:-:S03]  /*2730*/  LEA R8, R65, UR4, 0x2 ;  /* 0x0000000441087c11 */ /* 0x001fc6000f8e10ff */
[----:B------:R-:W-:Y:S04]  /*2740*/  STS [R51], R18 ;  /* 0x0000001233007388 */ /* 0x000fe80000000800 */
[----:B------:R0:W-:Y:S01]  /*2750*/  STS [R2], R19 ;  /* 0x0000001302007388 */ /* 0x0001e20000000800 */
[----:B-1----:R-:W-:Y:S01]  /*2760*/  LEA R10, R69, UR4, 0x2 ;  /* 0x00000004450a7c11 */ /* 0x002fe2000f8e10ff */
[----:B------:R-:W1:Y:S02]  /*2770*/  LDCU.64 UR4, c[0x0][0x3a0] ;  /* 0x00007400ff0477ac */ /* 0x000e640008000a00 */
[----:B------:R-:W-:Y:S04]  /*2780*/  STS [R55], R20 ;  /* 0x0000001437007388 */ /* 0x000fe80000000800 */
[----:B------:R2:W-:Y:S01]  /*2790*/  STS [R4], R21 ;  /* 0x0000001504007388 */ /* 0x0005e20000000800 */
[----:B0-----:R-:W0:Y:S03]  /*27a0*/  LDC.64 R2, c[0x0][0x388] ;  /* 0x0000e200ff027b82 */ /* 0x001e260000000a00 */
[----:B------:R-:W-:Y:S04]  /*27b0*/  STS [R59], R22 ;  /* 0x000000163b007388 */ /* 0x000fe80000000800 */
[----:B------:R3:W-:Y:S01]  /*27c0*/  STS [R6], R23 ;  /* 0x0000001706007388 */ /* 0x0007e20000000800 */
[----:B--2---:R-:W-:-:S03]  /*27d0*/  VIADD R4, R0, 0x100 ;  /* 0x0000010000047836 */ /* 0x004fc60000000000 */
[----:B------:R-:W-:Y:S02]  /*27e0*/  STS [R63], R24 ;  /* 0x000000183f007388 */ /* 0x000fe40000000800 */
[----:B-1----:R-:W-:Y:S02]  /*27f0*/  ISETP.GE.U32.AND P3, PT, R4, UR4, PT ;  /* 0x0000000404007c0c */ /* 0x002fe4000bf66070 */
[----:B------:R1:W-:Y:S01]  /*2800*/  STS [R8], R25 ;  /* 0x0000001908007388 */ /* 0x0003e20000000800 */
[C---:B------:R-:W-:Y:S02]  /*2810*/  VIADD R4, R0.reuse, 0x200 ;  /* 0x0000020000047836 */ /* 0x040fe40000000000 */
[----:B---3--:R-:W-:Y:S01]  /*2820*/  VIADD R6, R0, 0x300 ;  /* 0x0000030000067836 */ /* 0x008fe20000000000 */
[----:B------:R-:W-:Y:S01]  /*2830*/  STS [R67], R26 ;  /* 0x0000001a43007388 */ /* 0x000fe20000000800 */
[----:B------:R-:W-:Y:S02]  /*2840*/  ISETP.GE.U32.AND.EX P3, PT, RZ, UR5, PT, P3 ;  /* 0x00000005ff007c0c */ /* 0x000fe4000bf66130 */
[----:B------:R-:W-:Y:S01]  /*2850*/  ISETP.GE.U32.AND P4, PT, R4, UR4, PT ;  /* 0x0000000404007c0c */ /* 0x000fe2000bf86070 */
[----:B------:R2:W-:Y:S01]  /*2860*/  STS [R10], R27 ;  /* 0x0000001b0a007388 */ /* 0x0005e20000000800 */
[----:B------:R-:W-:Y:S01]  /*2870*/  ISETP.GE.U32.AND P1, PT, R6, UR4, PT ;  /* 0x0000000406007c0c */ /* 0x000fe2000bf26070 */
[C---:B0-----:R-:W-:Y:S01]  /*2880*/  IMAD.WIDE.U32 R2, R0.reuse, 0x4, R2 ;  /* 0x0000000400027825 */ /* 0x041fe200078e0002 */
[C---:B-1----:R-:W-:Y:S01]  /*2890*/  LOP3.LUT R8, R0.reuse, 0x400, RZ, 0xfc, !PT ;  /* 0x0000040000087812 */ /* 0x042fe200078efcff */
[----:B------:R-:W-:Y:S01]  /*28a0*/  STS [R71], R28 ;  /* 0x0000001c47007388 */ /* 0x000fe20000000800 */
[----:B------:R-:W-:Y:S01]  /*28b0*/  BAR.SYNC.DEFER_BLOCKING 0x0 ;  /* 0x0000000000007b1d */ /* 0x000fe20000010000 */
[----:B------:R-:W-:Y:S01]  /*28c0*/  ISETP.GE.U32.AND.EX P1, PT, RZ, UR5, PT, P1 ;  /* 0x00000005ff007c0c */ /* 0x000fe2000bf26110 */
[----:B--2---:R-:W-:Y:S01]  /*28d0*/  VIADD R10, R0, 0x500 ;  /* 0x00000500000a7836 */ /* 0x004fe20000000000 */
[----:B------:R-:W-:Y:S01]  /*28e0*/  ISETP.GE.U32.AND P6, PT, R8, UR4, PT ;  /* 0x0000000408007c0c */ /* 0x000fe2000bfc6070 */
[C---:B------:R-:W-:Y:S01]  /*28f0*/  VIADD R4, R0.reuse, 0x600 ;  /* 0x0000060000047836 */ /* 0x040fe20000000000 */
[----:B------:R-:W-:Y:S01]  /*2900*/  ISETP.GE.U32.AND.EX P4, PT, RZ, UR5, PT, P4 ;  /* 0x00000005ff007c0c */ /* 0x000fe2000bf86140 */
[----:B------:R-:W-:Y:S01]  /*2910*/  VIADD R6, R0, 0x700 ;  /* 0x0000070000067836 */ /* 0x000fe20000000000 */
[----:B------:R-:W-:-:S02]  /*2920*/  ISETP.GE.U32.AND P0, PT, R10, UR4, PT ;  /* 0x000000040a007c0c */ /* 0x000fc4000bf06070 */
[----:B------:R-:W-:Y:S02]  /*2930*/  ISETP.GE.U32.AND.EX P6, PT, RZ, UR5, PT, P6 ;  /* 0x00000005ff007c0c */ /* 0x000fe4000bfc6160 */
[----:B------:R-:W-:Y:S02]  /*2940*/  ISETP.GE.U32.AND.EX P0, PT, RZ, UR5, PT, P0 ;  /* 0x00000005ff007c0c */ /* 0x000fe4000bf06100 */
[----:B------:R-:W-:Y:S02]  /*2950*/  ISETP.GE.U32.AND P5, PT, R4, UR4, PT ;  /* 0x0000000404007c0c */ /* 0x000fe4000bfa6070 */
[----:B------:R-:W-:Y:S02]  /*2960*/  LOP3.LUT R4, R0, 0x800, RZ, 0xfc, !PT ;  /* 0x0000080000047812 */ /* 0x000fe400078efcff */
[----:B------:R-:W-:Y:S01]  /*2970*/  ISETP.GE.U32.AND P2, PT, R6, UR4, PT ;  /* 0x0000000406007c0c */ /* 0x000fe2000bf46070 */
[----:B------:R-:W-:Y:S01]  /*2980*/  VIADD R6, R0, 0x900 ;  /* 0x0000090000067836 */ /* 0x000fe20000000000 */
[----:B------:R-:W-:-:S02]  /*2990*/  ISETP.GE.U32.AND.EX P5, PT, RZ, UR5, PT, P5 ;  /* 0x00000005ff007c0c */ /* 0x000fc4000bfa6150 */
[----:B------:R-:W-:Y:S01]  /*29a0*/  ISETP.GE.U32.AND.EX P2, PT, RZ, UR5, PT, P2 ;  /* 0x00000005ff007c0c */ /* 0x000fe2000bf46120 */
[----:B------:R-:W0:Y:S04]  /*29b0*/  LDS R5, [R35+0x400] ;  /* 0x0004000023057984 */ /* 0x000e280000000800 */
        /* <DEDUP_REMOVED lines=9> */
[----:B0-----:R-:W-:Y:S01]  /*2a50*/  @!P3 STG.E desc[UR10][R2.64+0x400], R5 ;  /* 0x000400050200b986 */ /* 0x001fe2000c10190a */
[----:B------:R-:W-:Y:S01]  /*2a60*/  ISETP.GE.U32.AND P3, PT, R4, UR4, PT ;  /* 0x0000000404007c0c */ /* 0x000fe2000bf66070 */
[----:B------:R-:W-:-:S02]  /*2a70*/  VIADD R4, R0, 0xa00 ;  /* 0x00000a0000047836 */ /* 0x000fc40000000000 */
[----:B------:R-:W0:Y:S01]  /*2a80*/  LDS R25, [R35+0x2c00] ;  /* 0x002c000023197984 */ /* 0x000e220000000800 */
[----:B------:R-:W-:-:S03]  /*2a90*/  ISETP.GE.U32.AND.EX P3, PT, RZ, UR5, PT, P3 ;  /* 0x00000005ff007c0c */ /* 0x000fc6000bf66130 */
[----:B-1----:R-:W-:Y:S01]  /*2aa0*/  @!P1 STG.E desc[UR10][R2.64+0xc00], R9 ;  /* 0x000c000902009986 */ /* 0x002fe2000c10190a */
[----:B------:R-:W-:-:S03]  /*2ab0*/  ISETP.GE.U32.AND P1, PT, R0, UR4, PT ;  /* 0x0000000400007c0c */ /* 0x000fc6000bf26070 */
[----:B------:R-:W1:Y:S04]  /*2ac0*/  LDS R5, [R35+0x3000] ;  /* 0x0030000023057984 */ /* 0x000e680000000800 */
[----:B--2---:R-:W-:Y:S01]  /*2ad0*/  @!P0 STG.E desc[UR10][R2.64+0x1400], R13 ;  /* 0x0014000d02008986 */ /* 0x004fe2000c10190a */
[----:B------:R-:W-:-:S03]  /*2ae0*/  ISETP.GE.U32.AND.EX P0, PT, RZ, UR5, PT, P1 ;  /* 0x00000005ff007c0c */ /* 0x000fc6000bf06110 */
[----:B---3--:R-:W-:Y:S01]  /*2af0*/  @!P6 STG.E desc[UR10][R2.64+0x1000], R11 ;  /* 0x0010000b0200e986 */ /* 0x008fe2000c10190a */
[----:B------:R-:W-:Y:S01]  /*2b00*/  ISETP.GE.U32.AND P6, PT, R4, UR4, PT ;  /* 0x0000000404007c0c */ /* 0x000fe2000bfc6070 */
[----:B------:R-:W-:Y:S02]  /*2b10*/  VIADD R4, R0, 0xb00 ;  /* 0x00000b0000047836 */ /* 0x000fe40000000000 */
[----:B----4-:R-:W-:Y:S01]  /*2b20*/  @!P4 STG.E desc[UR10][R2.64+0x800], R7 ;  /* 0x000800070200c986 */ /* 0x010fe2000c10190a */
[----:B------:R-:W-:Y:S01]  /*2b30*/  ISETP.GE.U32.AND P4, PT, R6, UR4, PT ;  /* 0x0000000406007c0c */ /* 0x000fe2000bf86070 */
[----:B------:R-:W-:Y:S01]  /*2b40*/  VIADD R6, R0, 0xe00 ;  /* 0x00000e0000067836 */ /* 0x000fe20000000000 */
[----:B------:R-:W-:Y:S01]  /*2b50*/  ISETP.GE.U32.AND P1, PT, R4, UR4, PT ;  /* 0x0000000404007c0c */ /* 0x000fe2000bf26070 */
[----:B------:R-:W2:Y:S01]  /*2b60*/  LDS R7, [R35+0x3400] ;  /* 0x0034000023077984 */ /* 0x000ea20000000800 */
[----:B------:R-:W-:Y:S02]  /*2b70*/  LOP3.LUT R4, R0, 0xc00, RZ, 0xfc, !PT ;  /* 0x00000c0000047812 */ /* 0x000fe400078efcff */
[----:B------:R-:W-:Y:S01]  /*2b80*/  ISETP.GE.U32.AND.EX P4, PT, RZ, UR5, PT, P4 ;  /* 0x00000005ff007c0c */ /* 0x000fe2000bf86140 */
[----:B------:R-:W3:Y:S01]  /*2b90*/  LDS R9, [R35+0x3800] ;  /* 0x0038000023097984 */ /* 0x000ee20000000800 */
[----:B------:R-:W-:-:S03]  /*2ba0*/  ISETP.GE.U32.AND.EX P6, PT, RZ, UR5, PT, P6 ;  /* 0x00000005ff007c0c */ /* 0x000fc6000bfc6160 */
[----:B------:R-:W-:Y:S04]  /*2bb0*/  LDS R11, [R35+0x3c00] ;  /* 0x003c0000230b7984 */ /* 0x000fe80000000800 */
[----:B------:R-:W-:Y:S04]  /*2bc0*/  LDS R13, [R35+0x4000] ;  /* 0x00400000230d7984 */ /* 0x000fe80000000800 */
[----:B------:R-:W-:Y:S04]  /*2bd0*/  LDS R27, [R35+0x4400] ;  /* 0x00440000231b7984 */ /* 0x000fe80000000800 */
[----:B------:R-:W4:Y:S04]  /*2be0*/  @!P0 LDS R29, [R35] ;  /* 0x00000000231d8984 */ /* 0x000f280000000800 */
[----:B-----5:R0:W-:Y:S01]  /*2bf0*/  @!P5 STG.E desc[UR10][R2.64+0x1800], R15 ;  /* 0x0018000f0200d986 */ /* 0x0201e2000c10190a */
[----:B------:R-:W-:Y:S01]  /*2c00*/  ISETP.GE.U32.AND P5, PT, R4, UR4, PT ;  /* 0x0000000404007c0c */ /* 0x000fe2000bfa6070 */
[----:B------:R-:W-:-:S02]  /*2c10*/  VIADD R4, R0, 0xd00 ;  /* 0x00000d0000047836 */ /* 0x000fc40000000000 */
[----:B------:R0:W-:Y:S01]  /*2c20*/  @!P2 STG.E desc[UR10][R2.64+0x1c00], R17 ;  /* 0x001c00110200a986 */ /* 0x0001e2000c10190a */
[----:B------:R-:W-:Y:S02]  /*2c30*/  ISETP.GE.U32.AND.EX P2, PT, RZ, UR5, PT, P1 ;  /* 0x00000005ff007c0c */ /* 0x000fe4000bf46110 */
[----:B------:R-:W-:Y:S01]  /*2c40*/  ISETP.GE.U32.AND.EX P5, PT, RZ, UR5, PT, P5 ;  /* 0x00000005ff007c0c */ /* 0x000fe2000bfa6150 */
[----:B------:R0:W-:Y:S01]  /*2c50*/  @!P3 STG.E desc[UR10][R2.64+0x2000], R19 ;  /* 0x002000130200b986 */ /* 0x0001e2000c10190a */
[----:B------:R-:W-:Y:S01]  /*2c60*/  ISETP.GE.U32.AND P1, PT, R4, UR4, PT ;  /* 0x0000000404007c0c */ /* 0x000fe2000bf26070 */
[----:B------:R-:W-:Y:S01]  /*2c70*/  VIADD R4, R0, 0xf00 ;  /* 0x00000f0000047836 */ /* 0x000fe20000000000 */
[----:B------:R-:W-:Y:S01]  /*2c80*/  ISETP.GE.U32.AND P3, PT, R6, UR4, PT ;  /* 0x0000000406007c0c */ /* 0x000fe2000bf66070 */
[----:B------:R1:W-:Y:S01]  /*2c90*/  @!P4 STG.E desc[UR10][R2.64+0x2400], R21 ;  /* 0x002400150200c986 */ /* 0x0003e2000c10190a */
[----:B------:R-:W-:Y:S01]  /*2ca0*/  VIADD R6, R0, 0x1100 ;  /* 0x0000110000067836 */ /* 0x000fe20000000000 */
[----:B------:R-:W-:-:S02]  /*2cb0*/  ISETP.GE.U32.AND.EX P1, PT, RZ, UR5, PT, P1 ;  /* 0x00000005ff007c0c */ /* 0x000fc4000bf26110 */
[----:B------:R-:W-:Y:S01]  /*2cc0*/  ISETP.GE.U32.AND P4, PT, R4, UR4, PT ;  /* 0x0000000404007c0c */ /* 0x000fe2000bf86070 */
[----:B------:R2:W-:Y:S01]  /*2cd0*/  @!P6 STG.E desc[UR10][R2.64+0x2800], R23 ;  /* 0x002800170200e986 */ /* 0x0005e2000c10190a */
[C---:B------:R-:W-:Y:S01]  /*2ce0*/  LOP3.LUT R4, R0.reuse, 0x1000, RZ, 0xfc, !PT ;  /* 0x0000100000047812 */ /* 0x040fe200078efcff */
[----:B------:R-:W-:Y:S01]  /*2cf0*/  VIADD R0, R0, 0x1200 ;  /* 0x0000120000007836 */ /* 0x000fe20000000000 */
[----:B------:R-:W-:Y:S01]  /*2d00*/  ISETP.GE.U32.AND.EX P3, PT, RZ, UR5, PT, P3 ;  /* 0x00000005ff007c0c */ /* 0x000fe2000bf66130 */
[----:B0-----:R0:W-:Y:S01]  /*2d10*/  @!P2 STG.E desc[UR10][R2.64+0x2c00], R25 ;  /* 0x002c00190200a986 */ /* 0x0011e2000c10190a */
[----:B------:R-:W-:Y:S02]  /*2d20*/  ISETP.GE.U32.AND P6, PT, R4, UR4, PT ;  /* 0x0000000404007c0c */ /* 0x000fe4000bfc6070 */
[----:B------:R-:W-:Y:S01]  /*2d30*/  ISETP.GE.U32.AND P2, PT, R6, UR4, PT ;  /* 0x0000000406007c0c */ /* 0x000fe2000bf46070 */
[----:B-1----:R0:W-:Y:S01]  /*2d40*/  @!P5 STG.E desc[UR10][R2.64+0x3000], R5 ;  /* 0x003000050200d986 */ /* 0x0021e2000c10190a */
[----:B------:R-:W-:-:S02]  /*2d50*/  ISETP.GE.U32.AND P5, PT, R0, UR4, PT ;  /* 0x0000000400007c0c */ /* 0x000fc4000bfa6070 */
[----:B------:R-:W-:Y:S01]  /*2d60*/  ISETP.GE.U32.AND.EX P4, PT, RZ, UR5, PT, P4 ;  /* 0x00000005ff007c0c */ /* 0x000fe2000bf86140 */
[----:B--2---:R0:W-:Y:S01]  /*2d70*/  @!P1 STG.E desc[UR10][R2.64+0x3400], R7 ;  /* 0x0034000702009986 */ /* 0x0041e2000c10190a */
[----:B------:R-:W-:Y:S02]  /*2d80*/  ISETP.GE.U32.AND.EX P6, PT, RZ, UR5, PT, P6 ;  /* 0x00000005ff007c0c */ /* 0x000fe4000bfc6160 */
[----:B------:R-:W-:Y:S01]  /*2d90*/  ISETP.GE.U32.AND.EX P2, PT, RZ, UR5, PT, P2 ;  /* 0x00000005ff007c0c */ /* 0x000fe2000bf46120 */
[----:B---3--:R0:W-:Y:S01]  /*2da0*/  @!P3 STG.E desc[UR10][R2.64+0x3800], R9 ;  /* 0x003800090200b986 */ /* 0x0081e2000c10190a */
[----:B------:R-:W-:-:S03]  /*2db0*/  ISETP.GE.U32.AND.EX P5, PT, RZ, UR5, PT, P5 ;  /* 0x00000005ff007c0c */ /* 0x000fc6000bfa6150 */
[----:B----4-:R0:W-:Y:S04]  /*2dc0*/  @!P0 STG.E desc[UR10][R2.64], R29 ;  /* 0x0000001d02008986 */ /* 0x0101e8000c10190a */
[----:B------:R0:W-:Y:S04]  /*2dd0*/  @!P4 STG.E desc[UR10][R2.64+0x3c00], R11 ;  /* 0x003c000b0200c986 */ /* 0x0001e8000c10190a */
[----:B------:R0:W-:Y:S04]  /*2de0*/  @!P6 STG.E desc[UR10][R2.64+0x4000], R13 ;  /* 0x0040000d0200e986 */ /* 0x0001e8000c10190a */
[----:B------:R0:W-:Y:S01]  /*2df0*/  @!P2 STG.E desc[UR10][R2.64+0x4400], R27 ;  /* 0x0044001b0200a986 */ /* 0x0001e2000c10190a */
[----:B------:R-:W-:Y:S05]  /*2e00*/  @P5 EXIT ;  /* 0x000000000000594d */ /* 0x000fea0003800000 */
[----:B------:R-:W1:Y:S04]  /*2e10*/  LDS R35, [R35+0x4800] ;  /* 0x0048000023237984 */ /* 0x000e680000000800 */
[----:B-1----:R-:W-:Y:S01]  /*2e20*/  STG.E desc[UR10][R2.64+0x4800], R35 ;  /* 0x0048002302007986 */ /* 0x002fe2000c10190a */
[----:B------:R-:W-:Y:S05]  /*2e30*/  EXIT ;  /* 0x000000000000794d */ /* 0x000fea0003800000 */
.L_x_221:
        /* <DEDUP_REMOVED lines=12> */
.L_x_329:


//--------------------- .text._ZN3cub18CUB_300001_SM_10006detail11EmptyKernelIvEEvv --------------------------
	.section	.text._ZN3cub18CUB_300001_SM_10006detail11EmptyKernelIvEEvv,"ax",@progbits
	.align	128
        .global         _ZN3cub18CUB_300001_SM_10006detail11EmptyKernelIvEEvv
        .type           _ZN3cub18CUB_300001_SM_10006detail11EmptyKernelIvEEvv,@function
        .size           _ZN3cub18CUB_300001_SM_10006detail11EmptyKernelIvEEvv,(.L_x_330 - _ZN3cub18CUB_300001_SM_10006detail11EmptyKernelIvEEvv)
        .other          _ZN3cub18CUB_300001_SM_10006detail11EmptyKernelIvEEvv,@"STO_CUDA_ENTRY STV_DEFAULT"
_ZN3cub18CUB_300001_SM_10006detail11EmptyKernelIvEEvv:
.text._ZN3cub18CUB_300001_SM_10006detail11EmptyKernelIvEEvv:
[----:B------:R-:W-:Y:S01]  /*0000*/  LDC R1, c[0x0][0x37c] ;  /* 0x0000df00ff017b82 */ /* 0x000fe20000000800 */
[----:B------:R-:W-:Y:S05]  /*0010*/  EXIT ;  /* 0x000000000000794d */ /* 0x000fea0003800000 */
.L_x_222:
        /* <DEDUP_REMOVED lines=14> */
.L_x_330:


//--------------------- .text._Z4sortjPjS_        --------------------------
	.section	.text._Z4sortjPjS_,"ax",@progbits
	.align	128
        .global         _Z4sortjPjS_
        .type           _Z4sortjPjS_,@function
        .size           _Z4sortjPjS_,(.L_x_331 - _Z4sortjPjS_)
        .other          _Z4sortjPjS_,@"STO_CUDA_ENTRY STV_DEFAULT"
_Z4sortjPjS_:
.text._Z4sortjPjS_:
[----:B------:R-:W0:Y:S01]  /*0000*/  LDC R1, c[0x0][0x37c] ;  /* 0x0000df00ff017b82 */ /* 0x000e220000000800 */
[----:B------:R-:W1:Y:S01]  /*0010*/  LDCU UR5, c[0x0][0x380] ;  /* 0x00007000ff0577ac */ /* 0x000e620008000800 */
[----:B0-----:R-:W-:Y:S01]  /*0020*/  VIADD R1, R1, 0xfffffff8 ;  /* 0xfffffff801017836 */ /* 0x001fe20000000000 */
[----:B------:R-:W0:Y:S01]  /*0030*/  LDCU UR4, c[0x0][0x2f8] ;  /* 0x00005f00ff0477ac */ /* 0x000e220008000800 */
[----:B------:R-:W2:Y:S01]  /*0040*/  LDCU.64 UR8, c[0x0][0x390] ;  /* 0x00007200ff0877ac */ /* 0x000ea20008000a00 */
[----:B------:R-:W3:Y:S01]  /*0050*/  LDCU UR6, c[0x0][0x2fc] ;  /* 0x00005f80ff0677ac */ /* 0x000ee20008000800 */
[----:B------:R-:W4:Y:S01]  /*0060*/  LDCU.64 UR36, c[0x0][0x358] ;  /* 0x00006b00ff2477ac */ /* 0x000f220008000a00 */
[----:B-1----:R-:W-:Y:S01]  /*0070*/  UISETP.NE.AND UP0, UPT, UR5, URZ, UPT ;  /* 0x000000ff0500728c */ /* 0x002fe2000bf05270 */
[----:B0-----:R-:W-:Y:S01]  /*0080*/  IADD3 R22, P0, PT, R1, UR4, RZ ;  /* 0x0000000401167c10 */ /* 0x001fe2000ff1e0ff */
[----:B--2---:R-:W-:Y:S02]  /*0090*/  IMAD.U32 R16, RZ, RZ, UR8 ;  /* 0x00000008ff107e24 */ /* 0x004fe4000f8e00ff */
[----:B------:R-:W-:-:S02]  /*00a0*/  IMAD.U32 R17, RZ, RZ, UR9 ;  /* 0x00000009ff117e24 */ /* 0x000fc4000f8e00ff */
[----:B---3--:R-:W-:-:S03]  /*00b0*/  IMAD.X R2, RZ, RZ, UR6, P0 ;  /* 0x00000006ff027e24 */ /* 0x008fc600080e06ff */
[----:B----4-:R-:W-:Y:S05]  /*00c0*/  BRA.U !UP0, `(.L_x_223) ;  /* 0x00000005089c7547 */ /* 0x010fea000b800000 */
[----:B------:R-:W-:Y:S01]  /*00d0*/  UISETP.GE.U32.AND UP1, UPT, UR5, 0x10, UPT ;  /* 0x000000100500788c */ /* 0x000fe2000bf26070 */
[----:B------:R-:W-:Y:S01]  /*00e0*/  IMAD.MOV.U32 R0, RZ, RZ, RZ ;  /* 0x000000ffff007224 */ /* 0x000fe200078e00ff */
[----:B------:R-:W-:-:S04]  /*00f0*/  ULOP3.LUT UR4, UR5, 0xf, URZ, 0xc0, !UPT ;  /* 0x0000000f05047892 */ /* 0x000fc8000f8ec0ff */
[----:B------:R-:W-:-:S03]  /*0100*/  UISETP.NE.AND UP2, UPT, UR4, URZ, UPT ;  /* 0x000000ff0400728c */ /* 0x000fc6000bf45270 */
[----:B------:R-:W-:Y:S08]  /*0110*/  BRA.U !UP1, `(.L_x_224) ;  /* 0x0000000109a87547 */ /* 0x000ff0000b800000 */
[----:B------:R-:W-:Y:S01]  /*0120*/  ULOP3.LUT UR6, UR5, 0xfffffff0, URZ, 0xc0, !UPT ;  /* 0xfffffff005067892 */ /* 0x000fe2000f8ec0ff */
[----:B------:R-:W-:-:S05]  /*0130*/  IMAD.MOV.U32 R3, RZ, RZ, RZ ;  /* 0x000000ffff037224 */ /* 0x000fca00078e00ff */
[----:B------:R-:W-:-:S07]  /*0140*/  IMAD.U32 R0, RZ, RZ, UR6 ;  /* 0x00000006ff007e24 */ /* 0x000fce000f8e00ff */
.L_x_225:
[----:B------:R-:W0:Y:S08]  /*0150*/  LDC.64 R4, c[0x0][0x388] ;  /* 0x0000e200ff047b82 */ /* 0x000e300000000a00 */
[----:B----4-:R-:W1:Y:S01]  /*0160*/  LDC.64 R6, c[0x0][0x390] ;  /* 0x0000e400ff067b82 */ /* 0x010e620000000a00 */
[----:B0-----:R-:W-:-:S05]  /*0170*/  IMAD.WIDE.U32 R4, R3, 0x4, R4 ;  /* 0x0000000403047825 */ /* 0x001fca00078e0004 */
[----:B------:R-:W2:Y:S01]  /*0180*/  LDG.E R9, desc[UR36][R4.64] ;  /* 0x0000002404097981 */ /* 0x000ea2000c1e1900 */
[----:B-1----:R-:W-:-:S05]  /*0190*/  IMAD.WIDE.U32 R6, R3, 0x4, R6 ;  /* 0x0000000403067825 */ /* 0x002fca00078e0006 */
[----:B--2---:R0:W-:Y:S04]  /*01a0*/  STG.E desc[UR36][R6.64], R9 ;  /* 0x0000000906007986 */ /* 0x0041e8000c101924 */
[----:B------:R-:W2:Y:S04]  /*01b0*/  LDG.E R11, desc[UR36][R4.64+0x4] ;  /* 0x00000424040b7981 */ /* 0x000ea8000c1e1900 */
[----:B--2---:R1:W-:Y:S04]  /*01c0*/  STG.E desc[UR36][R6.64+0x4], R11 ;  /* 0x0000040b06007986 */ /* 0x0043e8000c101924 */
[----:B------:R-:W2:Y:S04]  /*01d0*/  LDG.E R13, desc[UR36][R4.64+0x8] ;  /* 0x00000824040d7981 */ /* 0x000ea8000c1e1900 */
[----:B--2---:R2:W-:Y:S04]  /*01e0*/  STG.E desc[UR36][R6.64+0x8], R13 ;  /* 0x0000080d06007986 */ /* 0x0045e8000c101924 */
[----:B------:R-:W3:Y:S04]  /*01f0*/  LDG.E R15, desc[UR36][R4.64+0xc] ;  /* 0x00000c24040f7981 */ /* 0x000ee8000c1e1900 */
[----:B---3--:R3:W-:Y:S04]  /*0200*/  STG.E desc[UR36][R6.64+0xc], R15 ;  /* 0x00000c0f06007986 */ /* 0x0087e8000c101924 */
[----:B------:R-:W4:Y:S04]  /*0210*/  LDG.E R19, desc[UR36][R4.64+0x10] ;  /* 0x0000102404137981 */ /* 0x000f28000c1e1900 */
[----:B----4-:R4:W-:Y:S04]  /*0220*/  STG.E desc[UR36][R6.64+0x10], R19 ;  /* 0x0000101306007986 */ /* 0x0109e8000c101924 */
[----:B------:R-:W5:Y:S04]  /*0230*/  LDG.E R21, desc[UR36][R4.64+0x14] ;  /* 0x0000142404157981 */ /* 0x000f68000c1e1900 */
[----:B-----5:R5:W-:Y:S04]  /*0240*/  STG.E desc[UR36][R6.64+0x14], R21 ;  /* 0x0000141506007986 */ /* 0x020be8000c101924 */
[----:B0-----:R-:W2:Y:S04]  /*0250*/  LDG.E R9, desc[UR36][R4.64+0x18] ;  /* 0x0000182404097981 */ /* 0x001ea8000c1e1900 */
[----:B--2---:R0:W-:Y:S04]  /*0260*/  STG.E desc[UR36][R6.64+0x18], R9 ;  /* 0x0000180906007986 */ /* 0x0041e8000c101924 */
[----:B-1----:R-:W2:Y:S04]  /*0270*/  LDG.E R11, desc[UR36][R4.64+0x1c] ;  /* 0x00001c24040b7981 */ /* 0x002ea8000c1e1900 */
[----:B--2---:R1:W-:Y:S04]  /*0280*/  STG.E desc[UR36][R6.64+0x1c], R11 ;  /* 0x00001c0b06007986 */ /* 0x0043e8000c101924 */
[----:B------:R-:W2:Y:S04]  /*0290*/  LDG.E R13, desc[UR36][R4.64+0x20] ;  /* 0x00002024040d7981 */ /* 0x000ea8000c1e1900 */
[----:B--2---:R2:W-:Y:S04]  /*02a0*/  STG.E desc[UR36][R6.64+0x20], R13 ;  /* 0x0000200d06007986 */ /* 0x0045e8000c101924 */
[----:B---3--:R-:W3:Y:S04]  /*02b0*/  LDG.E R15, desc[UR36][R4.64+0x24] ;  /* 0x00002424040f7981 */ /* 0x008ee8000c1e1900 */
[----:B---3--:R3:W-:Y:S04]  /*02c0*/  STG.E desc[UR36][R6.64+0x24], R15 ;  /* 0x0000240f06007986 */ /* 0x0087e8000c101924 */
[----:B----4-:R-:W4:Y:S04]  /*02d0*/  LDG.E R19, desc[UR36][R4.64+0x28] ;  /* 0x0000282404137981 */ /* 0x010f28000c1e1900 */
[----:B----4-:R4:W-:Y:S04]  /*02e0*/  STG.E desc[UR36][R6.64+0x28], R19 ;  /* 0x0000281306007986 */ /* 0x0109e8000c101924 */
[----:B-----5:R-:W5:Y:S04]  /*02f0*/  LDG.E R21, desc[UR36][R4.64+0x2c] ;  /* 0x00002c2404157981 */ /* 0x020f68000c1e1900 */
[----:B-----5:R4:W-:Y:S04]  /*0300*/  STG.E desc[UR36][R6.64+0x2c], R21 ;  /* 0x00002c1506007986 */ /* 0x0209e8000c101924 */
[----:B0-----:R-:W5:Y:S04]  /*0310*/  LDG.E R9, desc[UR36][R4.64+0x30] ;  /* 0x0000302404097981 */ /* 0x001f68000c1e1900 */
[----:B-----5:R4:W-:Y:S04]  /*0320*/  STG.E desc[UR36][R6.64+0x30], R9 ;  /* 0x0000300906007986 */ /* 0x0209e8000c101924 */
[----:B-1----:R-:W5:Y:S04]  /*0330*/  LDG.E R11, desc[UR36][R4.64+0x34] ;  /* 0x00003424040b7981 */ /* 0x002f68000c1e1900 */
[----:B-----5:R4:W-:Y:S04]  /*0340*/  STG.E desc[UR36][R6.64+0x34], R11 ;  /* 0x0000340b06007986 */ /* 0x0209e8000c101924 */
[----:B--2---:R-:W2:Y:S04]  /*0350*/  LDG.E R13, desc[UR36][R4.64+0x38] ;  /* 0x00003824040d7981 */ /* 0x004ea8000c1e1900 */
[----:B--2---:R4:W-:Y:S04]  /*0360*/  STG.E desc[UR36][R6.64+0x38], R13 ;  /* 0x0000380d06007986 */ /* 0x0049e8000c101924 */
[----:B---3--:R-:W2:Y:S01]  /*0370*/  LDG.E R15, desc[UR36][R4.64+0x3c] ;  /* 0x00003c24040f7981 */ /* 0x008ea2000c1e1900 */
[----:B------:R-:W-:-:S05]  /*0380*/  VIADD R3, R3, 0x10 ;  /* 0x0000001003037836 */ /* 0x000fca0000000000 */
[----:B------:R-:W-:Y:S01]  /*0390*/  ISETP.NE.AND P0, PT, R3, R0, PT ;  /* 0x000000000300720c */ /* 0x000fe20003f05270 */
[----:B--2---:R4:W-:-:S12]  /*03a0*/  STG.E desc[UR36][R6.64+0x3c], R15 ;  /* 0x00003c0f06007986 */ /* 0x0049d8000c101924 */
[----:B------:R-:W-:Y:S05]  /*03b0*/  @P0 BRA `(.L_x_225) ;  /* 0xfffffffc00640947 */ /* 0x000fea000383ffff */
.L_x_224:
[----:B------:R-:W-:Y:S05]  /*03c0*/  BRA.U !UP2, `(.L_x_223) ;  /* 0x000000010adc7547 */ /* 0x000fea000b800000 */
[----:B------:R-:W-:Y:S02]  /*03d0*/  UISETP.GE.U32.AND UP1, UPT, UR4, 0x8, UPT ;  /* 0x000000080400788c */ /* 0x000fe4000bf26070 */
[----:B------:R-:W-:-:S04]  /*03e0*/  ULOP3.LUT UR6, UR5, 0x7, URZ, 0xc0, !UPT ;  /* 0x0000000705067892 */ /* 0x000fc8000f8ec0ff */
[----:B------:R-:W-:-:S03]  /*03f0*/  UISETP.NE.AND UP2, UPT, UR6, URZ, UPT ;  /* 0x000000ff0600728c */ /* 0x000fc6000bf45270 */
[----:B------:R-:W-:Y:S08]  /*0400*/  BRA.U !UP1, `(.L_x_226) ;  /* 0x0000000109547547 */ /* 0x000ff0000b800000 */
        /* <DEDUP_REMOVED lines=12> */
[----:B------:R-:W3:Y:S04]  /*04d0*/  LDG.E R15, desc[UR36][R4.64+0x10] ;  /* 0x00001024040f7981 */ /* 0x000ee8000c1e1900 */
[----:B---3--:R2:W-:Y:S04]  /*04e0*/  STG.E desc[UR36][R6.64+0x10], R15 ;  /* 0x0000100f06007986 */ /* 0x0085e8000c101924 */
[----:B------:R-:W3:Y:S04]  /*04f0*/  LDG.E R19, desc[UR36][R4.64+0x14] ;  /* 0x0000142404137981 */ /* 0x000ee8000c1e1900 */
[----:B---3--:R2:W-:Y:S04]  /*0500*/  STG.E desc[UR36][R6.64+0x14], R19 ;  /* 0x0000141306007986 */ /* 0x0085e8000c101924 */
[----:B0-----:R-:W3:Y:S04]  /*0510*/  LDG.E R3, desc[UR36][R4.64+0x18] ;  /* 0x0000182404037981 */ /* 0x001ee8000c1e1900 */
[----:B---3--:R2:W-:Y:S04]  /*0520*/  STG.E desc[UR36][R6.64+0x18], R3 ;  /* 0x0000180306007986 */ /* 0x0085e8000c101924 */
[----:B-1----:R-:W3:Y:S01]  /*0530*/  LDG.E R9, desc[UR36][R4.64+0x1c] ;  /* 0x00001c2404097981 */ /* 0x002ee2000c1e1900 */
[----:B------:R-:W-:-:S03]  /*0540*/  VIADD R0, R0, 0x8 ;  /* 0x0000000800007836 */ /* 0x000fc60000000000 */
[----:B---3--:R2:W-:Y:S04]  /*0550*/  STG.E desc[UR36][R6.64+0x1c], R9 ;  /* 0x00001c0906007986 */ /* 0x0085e8000c101924 */
.L_x_226:
[----:B------:R-:W-:Y:S05]  /*0560*/  BRA.U !UP2, `(.L_x_223) ;  /* 0x000000010a747547 */ /* 0x000fea000b800000 */
[----:B------:R-:W-:Y:S02]  /*0570*/  UISETP.GE.U32.AND UP1, UPT, UR6, 0x4, UPT ;  /* 0x000000040600788c */ /* 0x000fe4000bf26070 */
[----:B------:R-:W-:-:S04]  /*0580*/  ULOP3.LUT UR7, UR5, 0x3, URZ, 0xc0, !UPT ;  /* 0x0000000305077892 */ /* 0x000fc8000f8ec0ff */
[----:B------:R-:W-:-:S03]  /*0590*/  UISETP.NE.AND UP2, UPT, UR7, URZ, UPT ;  /* 0x000000ff0700728c */ /* 0x000fc6000bf45270 */
[----:B------:R-:W-:Y:S08]  /*05a0*/  BRA.U !UP1, `(.L_x_227) ;  /* 0x0000000109347547 */ /* 0x000ff0000b800000 */
[----:B------:R-:W0:Y:S08]  /*05b0*/  LDC.64 R4, c[0x0][0x388] ;  /* 0x0000e200ff047b82 */ /* 0x000e300000000a00 */
[----:B--2-4-:R-:W1:Y:S01]  /*05c0*/  LDC.64 R6, c[0x0][0x390] ;  /* 0x0000e400ff067b82 */ /* 0x014e620000000a00 */
        /* <DEDUP_REMOVED lines=8> */
[----:B------:R-:W2:Y:S01]  /*0650*/  LDG.E R13, desc[UR36][R4.64+0xc] ;  /* 0x00000c24040d7981 */ /* 0x000ea2000c1e1900 */
[----:B------:R-:W-:-:S03]  /*0660*/  VIADD R0, R0, 0x4 ;  /* 0x0000000400007836 */ /* 0x000fc60000000000 */
[----:B--2---:R0:W-:Y:S04]  /*0670*/  STG.E desc[UR36][R6.64+0xc], R13 ;  /* 0x00000c0d06007986 */ /* 0x0041e8000c101924 */
.L_x_227:
[----:B------:R-:W-:Y:S05]  /*0680*/  BRA.U !UP2, `(.L_x_223) ;  /* 0x000000010a2c7547 */ /* 0x000fea000b800000 */
[----:B0-2-4-:R-:W0:Y:S01]  /*0690*/  LDC.64 R8, c[0x0][0x388] ;  /* 0x0000e200ff087b82 */ /* 0x015e220000000a00 */
[----:B------:R-:W-:-:S07]  /*06a0*/  UMOV UR4, URZ ;  /* 0x000000ff00047c82 */ /* 0x000fce0008000000 */
[----:B------:R-:W1:Y:S02]  /*06b0*/  LDC.64 R10, c[0x0][0x390] ;  /* 0x0000e400ff0a7b82 */ /* 0x000e640000000a00 */
.L_x_228:
[----:B0--3--:R-:W-:-:S06]  /*06c0*/  IMAD.WIDE.U32 R4, R0, 0x4, R8 ;  /* 0x0000000400047825 */ /* 0x009fcc00078e0008 */
[----:B------:R-:W2:Y:S01]  /*06d0*/  LDG.E R5, desc[UR36][R4.64] ;  /* 0x0000002404057981 */ /* 0x000ea2000c1e1900 */
[----:B-1----:R-:W-:Y:S01]  /*06e0*/  IMAD.WIDE.U32 R6, R0, 0x4, R10 ;  /* 0x0000000400067825 */ /* 0x002fe200078e000a */
[----:B------:R-:W-:-:S03]  /*06f0*/  UIADD3 UR4, UPT, UPT, UR4, 0x1, URZ ;  /* 0x0000000104047890 */ /* 0x000fc6000fffe0ff */
[----:B------:R-:W-:Y:S01]  /*0700*/  VIADD R0, R0, 0x1 ;  /* 0x0000000100007836 */ /* 0x000fe20000000000 */
[----:B------:R-:W-:Y:S01]  /*0710*/  UISETP.NE.AND UP1, UPT, UR4, UR7, UPT ;  /* 0x000000070400728c */ /* 0x000fe2000bf25270 */
[----:B--2---:R3:W-:Y:S08]  /*0720*/  STG.E desc[UR36][R6.64], R5 ;  /* 0x0000000506007986 */ /* 0x0047f0000c101924 */
[----:B------:R-:W-:Y:S05]  /*0730*/  BRA.U UP1, `(.L_x_228) ;  /* 0xfffffffd01e07547 */ /* 0x000fea000b83ffff */
.L_x_223:
[----:B--2-4-:R-:W-:Y:S01]  /*0740*/  CS2R R18, SRZ ;  /* 0x0000000000127805 */ /* 0x014fe2000001ff00 */
[----:B------:R-:W-:Y:S06]  /*0750*/  BRA.U !UP0, `(.L_x_229) ;  /* 0x0000000108787547 */ /* 0x000fec000b800000 */
[----:B------:R-:W-:Y:S01]  /*0760*/  MOV R0, 0x180 ;  /* 0x0000018000007802 */ /* 0x000fe20000000f00 */
[----:B------:R-:W-:Y:S02]  /*0770*/  USHF.L.U32 UR6, UR5, 0x2, URZ ;  /* 0x0000000205067899 */ /* 0x000fe400080006ff */
[----:B------:R-:W-:Y:S01]  /*0780*/  USHF.R.U32.HI UR4, URZ, 0x1e, UR5 ;  /* 0x0000001eff047899 */ /* 0x000fe20008011605 */
[----:B0--3--:R0:W1:Y:S03]  /*0790*/  LDC.64 R6, c[0x4][R0] ;  /* 0x0100000000067b82 */ /* 0x0090660000000a00 */
[----:B------:R-:W-:Y:S02]  /*07a0*/  IMAD.U32 R4, RZ, RZ, UR6 ;  /* 0x00000006ff047e24 */ /* 0x000fe4000f8e00ff */
[----:B------:R-:W-:-:S07]  /*07b0*/  IMAD.U32 R5, RZ, RZ, UR4 ;  /* 0x00000004ff057e24 */ /* 0x000fce000f8e00ff */
[----:B------:R-:W-:-:S07]  /*07c0*/  LEPC R20, `(.L_x_230) ;  /* 0x000000001014794e */ /* 0x000fce0000000000 */
[----:B01----:R-:W-:Y:S05]  /*07d0*/  CALL.ABS.NOINC R6 ;  /* 0x0000000006007343 */ /* 0x003fea0003c00000 */
.L_x_230:
[----:B------:R-:W-:Y:S01]  /*07e0*/  ISETP.NE.U32.AND P0, PT, R4, RZ, PT ;  /* 0x000000ff0400720c */ /* 0x000fe20003f05070 */
[----:B------:R-:W-:Y:S02]  /*07f0*/  IMAD.MOV.U32 R18, RZ, RZ, R4 ;  /* 0x000000ffff127224 */ /* 0x000fe400078e0004 */
[----:B------:R-:W-:Y:S01]  /*0800*/  IMAD.MOV.U32 R19, RZ, RZ, R5 ;  /* 0x000000ffff137224 */ /* 0x000fe200078e0005 */
[----:B------:R-:W-:-:S13]  /*0810*/  ISETP.NE.AND.EX P0, PT, R5, RZ, PT, P0 ;  /* 0x000000ff0500720c */ /* 0x000fda0003f05300 */
[----:B------:R-:W-:Y:S05]  /*0820*/  @P0 BRA `(.L_x_229) ;  /* 0x0000000000440947 */ /* 0x000fea0003800000 */
[----:B------:R-:W-:Y:S02]  /*0830*/  MOV R0, 0x188 ;  /* 0x0000018800007802 */ /* 0x000fe40000000f00 */
[----:B------:R-:W-:Y:S02]  /*0840*/  CS2R R4, SRZ ;  /* 0x0000000000047805 */ /* 0x000fe4000001ff00 */
[----:B------:R0:W1:Y:S05]  /*0850*/  LDC.64 R6, c[0x4][R0] ;  /* 0x0100000000067b82 */ /* 0x00006a0000000a00 */
[----:B------:R-:W-:-:S07]  /*0860*/  LEPC R20, `(.L_x_231) ;  /* 0x000000001014794e */ /* 0x000fce0000000000 */
[----:B01----:R-:W-:Y:S05]  /*0870*/  CALL.ABS.NOINC R6 ;  /* 0x0000000006007343 */ /* 0x003fea0003c00000 */
.L_x_231:
[----:B------:R-:W0:Y:S01]  /*0880*/  LDC.64 R10, c[0x4][0x168] ;  /* 0x01005a00ff0a7b82 */ /* 0x000e220000000a00 */
[----:B------:R-:W-:Y:S01]  /*0890*/  MOV R0, 0x178 ;  /* 0x0000017800007802 */ /* 0x000fe20000000f00 */
[----:B------:R-:W1:Y:S01]  /*08a0*/  LDCU.64 UR4, c[0x4][0x170] ;  /* 0x01002e00ff0477ac */ /* 0x000e620008000a00 */
[----:B------:R-:W-:Y:S02]  /*08b0*/  IMAD.MOV.U32 R6, RZ, RZ, R22 ;  /* 0x000000ffff067224 */ /* 0x000fe400078e0016 */
[----:B------:R-:W-:-:S03]  /*08c0*/  IMAD.MOV.U32 R7, RZ, RZ, R2 ;  /* 0x000000ffff077224 */ /* 0x000fc600078e0002 */
[----:B------:R2:W3:Y:S01]  /*08d0*/  LDC.64 R8, c[0x4][R0] ;  /* 0x0100000000087b82 */ /* 0x0004e20000000a00 */
[----:B-1----:R-:W-:Y:S02]  /*08e0*/  IMAD.U32 R4, RZ, RZ, UR4 ;  /* 0x00000004ff047e24 */ /* 0x002fe4000f8e00ff */
[----:B------:R-:W-:Y:S01]  /*08f0*/  IMAD.U32 R5, RZ, RZ, UR5 ;  /* 0x00000005ff057e24 */ /* 0x000fe2000f8e00ff */
[----:B0-----:R2:W-:Y:S06]  /*0900*/  STL.64 [R1], R10 ;  /* 0x0000000a01007387 */ /* 0x0015ec0000100a00 */
[----:B------:R-:W-:-:S07]  /*0910*/  LEPC R20, `(.L_x_232) ;  /* 0x000000001014794e */ /* 0x000fce0000000000 */
[----:B--23--:R-:W-:Y:S05]  /*0920*/  CALL.ABS.NOINC R8 ;  /* 0x0000000008007343 */ /* 0x00cfea0003c00000 */
.L_x_232:
[----:B------:R-:W-:Y:S05]  /*0930*/  BPT.TRAP 0x1 ;  /* 0x000000040000795c */ /* 0x000fea0000300000 */
.L_x_229:
[----:B------:R-:W1:Y:S01]  /*0940*/  LDC R0, c[0x0][0x380] ;  /* 0x0000e000ff007b82 */ /* 0x000e620000000800 */
[----:B------:R-:W1:Y:S02]  /*0950*/  LDCU.64 UR4, c[0x0][0x390] ;  /* 0x00007200ff0477ac */ /* 0x000e640008000a00 */
[----:B-1----:R-:W-:-:S04]  /*0960*/  LEA R22, P0, R0, UR4, 0x2 ;  /* 0x0000000400167c11 */ /* 0x002fc8000f8010ff */
[----:B------:R-:W-:Y:S02]  /*0970*/  LEA.HI.X R0, R0, UR5, RZ, 0x2, P0 ;  /* 0x0000000500007c11 */ /* 0x000fe400080f14ff */
[----:B------:R-:W-:-:S04]  /*0980*/  ISETP.GT.U32.AND P0, PT, R22, UR4, PT ;  /* 0x0000000416007c0c */ /* 0x000fc8000bf04070 */
[----:B------:R-:W-:-:S13]  /*0990*/  ISETP.GT.U32.AND.EX P0, PT, R0, UR5, PT, P0 ;  /* 0x0000000500007c0c */ /* 0x000fda000bf04100 */
[----:B------:R-:W-:Y:S05]  /*09a0*/  @!P0 BRA `(.L_x_233) ;  /* 0x0000001000148947 */ /* 0x000fea0003800000 */
[----:B------:R-:W1:Y:S01]  /*09b0*/  LDCU.64 UR4, c[0x0][0x390] ;  /* 0x00007200ff0477ac */ /* 0x000e620008000a00 */
[----:B------:R-:W-:Y:S01]  /*09c0*/  BSSY.RECONVERGENT B2, `(.L_x_233) ;  /* 0x0000103000027945 */ /* 0x000fe20003800200 */
[----:B-1----:R-:W-:Y:S02]  /*09d0*/  IMAD.U32 R21, RZ, RZ, UR4 ;  /* 0x00000004ff157e24 */ /* 0x002fe4000f8e00ff */
[----:B------:R-:W-:Y:S02]  /*09e0*/  IMAD.U32 R20, RZ, RZ, UR5 ;  /* 0x00000005ff147e24 */ /* 0x000fe4000f8e00ff */
[----:B------:R-:W-:Y:S02]  /*09f0*/  IMAD.U32 R2, RZ, RZ, UR4 ;  /* 0x00000004ff027e24 */ /* 0x000fe4000f8e00ff */
[----:B0--3--:R-:W-:-:S07]  /*0a00*/  IMAD.U32 R7, RZ, RZ, UR5 ;  /* 0x00000005ff077e24 */ /* 0x009fce000f8e00ff */
.L_x_254:
[C---:B------:R-:W-:Y:S01]  /*0a10*/  IADD3 R3, P1, PT, R21.reuse, 0x80, RZ ;  /* 0x0000008015037810 */ /* 0x040fe20007f3e0ff */
[----:B------:R-:W-:Y:S01]  /*0a20*/  BSSY.RECONVERGENT B1, `(.L_x_234) ;  /* 0x00000f9000017945 */ /* 0x000fe20003800200 */
[----:B------:R-:W-:Y:S01]  /*0a30*/  IADD3 R13, P2, PT, R21, 0x4, RZ ;  /* 0x00000004150d7810 */ /* 0x000fe20007f5e0ff */
[----:B------:R-:W-:Y:S01]  /*0a40*/  IMAD.MOV.U32 R15, RZ, RZ, R21 ;  /* 0x000000ffff0f7224 */ /* 0x000fe200078e0015 */
[CC--:B------:R-:W-:Y:S01]  /*0a50*/  ISETP.LT.U32.AND P0, PT, R3.reuse, R22.reuse, PT ;  /* 0x000000160300720c */ /* 0x0c0fe20003f01070 */
[--C-:B------:R-:W-:Y:S01]  /*0a60*/  IMAD.X R5, RZ, RZ, R20.reuse, P1 ;  /* 0x000000ffff057224 */ /* 0x100fe200008e0614 */
[----:B------:R-:W-:Y:S01]  /*0a70*/  ISETP.GE.U32.AND P1, PT, R3, R22, PT ;  /* 0x000000160300720c */ /* 0x000fe20003f26070 */
[--C-:B------:R-:W-:Y:S02]  /*0a80*/  IMAD.X R12, RZ, RZ, R20.reuse, P2 ;  /* 0x000000ffff0c7224 */ /* 0x100fe400010e0614 */
[----:B------:R-:W-:Y:S01]  /*0a90*/  IMAD.MOV.U32 R14, RZ, RZ, R20 ;  /* 0x000000ffff0e7224 */ /* 0x000fe200078e0014 */
[CC--:B------:R-:W-:Y:S01]  /*0aa0*/  ISETP.LT.U32.AND.EX P0, PT, R5.reuse, R0.reuse, PT, P0 ;  /* 0x000000000500720c */ /* 0x0c0fe20003f01100 */
[----:B------:R-:W-:Y:S01]  /*0ab0*/  IMAD.MOV.U32 R21, RZ, RZ, R3 ;  /* 0x000000ffff157224 */ /* 0x000fe200078e0003 */
[----:B------:R-:W-:Y:S01]  /*0ac0*/  ISETP.GE.U32.AND.EX P1, PT, R5, R0, PT, P1 ;  /* 0x000000000500720c */ /* 0x000fe20003f26110 */
[----:B------:R-:W-:Y:S01]  /*0ad0*/  IMAD.MOV.U32 R20, RZ, RZ, R5 ;  /* 0x000000ffff147224 */ /* 0x000fe200078e0005 */
[----:B------:R-:W-:Y:S01]  /*0ae0*/  SEL R4, R3, R22, P0 ;  /* 0x0000001603047207 */ /* 0x000fe20000000000 */
[----:B------:R-:W-:Y:S01]  /*0af0*/  IMAD.MOV.U32 R3, RZ, RZ, R7 ;  /* 0x000000ffff037224 */ /* 0x000fe200078e0007 */
[----:B------:R-:W-:-:S02]  /*0b00*/  SEL R9, R5, R0, P0 ;  /* 0x0000000005097207 */ /* 0x000fc40000000000 */
[----:B------:R-:W-:-:S04]  /*0b10*/  ISETP.NE.U32.AND P2, PT, R13, R4, PT ;  /* 0x000000040d00720c */ /* 0x000fc80003f45070 */
[----:B------:R-:W-:-:S13]  /*0b20*/  ISETP.NE.AND.EX P0, PT, R12, R9, PT, P2 ;  /* 0x000000090c00720c */ /* 0x000fda0003f05320 */
[----:B------:R-:W-:Y:S05]  /*0b30*/  @!P0 BRA `(.L_x_235) ;  /* 0x0000000c009c8947 */ /* 0x000fea0003800000 */
[----:B------:R-:W-:Y:S01]  /*0b40*/  CS2R R30, SRZ ;  /* 0x00000000001e7805 */ /* 0x000fe2000001ff00 */
[--C-:B------:R-:W-:Y:S02]  /*0b50*/  IMAD.MOV.U32 R10, RZ, RZ, R2.reuse ;  /* 0x000000ffff0a7224 */ /* 0x100fe400078e0002 */
[--C-:B------:R-:W-:Y:S02]  /*0b60*/  IMAD.MOV.U32 R11, RZ, RZ, R3.reuse ;  /* 0x000000ffff0b7224 */ /* 0x100fe400078e0003 */
[----:B------:R-:W-:Y:S02]  /*0b70*/  IMAD.MOV.U32 R29, RZ, RZ, R2 ;  /* 0x000000ffff1d7224 */ /* 0x000fe400078e0002 */
[----:B------:R-:W-:-:S07]  /*0b80*/  IMAD.MOV.U32 R28, RZ, RZ, R3 ;  /* 0x000000ffff1c7224 */ /* 0x000fce00078e0003 */
.L_x_253:
[----:B------:R-:W-:Y:S01]  /*0b90*/  IMAD.MOV.U32 R4, RZ, RZ, R29 ;  /* 0x000000ffff047224 */ /* 0x000fe200078e001d */
[----:B--2---:R-:W2:Y:S01]  /*0ba0*/  LDG.E R6, desc[UR36][R2.64] ;  /* 0x0000002402067981 */ /* 0x004ea2000c1e1900 */
[----:B------:R-:W-:-:S05]  /*0bb0*/  IMAD.MOV.U32 R5, RZ, RZ, R28 ;  /* 0x000000ffff057224 */ /* 0x000fca00078e001c */
[----:B------:R-:W2:Y:S01]  /*0bc0*/  LDG.E R23, desc[UR36][R4.64+0x4] ;  /* 0x0000042404177981 */ /* 0x000ea2000c1e1900 */
[----:B------:R-:W-:Y:S01]  /*0bd0*/  IADD3 R24, P2, PT, R10, 0x4, RZ ;  /* 0x000000040a187810 */ /* 0x000fe20007f5e0ff */
[----:B------:R-:W-:Y:S01]  /*0be0*/  BSSY.RECONVERGENT B0, `(.L_x_236) ;  /* 0x00000cb000007945 */ /* 0x000fe20003800200 */
[----:B------:R-:W-:-:S03]  /*0bf0*/  IADD3 R25, P3, PT, R29, 0x4, RZ ;  /* 0x000000041d197810 */ /* 0x000fc60007f7e0ff */
[----:B------:R-:W-:Y:S02]  /*0c00*/  IMAD.X R27, RZ, RZ, R11, P2 ;  /* 0x000000ffff1b7224 */ /* 0x000fe400010e060b */
[----:B------:R-:W-:Y:S01]  /*0c10*/  IMAD.X R26, RZ, RZ, R28, P3 ;  /* 0x000000ffff1a7224 */ /* 0x000fe200018e061c */
[----:B--2---:R-:W-:-:S13]  /*0c20*/  ISETP.GT.U32.AND P0, PT, R23, R6, PT ;  /* 0x000000061700720c */ /* 0x004fda0003f04070 */
[----:B------:R-:W-:Y:S05]  /*0c30*/  @P0 BRA `(.L_x_237) ;  /* 0x0000000000680947 */ /* 0x000fea0003800000 */
[----:B------:R-:W2:Y:S01]  /*0c40*/  LDG.E R4, desc[UR36][R4.64] ;  /* 0x0000002404047981 */ /* 0x000ea2000c1e1900 */
[----:B------:R-:W-:Y:S01]  /*0c50*/  BSSY.RECONVERGENT B3, `(.L_x_238) ;  /* 0x0000014000037945 */ /* 0x000fe20003800200 */
[----:B------:R-:W-:Y:S02]  /*0c60*/  IMAD.MOV.U32 R11, RZ, RZ, R25 ;  /* 0x000000ffff0b7224 */ /* 0x000fe400078e0019 */
[----:B------:R-:W-:Y:S01]  /*0c70*/  IMAD.MOV.U32 R32, RZ, RZ, R26 ;  /* 0x000000ffff207224 */ /* 0x000fe200078e001a */
[----:B--2---:R-:W-:-:S13]  /*0c80*/  ISETP.GT.U32.AND P0, PT, R23, R4, PT ;  /* 0x000000041700720c */ /* 0x004fda0003f04070 */
[----:B------:R-:W-:Y:S05]  /*0c90*/  @!P0 BRA `(.L_x_239) ;  /* 0x00000000003c8947 */ /* 0x000fea0003800000 */
[----:B------:R-:W-:-:S07]  /*0ca0*/  IMAD.MOV.U32 R8, RZ, RZ, R4 ;  /* 0x000000ffff087224 */ /* 0x000fce00078e0004 */
.L_x_240:
[----:B------:R-:W-:Y:S02]  /*0cb0*/  IMAD.MOV.U32 R4, RZ, RZ, R11 ;  /* 0x000000ffff047224 */ /* 0x000fe400078e000b */
[----:B------:R-:W-:Y:S02]  /*0cc0*/  IMAD.MOV.U32 R5, RZ, RZ, R32 ;  /* 0x000000ffff057224 */ /* 0x000fe400078e0020 */
[--C-:B------:R-:W-:Y:S02]  /*0cd0*/  IMAD.MOV.U32 R6, RZ, RZ, R29.reuse ;  /* 0x000000ffff067224 */ /* 0x100fe400078e001d */
[----:B------:R-:W-:Y:S01]  /*0ce0*/  IMAD.MOV.U32 R7, RZ, RZ, R28 ;  /* 0x000000ffff077224 */ /* 0x000fe200078e001c */
[----:B------:R0:W-:Y:S04]  /*0cf0*/  STG.E desc[UR36][R4.64], R8 ;  /* 0x0000000804007986 */ /* 0x0001e8000c101924 */
[----:B0-----:R-:W2:Y:S01]  /*0d00*/  LDG.E R8, desc[UR36][R6.64+-0x4] ;  /* 0xfffffc2406087981 */ /* 0x001ea2000c1e1900 */
[----:B------:R-:W-:Y:S01]  /*0d10*/  IADD3 R9, P2, PT, R29, -0x4, RZ ;  /* 0xfffffffc1d097810 */ /* 0x000fe20007f5e0ff */
[----:B------:R-:W-:-:S02]  /*0d20*/  IMAD.MOV.U32 R11, RZ, RZ, R29 ;  /* 0x000000ffff0b7224 */ /* 0x000fc400078e001d */
[----:B------:R-:W-:Y:S01]  /*0d30*/  IMAD.MOV.U32 R32, RZ, RZ, R28 ;  /* 0x000000ffff207224 */ /* 0x000fe200078e001c */
[----:B------:R-:W-:Y:S01]  /*0d40*/  IADD3.X R10, PT, PT, R28, -0x1, RZ, P2, !PT ;  /* 0xffffffff1c0a7810 */ /* 0x000fe200017fe4ff */
[----:B------:R-:W-:-:S04]  /*0d50*/  IMAD.MOV.U32 R29, RZ, RZ, R9 ;  /* 0x000000ffff1d7224 */ /* 0x000fc800078e0009 */
[----:B------:R-:W-:Y:S01]  /*0d60*/  IMAD.MOV.U32 R28, RZ, RZ, R10 ;  /* 0x000000ffff1c7224 */ /* 0x000fe200078e000a */
[----:B--2---:R-:W-:-:S13]  /*0d70*/  ISETP.GT.U32.AND P0, PT, R23, R8, PT ;  /* 0x000000081700720c */ /* 0x004fda0003f04070 */
[----:B------:R-:W-:Y:S05]  /*0d80*/  @P0 BRA `(.L_x_240) ;  /* 0xfffffffc00c80947 */ /* 0x000fea000383ffff */
.L_x_239:
[----:B------:R-:W-:Y:S05]  /*0d90*/  BSYNC.RECONVERGENT B3 ;  /* 0x0000000000037941 */ /* 0x000fea0003800200 */
.L_x_238:
[----:B------:R-:W-:Y:S02]  /*0da0*/  IMAD.MOV.U32 R4, RZ, RZ, R11 ;  /* 0x000000ffff047224 */ /* 0x000fe400078e000b */
[----:B------:R-:W-:-:S05]  /*0db0*/  IMAD.MOV.U32 R5, RZ, RZ, R32 ;  /* 0x000000ffff057224 */ /* 0x000fca00078e0020 */
[----:B------:R3:W-:Y:S01]  /*0dc0*/  STG.E desc[UR36][R4.64], R23 ;  /* 0x0000001704007986 */ /* 0x0007e2000c101924 */
[----:B------:R-:W-:Y:S05]  /*0dd0*/  BRA `(.L_x_241) ;  /* 0x0000000800ac7947 */ /* 0x000fea0003800000 */
.L_x_237:
[----:B------:R-:W-:Y:S01]  /*0de0*/  LOP3.LUT R34, R31, 0x3, RZ, 0xc0, !PT ;  /* 0x000000031f227812 */ /* 0x000fe200078ec0ff */
[----:B------:R-:W-:Y:S01]  /*0df0*/  BSSY.RECONVERGENT B3, `(.L_x_242) ;  /* 0x000002b000037945 */ /* 0x000fe20003800200 */
[----:B------:R-:W-:Y:S01]  /*0e00*/  IADD3 R6, P2, PT, R29, 0x8, RZ ;  /* 0x000000081d067810 */ /* 0x000fe20007f5e0ff */
[----:B------:R-:W-:Y:S01]  /*0e10*/  IMAD.MOV.U32 R32, RZ, RZ, R13 ;  /* 0x000000ffff207224 */ /* 0x000fe200078e000d */
[----:B------:R-:W-:Y:S01]  /*0e20*/  ISETP.NE.U32.AND P0, PT, R34, 0x3, PT ;  /* 0x000000032200780c */ /* 0x000fe20003f05070 */
[----:B------:R-:W-:Y:S02]  /*0e30*/  IMAD.MOV.U32 R33, RZ, RZ, R12 ;  /* 0x000000ffff217224 */ /* 0x000fe400078e000c */
[----:B------:R-:W-:Y:S01]  /*0e40*/  IMAD.X R7, RZ, RZ, R28, P2 ;  /* 0x000000ffff077224 */ /* 0x000fe200010e061c */
[----:B------:R-:W-:Y:S01]  /*0e50*/  ISETP.NE.AND.EX P0, PT, RZ, RZ, PT, P0 ;  /* 0x000000ffff00720c */ /* 0x000fe20003f05300 */
[----:B------:R-:W-:Y:S02]  /*0e60*/  IMAD.MOV.U32 R8, RZ, RZ, R24 ;  /* 0x000000ffff087224 */ /* 0x000fe400078e0018 */
[----:B------:R-:W-:-:S10]  /*0e70*/  IMAD.MOV.U32 R9, RZ, RZ, R27 ;  /* 0x000000ffff097224 */ /* 0x000fd400078e001b */
[----:B------:R-:W-:Y:S05]  /*0e80*/  @!P0 BRA `(.L_x_243) ;  /* 0x0000000000848947 */ /* 0x000fea0003800000 */
[----:B------:R-:W2:Y:S01]  /*0e90*/  LDG.E R35, desc[UR36][R10.64] ;  /* 0x000000240a237981 */ /* 0x000ea2000c1e1900 */
[----:B------:R-:W-:Y:S01]  /*0ea0*/  IMAD.MOV.U32 R6, RZ, RZ, R25 ;  /* 0x000000ffff067224 */ /* 0x000fe200078e0019 */
[----:B------:R-:W-:Y:S01]  /*0eb0*/  ISETP.NE.U32.AND P0, PT, R34, RZ, PT ;  /* 0x000000ff2200720c */ /* 0x000fe20003f05070 */
[----:B------:R-:W-:Y:S01]  /*0ec0*/  IMAD.MOV.U32 R7, RZ, RZ, R26 ;  /* 0x000000ffff077224 */ /* 0x000fe200078e001a */
[----:B------:R-:W-:Y:S01]  /*0ed0*/  IADD3 R32, P2, PT, R13, -0x4, RZ ;  /* 0xfffffffc0d207810 */ /* 0x000fe20007f5e0ff */
[----:B------:R-:W-:Y:S01]  /*0ee0*/  IMAD.MOV.U32 R8, RZ, RZ, R10 ;  /* 0x000000ffff087224 */ /* 0x000fe200078e000a */
[----:B------:R-:W-:Y:S01]  /*0ef0*/  ISETP.NE.AND.EX P0, PT, RZ, RZ, PT, P0 ;  /* 0x000000ffff00720c */ /* 0x000fe20003f05300 */
[----:B------:R-:W-:Y:S01]  /*0f00*/  IMAD.MOV.U32 R9, RZ, RZ, R11 ;  /* 0x000000ffff097224 */ /* 0x000fe200078e000b */
[----:B------:R-:W-:Y:S01]  /*0f10*/  IADD3.X R33, PT, PT, R12, -0x1, RZ, P2, !PT ;  /* 0xffffffff0c217810 */ /* 0x000fe200017fe4ff */
[----:B--2---:R0:W-:Y:S10]  /*0f20*/  STG.E desc[UR36][R6.64], R35 ;  /* 0x0000002306007986 */ /* 0x0041f4000c101924 */
[----:B------:R-:W-:Y:S05]  /*0f30*/  @!P0 BRA `(.L_x_243) ;  /* 0x0000000000588947 */ /* 0x000fea0003800000 */
[----:B0-----:R-:W2:Y:S01]  /*0f40*/  LDG.E R35, desc[UR36][R10.64+-0x4] ;  /* 0xfffffc240a237981 */ /* 0x001ea2000c1e1900 */
[----:B------:R-:W-:-:S04]  /*0f50*/  ISETP.NE.U32.AND P0, PT, R34, 0x1, PT ;  /* 0x000000012200780c */ /* 0x000fc80003f05070 */
[----:B------:R-:W-:Y:S01]  /*0f60*/  ISETP.NE.AND.EX P0, PT, RZ, RZ, PT, P0 ;  /* 0x000000ffff00720c */ /* 0x000fe20003f05300 */
[----:B--2---:R1:W-:-:S12]  /*0f70*/  STG.E desc[UR36][R4.64], R35 ;  /* 0x0000002304007986 */ /* 0x0043d8000c101924 */
[----:B------:R0:W2:Y:S01]  /*0f80*/  @P0 LDG.E R37, desc[UR36][R10.64+-0x8] ;  /* 0xfffff8240a250981 */ /* 0x0000a2000c1e1900 */
[C---:B------:R-:W-:Y:S01]  /*0f90*/  IADD3 R8, P3, PT, R10.reuse, -0x4, RZ ;  /* 0xfffffffc0a087810 */ /* 0x040fe20007f7e0ff */
[----:B------:R-:W-:Y:S01]  /*0fa0*/  IMAD.MOV.U32 R6, RZ, RZ, R4 ;  /* 0x000000ffff067224 */ /* 0x000fe200078e0004 */
[----:B------:R-:W-:Y:S01]  /*0fb0*/  @P0 IADD3 R29, P6, PT, R29, -0x4, RZ ;  /* 0xfffffffc1d1d0810 */ /* 0x000fe20007fde0ff */
[----:B------:R-:W-:Y:S01]  /*0fc0*/  IMAD.MOV.U32 R7, RZ, RZ, R5 ;  /* 0x000000ffff077224 */ /* 0x000fe200078e0005 */
[----:B------:R-:W-:Y:S02]  /*0fd0*/  @P0 IADD3 R34, P5, PT, R10, -0x8, RZ ;  /* 0xfffffff80a220810 */ /* 0x000fe40007fbe0ff */
[----:B------:R-:W-:Y:S01]  /*0fe0*/  IADD3.X R9, PT, PT, R11, -0x1, RZ, P3, !PT ;  /* 0xffffffff0b097810 */ /* 0x000fe20001ffe4ff */
[----:B------:R-:W-:Y:S01]  /*0ff0*/  @P0 IMAD.MOV.U32 R6, RZ, RZ, R29 ;  /* 0x000000ffff060224 */ /* 0x000fe200078e001d */
[----:B------:R-:W-:Y:S01]  /*1000*/  IADD3 R32, P2, PT, R13, -0x8, RZ ;  /* 0xfffffff80d207810 */ /* 0x000fe20007f5e0ff */
[----:B------:R-:W-:Y:S01]  /*1010*/  @P0 IMAD.MOV.U32 R8, RZ, RZ, R34 ;  /* 0x000000ffff080224 */ /* 0x000fe200078e0022 */
[----:B------:R-:W-:-:S02]  /*1020*/  @P0 IADD3.X R28, PT, PT, R28, -0x1, RZ, P6, !PT ;  /* 0xffffffff1c1c0810 */ /* 0x000fc400037fe4ff */
[----:B0-----:R-:W-:Y:S02]  /*1030*/  @P0 IADD3.X R11, PT, PT, R11, -0x1, RZ, P5, !PT ;  /* 0xffffffff0b0b0810 */ /* 0x001fe40002ffe4ff */
[----:B------:R-:W-:Y:S01]  /*1040*/  @P0 IADD3 R32, P4, PT, R13, -0xc, RZ ;  /* 0xfffffff40d200810 */ /* 0x000fe20007f9e0ff */
[----:B------:R-:W-:Y:S01]  /*1050*/  @P0 IMAD.MOV.U32 R7, RZ, RZ, R28 ;  /* 0x000000ffff070224 */ /* 0x000fe200078e001c */
[C---:B------:R-:W-:Y:S01]  /*1060*/  IADD3.X R33, PT, PT, R12.reuse, -0x1, RZ, P2, !PT ;  /* 0xffffffff0c217810 */ /* 0x040fe200017fe4ff */
[----:B------:R-:W-:Y:S01]  /*1070*/  @P0 IMAD.MOV.U32 R9, RZ, RZ, R11 ;  /* 0x000000ffff090224 */ /* 0x000fe200078e000b */
[----:B------:R-:W-:Y:S01]  /*1080*/  @P0 IADD3.X R33, PT, PT, R12, -0x1, RZ, P4, !PT ;  /* 0xffffffff0c210810 */ /* 0x000fe200027fe4ff */
[----:B--2---:R1:W-:Y:S08]  /*1090*/  @P0 STG.E desc[UR36][R4.64+-0x4], R37 ;  /* 0xfffffc2504000986 */ /* 0x0043f0000c101924 */
.L_x_243:
[----:B------:R-:W-:Y:S05]  /*10a0*/  BSYNC.RECONVERGENT B3 ;  /* 0x0000000000037941 */ /* 0x000fea0003800200 */
.L_x_242:
[----:B------:R-:W-:Y:S01]  /*10b0*/  ISETP.GE.U32.AND P0, PT, R31, 0x3, PT ;  /* 0x000000031f00780c */ /* 0x000fe20003f06070 */
[----:B------:R-:W-:Y:S03]  /*10c0*/  BSSY.RECONVERGENT B4, `(.L_x_244) ;  /* 0x000007b000047945 */ /* 0x000fe60003800200 */
[----:B------:R-:W-:-:S13]  /*10d0*/  ISETP.GE.U32.AND.EX P0, PT, R30, RZ, PT, P0 ;  /* 0x000000ff1e00720c */ /* 0x000fda0003f06100 */
[----:B------:R-:W-:Y:S05]  /*10e0*/  @!P0 BRA `(.L_x_245) ;  /* 0x0000000400e08947 */ /* 0x000fea0003800000 */
[----:B------:R-:W-:Y:S01]  /*10f0*/  ISETP.GT.U32.AND P0, PT, R32, R15, PT ;  /* 0x0000000f2000720c */ /* 0x000fe20003f04070 */
[----:B------:R-:W-:Y:S03]  /*1100*/  BSSY.RELIABLE B3, `(.L_x_246) ;  /* 0x0000061000037945 */ /* 0x000fe60003800100 */
[----:B------:R-:W-:-:S13]  /*1110*/  ISETP.GT.AND.EX P0, PT, R33, R14, PT, P0 ;  /* 0x0000000e2100720c */ /* 0x000fda0003f04300 */
[----:B------:R-:W-:Y:S05]  /*1120*/  @!P0 BRA `(.L_x_247) ;  /* 0x0000000400788947 */ /* 0x000fea0003800000 */
[----:B-1----:R-:W-:Y:S01]  /*1130*/  IADD3 R4, P0, PT, -R15, R32, RZ ;  /* 0x000000200f047210 */ /* 0x002fe20007f1e1ff */
[----:B------:R-:W-:Y:S03]  /*1140*/  BSSY.RECONVERGENT B5, `(.L_x_248) ;  /* 0x0000036000057945 */ /* 0x000fe60003800200 */
[----:B------:R-:W-:Y:S01]  /*1150*/  ISETP.GT.U32.AND P2, PT, R4, 0x30, PT ;  /* 0x000000300400780c */ /* 0x000fe20003f44070 */
[----:B------:R-:W-:Y:S01]  /*1160*/  IMAD.X R4, R33, 0x1, ~R14, P0 ;  /* 0x0000000121047824 */ /* 0x000fe200000e0e0e */
[----:B------:R-:W-:-:S04]  /*1170*/  PLOP3.LUT P0, PT, PT, PT, PT, 0x80, 0x8 ;  /* 0x000000000008781c */ /* 0x000fc80003f0f070 */
[----:B------:R-:W-:-:S13]  /*1180*/  ISETP.GT.AND.EX P2, PT, R4, RZ, PT, P2 ;  /* 0x000000ff0400720c */ /* 0x000fda0003f44320 */
[----:B------:R-:W-:Y:S05]  /*1190*/  @!P2 BRA `(.L_x_249) ;  /* 0x0000000000c0a947 */ /* 0x000fea0003800000 */
[----:B------:R-:W-:Y:S02]  /*11a0*/  IADD3 R5, P2, PT, R15, 0x30, RZ ;  /* 0x000000300f057810 */ /* 0x000fe40007f5e0ff */
[----:B------:R-:W-:-:S03]  /*11b0*/  PLOP3.LUT P0, PT, PT, PT, PT, 0x8, 0x80 ;  /* 0x000000000080781c */ /* 0x000fc60003f0e170 */
[----:B------:R-:W-:-:S10]  /*11c0*/  IMAD.X R4, RZ, RZ, R14, P2 ;  /* 0x000000ffff047224 */ /* 0x000fd400010e060e */
.L_x_250:
[----:B------:R-:W2:Y:S04]  /*11d0*/  LDG.E R11, desc[UR36][R8.64+-0x4] ;  /* 0xfffffc24080b7981 */ /* 0x000ea8000c1e1900 */
[----:B--2---:R1:W-:Y:S04]  /*11e0*/  STG.E desc[UR36][R6.64+-0x4], R11 ;  /* 0xfffffc0b06007986 */ /* 0x0043e8000c101924 */
[----:B------:R-:W2:Y:S04]  /*11f0*/  LDG.E R29, desc[UR36][R8.64+-0x8] ;  /* 0xfffff824081d7981 */ /* 0x000ea8000c1e1900 */
[----:B--2---:R2:W-:Y:S04]  /*1200*/  STG.E desc[UR36][R6.64+-0x8], R29 ;  /* 0xfffff81d06007986 */ /* 0x0045e8000c101924 */
[----:B0-----:R-:W3:Y:S04]  /*1210*/  LDG.E R35, desc[UR36][R8.64+-0xc] ;  /* 0xfffff42408237981 */ /* 0x001ee8000c1e1900 */
[----:B---3--:R0:W-:Y:S04]  /*1220*/  STG.E desc[UR36][R6.64+-0xc], R35 ;  /* 0xfffff42306007986 */ /* 0x0081e8000c101924 */
[----:B------:R-:W3:Y:S04]  /*1230*/  LDG.E R37, desc[UR36][R8.64+-0x10] ;  /* 0xfffff02408257981 */ /* 0x000ee8000c1e1900 */
[----:B---3--:R3:W-:Y:S04]  /*1240*/  STG.E desc[UR36][R6.64+-0x10], R37 ;  /* 0xfffff02506007986 */ /* 0x0087e8000c101924 */
[----:B------:R-:W4:Y:S04]  /*1250*/  LDG.E R10, desc[UR36][R8.64+-0x14] ;  /* 0xffffec24080a7981 */ /* 0x000f28000c1e1900 */
[----:B----4-:R4:W-:Y:S04]  /*1260*/  STG.E desc[UR36][R6.64+-0x14], R10 ;  /* 0xffffec0a06007986 */ /* 0x0109e8000c101924 */
[----:B------:R-:W5:Y:S04]  /*1270*/  LDG.E R28, desc[UR36][R8.64+-0x18] ;  /* 0xffffe824081c7981 */ /* 0x000f68000c1e1900 */
[----:B-----5:R5:W-:Y:S04]  /*1280*/  STG.E desc[UR36][R6.64+-0x18], R28 ;  /* 0xffffe81c06007986 */ /* 0x020be8000c101924 */
[----:B-1----:R-:W2:Y:S04]  /*1290*/  LDG.E R11, desc[UR36][R8.64+-0x1c] ;  /* 0xffffe424080b7981 */ /* 0x002ea8000c1e1900 */
[----:B--2---:R1:W-:Y:S04]  /*12a0*/  STG.E desc[UR36][R6.64+-0x1c], R11 ;  /* 0xffffe40b06007986 */ /* 0x0043e8000c101924 */
[----:B------:R-:W2:Y:S04]  /*12b0*/  LDG.E R29, desc[UR36][R8.64+-0x20] ;  /* 0xffffe024081d7981 */ /* 0x000ea8000c1e1900 */
[----:B--2---:R2:W-:Y:S04]  /*12c0*/  STG.E desc[UR36][R6.64+-0x20], R29 ;  /* 0xffffe01d06007986 */ /* 0x0045e8000c101924 */
[----:B0-----:R-:W3:Y:S04]  /*12d0*/  LDG.E R35, desc[UR36][R8.64+-0x24] ;  /* 0xffffdc2408237981 */ /* 0x001ee8000c1e1900 */
[----:B---3--:R0:W-:Y:S04]  /*12e0*/  STG.E desc[UR36][R6.64+-0x24], R35 ;  /* 0xffffdc2306007986 */ /* 0x0081e8000c101924 */
[----:B------:R-:W3:Y:S04]  /*12f0*/  LDG.E R37, desc[UR36][R8.64+-0x28] ;  /* 0xffffd82408257981 */ /* 0x000ee8000c1e1900 */
[----:B---3--:R3:W-:Y:S04]  /*1300*/  STG.E desc[UR36][R6.64+-0x28], R37 ;  /* 0xffffd82506007986 */ /* 0x0087e8000c101924 */
[----:B----4-:R-:W4:Y:S04]  /*1310*/  LDG.E R10, desc[UR36][R8.64+-0x2c] ;  /* 0xffffd424080a7981 */ /* 0x010f28000c1e1900 */
[----:B----4-:R-:W-:Y:S04]  /*1320*/  STG.E desc[UR36][R6.64+-0x2c], R10 ;  /* 0xffffd40a06007986 */ /* 0x010fe8000c101924 */
[----:B-----5:R-:W4:Y:S04]  /*1330*/  LDG.E R28, desc[UR36][R8.64+-0x30] ;  /* 0xffffd024081c7981 */ /* 0x020f28000c1e1900 */
[----:B----4-:R4:W-:Y:S04]  /*1340*/  STG.E desc[UR36][R6.64+-0x30], R28 ;  /* 0xffffd01c06007986 */ /* 0x0109e8000c101924 */
[----:B-1----:R-:W5:Y:S04]  /*1350*/  LDG.E R11, desc[UR36][R8.64+-0x34] ;  /* 0xffffcc24080b7981 */ /* 0x002f68000c1e1900 */
[----:B-----5:R-:W-:Y:S04]  /*1360*/  STG.E desc[UR36][R6.64+-0x34], R11 ;  /* 0xffffcc0b06007986 */ /* 0x020fe8000c101924 */
[----:B--2---:R-:W2:Y:S04]  /*1370*/  LDG.E R29, desc[UR36][R8.64+-0x38] ;  /* 0xffffc824081d7981 */ /* 0x004ea8000c1e1900 */
[----:B--2---:R1:W-:Y:S04]  /*1380*/  STG.E desc[UR36][R6.64+-0x38], R29 ;  /* 0xffffc81d06007986 */ /* 0x0043e8000c101924 */
[----:B0-----:R-:W2:Y:S01]  /*1390*/  LDG.E R35, desc[UR36][R8.64+-0x3c] ;  /* 0xffffc42408237981 */ /* 0x001ea2000c1e1900 */
[----:B------:R-:W-:-:S04]  /*13a0*/  IADD3 R32, P2, PT, R32, -0x40, RZ ;  /* 0xffffffc020207810 */ /* 0x000fc80007f5e0ff */
[----:B------:R-:W-:Y:S02]  /*13b0*/  IADD3.X R33, PT, PT, R33, -0x1, RZ, P2, !PT ;  /* 0xffffffff21217810 */ /* 0x000fe400017fe4ff */
[----:B------:R-:W-:-:S04]  /*13c0*/  ISETP.GT.U32.AND P2, PT, R32, R5, PT ;  /* 0x000000052000720c */ /* 0x000fc80003f44070 */
[----:B------:R-:W-:Y:S01]  /*13d0*/  ISETP.GT.AND.EX P2, PT, R33, R4, PT, P2 ;  /* 0x000000042100720c */ /* 0x000fe20003f44320 */
[----:B--2---:R-:W-:Y:S04]  /*13e0*/  STG.E desc[UR36][R6.64+-0x3c], R35 ;  /* 0xffffc42306007986 */ /* 0x004fe8000c101924 */
[----:B---3--:R0:W2:Y:S01]  /*13f0*/  LDG.E R37, desc[UR36][R8.64+-0x40] ;  /* 0xffffc02408257981 */ /* 0x0080a2000c1e1900 */
[----:B----4-:R-:W-:Y:S02]  /*1400*/  IADD3 R28, P3, PT, R8, -0x40, RZ ;  /* 0xffffffc0081c7810 */ /* 0x010fe40007f7e0ff */
[----:B------:R-:W-:Y:S02]  /*1410*/  IADD3 R10, P4, PT, R6, -0x40, RZ ;  /* 0xffffffc0060a7810 */ /* 0x000fe40007f9e0ff */
[----:B-1----:R-:W-:-:S02]  /*1420*/  IADD3.X R29, PT, PT, R9, -0x1, RZ, P3, !PT ;  /* 0xffffffff091d7810 */ /* 0x002fc40001ffe4ff */
[----:B------:R-:W-:Y:S01]  /*1430*/  IADD3.X R11, PT, PT, R7, -0x1, RZ, P4, !PT ;  /* 0xffffffff070b7810 */ /* 0x000fe200027fe4ff */
[----:B0-----:R-:W-:Y:S02]  /*1440*/  IMAD.MOV.U32 R8, RZ, RZ, R28 ;  /* 0x000000ffff087224 */ /* 0x001fe400078e001c */
[----:B------:R-:W-:Y:S01]  /*1450*/  IMAD.MOV.U32 R9, RZ, RZ, R29 ;  /* 0x000000ffff097224 */ /* 0x000fe200078e001d */
[----:B--2---:R0:W-:Y:S02]  /*1460*/  STG.E desc[UR36][R6.64+-0x40], R37 ;  /* 0xffffc02506007986 */ /* 0x0041e4000c101924 */
[----:B0-----:R-:W-:Y:S02]  /*1470*/  IMAD.MOV.U32 R6, RZ, RZ, R10 ;  /* 0x000000ffff067224 */ /* 0x001fe400078e000a */
[----:B------:R-:W-:Y:S01]  /*1480*/  IMAD.MOV.U32 R7, RZ, RZ, R11 ;  /* 0x000000ffff077224 */ /* 0x000fe200078e000b */
[----:B------:R-:W-:Y:S06]  /*1490*/  @P2 BRA `(.L_x_250) ;  /* 0xfffffffc004c2947 */ /* 0x000fec000383ffff */
.L_x_249:
[----:B------:R-:W-:Y:S05]  /*14a0*/  BSYNC.RECONVERGENT B5 ;  /* 0x0000000000057941 */ /* 0x000fea0003800200 */
.L_x_248:
[----:B------:R-:W-:Y:S01]  /*14b0*/  IADD3 R4, P3, PT, -R15, R32, RZ ;  /* 0x000000200f047210 */ /* 0x000fe20007f7e1ff */
[----:B------:R-:W-:Y:S03]  /*14c0*/  BSSY.RECONVERGENT B5, `(.L_x_251) ;  /* 0x0000020000057945 */ /* 0x000fe60003800200 */
[----:B------:R-:W-:Y:S01]  /*14d0*/  ISETP.GT.U32.AND P2, PT, R4, 0x10, PT ;  /* 0x000000100400780c */ /* 0x000fe20003f44070 */
[----:B------:R-:W-:-:S05]  /*14e0*/  IMAD.X R4, R33, 0x1, ~R14, P3 ;  /* 0x0000000121047824 */ /* 0x000fca00018e0e0e */
[----:B------:R-:W-:-:S13]  /*14f0*/  ISETP.GT.AND.EX P2, PT, R4, RZ, PT, P2 ;  /* 0x000000ff0400720c */ /* 0x000fda0003f44320 */
[----:B------:R-:W-:Y:S05]  /*1500*/  @!P2 BRA `(.L_x_252) ;  /* 0x00000000006ca947 */ /* 0x000fea0003800000 */
[----:B------:R-:W2:Y:S04]  /*1510*/  LDG.E R5, desc[UR36][R8.64+-0x4] ;  /* 0xfffffc2408057981 */ /* 0x000ea8000c1e1900 */
[----:B--2---:R1:W-:Y:S04]  /*1520*/  STG.E desc[UR36][R6.64+-0x4], R5 ;  /* 0xfffffc0506007986 */ /* 0x0043e8000c101924 */
[----:B------:R-:W2:Y:S04]  /*1530*/  LDG.E R11, desc[UR36][R8.64+-0x8] ;  /* 0xfffff824080b7981 */ /* 0x000ea8000c1e1900 */
[----:B--2---:R2:W-:Y:S04]  /*1540*/  STG.E desc[UR36][R6.64+-0x8], R11 ;  /* 0xfffff80b06007986 */ /* 0x0045e8000c101924 */
[----:B------:R-:W3:Y:S04]  /*1550*/  LDG.E R29, desc[UR36][R8.64+-0xc] ;  /* 0xfffff424081d7981 */ /* 0x000ee8000c1e1900 */
[----:B---3--:R-:W-:Y:S04]  /*1560*/  STG.E desc[UR36][R6.64+-0xc], R29 ;  /* 0xfffff41d06007986 */ /* 0x008fe8000c101924 */
[----:B0-----:R-:W3:Y:S04]  /*1570*/  LDG.E R35, desc[UR36][R8.64+-0x10] ;  /* 0xfffff02408237981 */ /* 0x001ee8000c1e1900 */
[----:B---3--:R0:W-:Y:S04]  /*1580*/  STG.E desc[UR36][R6.64+-0x10], R35 ;  /* 0xfffff02306007986 */ /* 0x0081e8000c101924 */
[----:B------:R-:W3:Y:S04]  /*1590*/  LDG.E R37, desc[UR36][R8.64+-0x14] ;  /* 0xffffec2408257981 */ /* 0x000ee8000c1e1900 */
[----:B---3--:R-:W-:Y:S04]  /*15a0*/  STG.E desc[UR36][R6.64+-0x14], R37 ;  /* 0xffffec2506007986 */ /* 0x008fe8000c101924 */
[----:B------:R-:W3:Y:S04]  /*15b0*/  LDG.E R4, desc[UR36][R8.64+-0x18] ;  /* 0xffffe82408047981 */ /* 0x000ee8000c1e1900 */
[----:B---3--:R-:W-:Y:S04]  /*15c0*/  STG.E desc[UR36][R6.64+-0x18], R4 ;  /* 0xffffe80406007986 */ /* 0x008fe8000c101924 */
[----:B-1----:R-:W3:Y:S01]  /*15d0*/  LDG.E R5, desc[UR36][R8.64+-0x1c] ;  /* 0xffffe42408057981 */ /* 0x002ee2000c1e1900 */
[----:B------:R-:W-:-:S02]  /*15e0*/  IADD3 R28, P3, PT, R8, -0x20, RZ ;  /* 0xffffffe0081c7810 */ /* 0x000fc40007f7e0ff */
[----:B------:R-:W-:Y:S01]  /*15f0*/  IADD3 R10, P4, PT, R6, -0x20, RZ ;  /* 0xffffffe0060a7810 */ /* 0x000fe20007f9e0ff */
[----:B---3--:R-:W-:Y:S04]  /*1600*/  STG.E desc[UR36][R6.64+-0x1c], R5 ;  /* 0xffffe40506007986 */ /* 0x008fe8000c101924 */
[----:B--2---:R1:W2:Y:S01]  /*1610*/  LDG.E R11, desc[UR36][R8.64+-0x20] ;  /* 0xffffe024080b7981 */ /* 0x0042a2000c1e1900 */
[----:B0-----:R-:W-:Y:S02]  /*1620*/  IADD3.X R35, PT, PT, R9, -0x1, RZ, P3, !PT ;  /* 0xffffffff09237810 */ /* 0x001fe40001ffe4ff */
[----:B------:R-:W-:Y:S02]  /*1630*/  IADD3.X R29, PT, PT, R7, -0x1, RZ, P4, !PT ;  /* 0xffffffff071d7810 */ /* 0x000fe400027fe4ff */
[----:B------:R-:W-:-:S02]  /*1640*/  IADD3 R32, P2, PT, R32, -0x20, RZ ;  /* 0xffffffe020207810 */ /* 0x000fc40007f5e0ff */
[----:B------:R-:W-:Y:S02]  /*1650*/  PLOP3.LUT P0, PT, PT, PT, PT, 0x8, 0x80 ;  /* 0x000000000080781c */ /* 0x000fe40003f0e170 */
[----:B------:R-:W-:Y:S01]  /*1660*/  IADD3.X R33, PT, PT, R33, -0x1, RZ, P2, !PT ;  /* 0xffffffff21217810 */ /* 0x000fe200017fe4ff */
[----:B-1----:R-:W-:Y:S02]  /*1670*/  IMAD.MOV.U32 R8, RZ, RZ, R28 ;  /* 0x000000ffff087224 */ /* 0x002fe400078e001c */
[----:B------:R-:W-:Y:S01]  /*1680*/  IMAD.MOV.U32 R9, RZ, RZ, R35 ;  /* 0x000000ffff097224 */ /* 0x000fe200078e0023 */
[----:B--2---:R0:W-:Y:S02]  /*1690*/  STG.E desc[UR36][R6.64+-0x20], R11 ;  /* 0xffffe00b06007986 */ /* 0x0041e4000c101924 */
[----:B0-----:R-:W-:Y:S02]  /*16a0*/  IMAD.MOV.U32 R6, RZ, RZ, R10 ;  /* 0x000000ffff067224 */ /* 0x001fe400078e000a */
[----:B------:R-:W-:-:S07]  /*16b0*/  IMAD.MOV.U32 R7, RZ, RZ, R29 ;  /* 0x000000ffff077224 */ /* 0x000fce00078e001d */
.L_x_252:
[----:B------:R-:W-:Y:S05]  /*16c0*/  BSYNC.RECONVERGENT B5 ;  /* 0x0000000000057941 */ /* 0x000fea0003800200 */
.L_x_251:
[----:B------:R-:W-:-:S04]  /*16d0*/  ISETP.NE.U32.AND P2, PT, R32, R15, PT ;  /* 0x0000000f2000720c */ /* 0x000fc80003f45070 */
[----:B------:R-:W-:-:S13]  /*16e0*/  ISETP.NE.OR.EX P0, PT, R33, R14, P0, P2 ;  /* 0x0000000e2100720c */ /* 0x000fda0000705720 */
[----:B------:R-:W-:Y:S05]  /*16f0*/  @!P0 BREAK.RELIABLE B3 ;  /* 0x0000000000038942 */ /* 0x000fea0003800100 */
[----:B------:R-:W-:Y:S05]  /*1700*/  @!P0 BRA `(.L_x_245) ;  /* 0x0000000000588947 */ /* 0x000fea0003800000 */
.L_x_247:
[----:B------:R-:W-:Y:S05]  /*1710*/  BSYNC.RELIABLE B3 ;  /* 0x0000000000037941 */ /* 0x000fea0003800100 */
.L_x_246:
[----:B-1----:R-:W2:Y:S04]  /*1720*/  LDG.E R5, desc[UR36][R8.64+-0x4] ;  /* 0xfffffc2408057981 */ /* 0x002ea8000c1e1900 */
[----:B--2---:R-:W-:Y:S04]  /*1730*/  STG.E desc[UR36][R6.64+-0x4], R5 ;  /* 0xfffffc0506007986 */ /* 0x004fe8000c101924 */
[----:B------:R-:W2:Y:S04]  /*1740*/  LDG.E R11, desc[UR36][R8.64+-0x8] ;  /* 0xfffff824080b7981 */ /* 0x000ea8000c1e1900 */
[----:B--2---:R1:W-:Y:S04]  /*1750*/  STG.E desc[UR36][R6.64+-0x8], R11 ;  /* 0xfffff80b06007986 */ /* 0x0043e8000c101924 */
[----:B------:R-:W2:Y:S01]  /*1760*/  LDG.E R29, desc[UR36][R8.64+-0xc] ;  /* 0xfffff424081d7981 */ /* 0x000ea2000c1e1900 */
[----:B------:R-:W-:-:S04]  /*1770*/  IADD3 R32, P0, PT, R32, -0x10, RZ ;  /* 0xfffffff020207810 */ /* 0x000fc80007f1e0ff */
[----:B------:R-:W-:Y:S02]  /*1780*/  IADD3.X R33, PT, PT, R33, -0x1, RZ, P0, !PT ;  /* 0xffffffff21217810 */ /* 0x000fe400007fe4ff */
[----:B------:R-:W-:-:S04]  /*1790*/  ISETP.NE.U32.AND P0, PT, R15, R32, PT ;  /* 0x000000200f00720c */ /* 0x000fc80003f05070 */
[----:B------:R-:W-:Y:S01]  /*17a0*/  ISETP.NE.AND.EX P0, PT, R14, R33, PT, P0 ;  /* 0x000000210e00720c */ /* 0x000fe20003f05300 */
[----:B--2---:R-:W-:Y:S04]  /*17b0*/  STG.E desc[UR36][R6.64+-0xc], R29 ;  /* 0xfffff41d06007986 */ /* 0x004fe8000c101924 */
[----:B0-----:R0:W2:Y:S01]  /*17c0*/  LDG.E R35, desc[UR36][R8.64+-0x10] ;  /* 0xfffff02408237981 */ /* 0x0010a2000c1e1900 */
[----:B------:R-:W-:Y:S02]  /*17d0*/  IADD3 R10, P2, PT, R8, -0x10, RZ ;  /* 0xfffffff0080a7810 */ /* 0x000fe40007f5e0ff */
        /* <DEDUP_REMOVED lines=9> */
.L_x_245:
[----:B------:R-:W-:Y:S05]  /*1870*/  BSYNC.RECONVERGENT B4 ;  /* 0x0000000000047941 */ /* 0x000fea0003800200 */
.L_x_244:
[----:B------:R2:W-:Y:S02]  /*1880*/  STG.E desc[UR36][R2.64], R23 ;  /* 0x0000001702007986 */ /* 0x0005e4000c101924 */
.L_x_241:
[----:B------:R-:W-:Y:S05]  /*1890*/  BSYNC.RECONVERGENT B0 ;  /* 0x0000000000007941 */ /* 0x000fea0003800200 */
.L_x_236:
[----:B-1-3--:R-:W-:Y:S01]  /*18a0*/  IADD3 R5, P2, PT, R15, 0x80, RZ ;  /* 0x000000800f057810 */ /* 0x00afe20007f5e0ff */
[----:B------:R-:W-:Y:S02]  /*18b0*/  IMAD.MOV.U32 R10, RZ, RZ, R24 ;  /* 0x000000ffff0a7224 */ /* 0x000fe400078e0018 */
[----:B------:R-:W-:Y:S01]  /*18c0*/  IMAD.MOV.U32 R11, RZ, RZ, R27 ;  /* 0x000000ffff0b7224 */ /* 0x000fe200078e001b */
[----:B------:R-:W-:Y:S01]  /*18d0*/  ISETP.LT.U32.AND P0, PT, R5, R22, PT ;  /* 0x000000160500720c */ /* 0x000fe20003f01070 */
[----:B0-----:R-:W-:Y:S01]  /*18e0*/  IMAD.X R7, RZ, RZ, R14, P2 ;  /* 0x000000ffff077224 */ /* 0x001fe200010e060e */
[----:B------:R-:W-:Y:S01]  /*18f0*/  IADD3 R13, P2, PT, R13, 0x4, RZ ;  /* 0x000000040d0d7810 */ /* 0x000fe20007f5e0ff */
[----:B------:R-:W-:Y:S02]  /*1900*/  IMAD.MOV.U32 R29, RZ, RZ, R25 ;  /* 0x000000ffff1d7224 */ /* 0x000fe400078e0019 */
[----:B------:R-:W-:Y:S01]  /*1910*/  IMAD.MOV.U32 R28, RZ, RZ, R26 ;  /* 0x000000ffff1c7224 */ /* 0x000fe200078e001a */
[----:B------:R-:W-:Y:S01]  /*1920*/  ISETP.LT.U32.AND.EX P0, PT, R7, R0, PT, P0 ;  /* 0x000000000700720c */ /* 0x000fe20003f01100 */
[----:B------:R-:W-:Y:S01]  /*1930*/  IMAD.X R12, RZ, RZ, R12, P2 ;  /* 0x000000ffff0c7224 */ /* 0x000fe200010e060c */
[----:B------:R-:W-:-:S02]  /*1940*/  IADD3 R31, P2, PT, R31, 0x1, RZ ;  /* 0x000000011f1f7810 */ /* 0x000fc40007f5e0ff */
[----:B------:R-:W-:Y:S02]  /*1950*/  SEL R4, R5, R22, P0 ;  /* 0x0000001605047207 */ /* 0x000fe40000000000 */
[----:B------:R-:W-:Y:S01]  /*1960*/  SEL R7, R7, R0, P0 ;  /* 0x0000000007077207 */ /* 0x000fe20000000000 */
[----:B------:R-:W-:Y:S01]  /*1970*/  IMAD.X R30, RZ, RZ, R30, P2 ;  /* 0x000000ffff1e7224 */ /* 0x000fe200010e061e */
[----:B------:R-:W-:-:S04]  /*1980*/  ISETP.NE.U32.AND P0, PT, R13, R4, PT ;  /* 0x000000040d00720c */ /* 0x000fc80003f05070 */
[----:B------:R-:W-:-:S13]  /*1990*/  ISETP.NE.AND.EX P0, PT, R12, R7, PT, P0 ;  /* 0x000000070c00720c */ /* 0x000fda0003f05300 */
[----:B------:R-:W-:Y:S05]  /*19a0*/  @P0 BRA `(.L_x_253) ;  /* 0xfffffff000780947 */ /* 0x000fea000383ffff */
.L_x_235:
[----:B------:R-:W-:Y:S05]  /*19b0*/  BSYNC.RECONVERGENT B1 ;  /* 0x0000000000017941 */ /* 0x000fea0003800200 */
.L_x_234:
[----:B--2---:R-:W-:-:S05]  /*19c0*/  IADD3 R2, P0, PT, R2, 0x80, RZ ;  /* 0x0000008002027810 */ /* 0x004fca0007f1e0ff */
[----:B------:R-:W-:Y:S01]  /*19d0*/  IMAD.X R7, RZ, RZ, R3, P0 ;  /* 0x000000ffff077224 */ /* 0x000fe200000e0603 */
[----:B------:R-:W-:Y:S07]  /*19e0*/  @!P1 BRA `(.L_x_254) ;  /* 0xfffffff000089947 */ /* 0x000fee000383ffff */
[----:B------:R-:W-:Y:S05]  /*19f0*/  BSYNC.RECONVERGENT B2 ;  /* 0x0000000000027941 */ /* 0x000fea0003800200 */
.L_x_233:
[----:B------:R-:W1:Y:S02]  /*1a00*/  LDCU UR4, c[0x0][0x380] ;  /* 0x00007000ff0477ac */ /* 0x000e640008000800 */
[----:B-1----:R-:W-:-:S05]  /*1a10*/  IMAD.U32 R4, RZ, RZ, UR4 ;  /* 0x00000004ff047e24 */ /* 0x002fca000f8e00ff */
[----:B------:R-:W-:-:S13]  /*1a20*/  ISETP.GE.U32.AND P0, PT, R4, 0x21, PT ;  /* 0x000000210400780c */ /* 0x000fda0003f06070 */
[----:B------:R-:W-:Y:S05]  /*1a30*/  @!P0 BRA `(.L_x_255) ;  /* 0x0000004000188947 */ /* 0x000fea0003800000 */
[----:B------:R-:W1:Y:S01]  /*1a40*/  LDCU.64 UR4, c[0x0][0x390] ;  /* 0x00007200ff0477ac */ /* 0x000e620008000a00 */
[----:B0-----:R-:W-:Y:S01]  /*1a50*/  IMAD.SHL.U32 R3, R4, 0x4, RZ ;  /* 0x0000000404037824 */ /* 0x001fe200078e00ff */
[----:B------:R-:W-:Y:S01]  /*1a60*/  SHF.R.U32.HI R4, RZ, 0x1e, R4 ;  /* 0x0000001eff047819 */ /* 0x000fe20000011604 */
[----:B------:R-:W-:Y:S03]  /*1a70*/  BSSY.RECONVERGENT B0, `(.L_x_256) ;  /* 0x0000378000007945 */ /* 0x000fe60003800200 */
[----:B------:R-:W-:-:S05]  /*1a80*/  IADD3 R29, P1, PT, R3, R18, RZ ;  /* 0x00000012031d7210 */ /* 0x000fca0007f3e0ff */
[----:B------:R-:W-:Y:S01]  /*1a90*/  IMAD.X R28, R4, 0x1, R19, P1 ;  /* 0x00000001041c7824 */ /* 0x000fe200008e0613 */
[----:B-1----:R-:W-:-:S04]  /*1aa0*/  ISETP.GT.U32.AND P0, PT, R22, UR4, PT ;  /* 0x0000000416007c0c */ /* 0x002fc8000bf04070 */
[----:B------:R-:W-:-:S13]  /*1ab0*/  ISETP.GT.U32.AND.EX P0, PT, R0, UR5, PT, P0 ;  /* 0x0000000500007c0c */ /* 0x000fda000bf04100 */
[----:B------:R-:W-:Y:S05]  /*1ac0*/  @P0 BRA `(.L_x_257) ;  /* 0x0000001000080947 */ /* 0x000fea0003800000 */
[----:B------:R-:W-:Y:S01]  /*1ad0*/  BSSY.RECONVERGENT B2, `(.L_x_258) ;  /* 0x0000100000027945 */ /* 0x000fe20003800200 */
[----:B------:R-:W-:Y:S01]  /*1ae0*/  PLOP3.LUT P1, PT, PT, PT, PT, 0x8, 0x80 ;  /* 0x000000000080781c */ /* 0x000fe20003f2e170 */
[----:B---3--:R-:W-:Y:S02]  /*1af0*/  IMAD.MOV.U32 R5, RZ, RZ, 0x20 ;  /* 0x00000020ff057424 */ /* 0x008fe400078e00ff */
[----:B------:R-:W-:-:S10]  /*1b00*/  IMAD.MOV.U32 R6, RZ, RZ, RZ ;  /* 0x000000ffff067224 */ /* 0x000fd400078e00ff */
.L_x_275:
[----:B------:R-:W-:Y:S01]  /*1b10*/  PLOP3.LUT P2, PT, P1, PT, PT, 0x8, 0x80 ;  /* 0x000000000080781c */ /* 0x000fe20000f4e170 */
[----:B------:R-:W-:Y:S01]  /*1b20*/  BSSY.RECONVERGENT B1, `(.L_x_259) ;  /* 0x00000f3000017945 */ /* 0x000fe20003800200 */
[----:B------:R-:W-:Y:S02]  /*1b30*/  PLOP3.LUT P0, PT, P1, PT, PT, 0x80, 0x8 ;  /* 0x000000000008781c */ /* 0x000fe40000f0f070 */
[----:B------:R-:W-:-:S09]  /*1b40*/  PLOP3.LUT P1, PT, P1, PT, PT, 0x8, 0x80 ;  /* 0x000000000080781c */ /* 0x000fd20000f2e170 */
[----:B01----:R-:W-:Y:S05]  /*1b50*/  @P2 BRA `(.L_x_260) ;  /* 0x0000000c00bc2947 */ /* 0x003fea0003800000 */
[----:B------:R-:W0:Y:S01]  /*1b60*/  LDCU.64 UR4, c[0x0][0x390] ;  /* 0x00007200ff0477ac */ /* 0x000e220008000a00 */
[----:B------:R-:W-:Y:S02]  /*1b70*/  IMAD.MOV.U32 R2, RZ, RZ, R18 ;  /* 0x000000ffff027224 */ /* 0x000fe400078e0012 */
[----:B------:R-:W-:Y:S02]  /*1b80*/  IMAD.MOV.U32 R27, RZ, RZ, R19 ;  /* 0x000000ffff1b7224 */ /* 0x000fe400078e0013 */
[----:B0-----:R-:W-:Y:S02]  /*1b90*/  IMAD.U32 R7, RZ, RZ, UR4 ;  /* 0x00000004ff077e24 */ /* 0x001fe4000f8e00ff */
[----:B------:R-:W-:-:S07]  /*1ba0*/  IMAD.U32 R8, RZ, RZ, UR5 ;  /* 0x00000005ff087e24 */ /* 0x000fce000f8e00ff */
.L_x_274:
[C---:B------:R-:W-:Y:S01]  /*1bb0*/  IMAD.SHL.U32 R9, R5.reuse, 0x4, RZ ;  /* 0x0000000405097824 */ /* 0x040fe200078e00ff */
[----:B------:R-:W-:Y:S01]  /*1bc0*/  SHF.L.U64.HI R11, R5, 0x2, R6 ;  /* 0x00000002050b7819 */ /* 0x000fe20000010206 */
[----:B------:R-:W-:Y:S01]  /*1bd0*/  BSSY.RECONVERGENT B3, `(.L_x_261) ;  /* 0x0000032000037945 */ /* 0x000fe20003800200 */
[----:B-1----:R-:W-:Y:S02]  /*1be0*/  IMAD.MOV.U32 R25, RZ, RZ, R8 ;  /* 0x000000ffff197224 */ /* 0x002fe400078e0008 */
[----:B------:R-:W-:-:S04]  /*1bf0*/  IADD3 R10, P2, PT, R9, R2, RZ ;  /* 0x00000002090a7210 */ /* 0x000fc80007f5e0ff */
[----:B------:R-:W-:Y:S01]  /*1c00*/  IADD3 RZ, P3, PT, R10, -R29, RZ ;  /* 0x8000001d0aff7210 */ /* 0x000fe20007f7e0ff */
[----:B------:R-:W-:-:S04]  /*1c10*/  IMAD.X R21, R11, 0x1, R27, P2 ;  /* 0x000000010b157824 */ /* 0x000fc800010e061b */
[----:B------:R-:W-:-:S05]  /*1c20*/  IMAD.X R0, R21, 0x1, ~R28, P3 ;  /* 0x0000000115007824 */ /* 0x000fca00018e0e1c */
[----:B------:R-:W-:-:S04]  /*1c30*/  ISETP.GE.AND P2, PT, R0, RZ, PT ;  /* 0x000000ff0000720c */ /* 0x000fc80003f46270 */
[----:B------:R-:W-:Y:S02]  /*1c40*/  SEL R31, R10, R29, !P2 ;  /* 0x0000001d0a1f7207 */ /* 0x000fe40005000000 */
[----:B------:R-:W-:Y:S02]  /*1c50*/  SEL R22, R21, R28, !P2 ;  /* 0x0000001c15167207 */ /* 0x000fe40005000000 */
[----:B------:R-:W-:-:S04]  /*1c60*/  IADD3 R0, P3, PT, R31, R9, RZ ;  /* 0x000000091f007210 */ /* 0x000fc80007f7e0ff */
[----:B------:R-:W-:Y:S01]  /*1c70*/  IADD3 RZ, P2, PT, R0, -R29, RZ ;  /* 0x8000001d00ff7210 */ /* 0x000fe20007f5e0ff */
[----:B------:R-:W-:Y:S01]  /*1c80*/  IMAD.X R3, R22, 0x1, R11, P3 ;  /* 0x0000000116037824 */ /* 0x000fe200018e060b */
[----:B------:R-:W-:-:S03]  /*1c90*/  ISETP.EQ.U32.AND P3, PT, R2, R31, PT ;  /* 0x0000001f0200720c */ /* 0x000fc60003f62070 */
[----:B------:R-:W-:-:S05]  /*1ca0*/  IMAD.X R4, R3, 0x1, ~R28, P2 ;  /* 0x0000000103047824 */ /* 0x000fca00010e0e1c */
[----:B------:R-:W-:Y:S01]  /*1cb0*/  ISETP.GE.AND P2, PT, R4, RZ, PT ;  /* 0x000000ff0400720c */ /* 0x000fe20003f46270 */
[----:B------:R-:W-:-:S03]  /*1cc0*/  IMAD.MOV.U32 R4, RZ, RZ, R31 ;  /* 0x000000ffff047224 */ /* 0x000fc600078e001f */
[----:B0-----:R-:W-:Y:S01]  /*1cd0*/  SEL R23, R0, R29, !P2 ;  /* 0x0000001d00177207 */ /* 0x001fe20005000000 */
[----:B------:R-:W-:Y:S01]  /*1ce0*/  IMAD.MOV.U32 R0, RZ, RZ, R7 ;  /* 0x000000ffff007224 */ /* 0x000fe200078e0007 */
[----:B------:R-:W-:Y:S01]  /*1cf0*/  SEL R20, R3, R28, !P2 ;  /* 0x0000001c03147207 */ /* 0x000fe20005000000 */
[----:B------:R-:W-:Y:S01]  /*1d00*/  IMAD.MOV.U32 R3, RZ, RZ, R22 ;  /* 0x000000ffff037224 */ /* 0x000fe200078e0016 */
[----:B------:R-:W-:-:S04]  /*1d10*/  ISETP.NE.U32.AND P2, PT, R31, R23, PT ;  /* 0x000000171f00720c */ /* 0x000fc80003f45070 */
[----:B------:R-:W-:-:S04]  /*1d20*/  ISETP.NE.AND.EX P2, PT, R22, R20, PT, P2 ;  /* 0x000000141600720c */ /* 0x000fc80003f45320 */
[----:B------:R-:W-:-:S13]  /*1d30*/  ISETP.EQ.OR.EX P2, PT, R27, R22, !P2, P3 ;  /* 0x000000161b00720c */ /* 0x000fda0005742730 */
[----:B------:R-:W-:Y:S05]  /*1d40*/  @P2 BRA `(.L_x_262) ;  /* 0x0000000000682947 */ /* 0x000fea0003800000 */
[----:B------:R-:W-:Y:S02]  /*1d50*/  IMAD.MOV.U32 R0, RZ, RZ, R7 ;  /* 0x000000ffff007224 */ /* 0x000fe400078e0007 */
[----:B------:R-:W-:Y:S02]  /*1d60*/  IMAD.MOV.U32 R25, RZ, RZ, R8 ;  /* 0x000000ffff197224 */ /* 0x000fe400078e0008 */
[----:B------:R-:W-:Y:S02]  /*1d70*/  IMAD.MOV.U32 R4, RZ, RZ, R31 ;  /* 0x000000ffff047224 */ /* 0x000fe400078e001f */
[----:B------:R-:W-:-:S07]  /*1d80*/  IMAD.MOV.U32 R3, RZ, RZ, R22 ;  /* 0x000000ffff037224 */ /* 0x000fce00078e0016 */
.L_x_263:
[----:B------:R-:W-:Y:S02]  /*1d90*/  IMAD.MOV.U32 R14, RZ, RZ, R2 ;  /* 0x000000ffff0e7224 */ /* 0x000fe400078e0002 */
[----:B------:R-:W-:Y:S02]  /*1da0*/  IMAD.MOV.U32 R12, RZ, RZ, R4 ;  /* 0x000000ffff0c7224 */ /* 0x000fe400078e0004 */
[----:B------:R-:W-:Y:S02]  /*1db0*/  IMAD.MOV.U32 R13, RZ, RZ, R3 ;  /* 0x000000ffff0d7224 */ /* 0x000fe400078e0003 */
[----:B------:R-:W-:-:S03]  /*1dc0*/  IMAD.MOV.U32 R15, RZ, RZ, R27 ;  /* 0x000000ffff0f7224 */ /* 0x000fc600078e001b */
[----:B------:R0:W2:Y:S04]  /*1dd0*/  LD.E R33, desc[UR36][R12.64] ;  /* 0x000000240c217980 */ /* 0x0000a8000c101900 */
[----:B------:R-:W2:Y:S01]  /*1de0*/  LD.E R14, desc[UR36][R14.64] ;  /* 0x000000240e0e7980 */ /* 0x000ea2000c101900 */
[----:B0-----:R-:W-:Y:S02]  /*1df0*/  IMAD.MOV.U32 R12, RZ, RZ, R0 ;  /* 0x000000ffff0c7224 */ /* 0x001fe400078e0000 */
[----:B------:R-:W-:Y:S01]  /*1e00*/  IMAD.MOV.U32 R13, RZ, RZ, R25 ;  /* 0x000000ffff0d7224 */ /* 0x000fe200078e0019 */
[----:B--2---:R-:W-:-:S13]  /*1e10*/  ISETP.GT.U32.AND P2, PT, R33, R14, PT ;  /* 0x0000000e2100720c */ /* 0x004fda0003f44070 */
[----:B------:R-:W-:Y:S01]  /*1e20*/  @P2 IADD3 R4, P3, PT, R4, 0x4, RZ ;  /* 0x0000000404042810 */ /* 0x000fe20007f7e0ff */
[----:B------:R0:W-:Y:S01]  /*1e30*/  @P2 STG.E desc[UR36][R12.64], R33 ;  /* 0x000000210c002986 */ /* 0x0001e2000c101924 */
[----:B------:R-:W-:-:S03]  /*1e40*/  @!P2 IADD3 R2, P4, PT, R2, 0x4, RZ ;  /* 0x000000040202a810 */ /* 0x000fc60007f9e0ff */
[----:B------:R0:W-:Y:S01]  /*1e50*/  @!P2 STG.E desc[UR36][R12.64], R14 ;  /* 0x0000000e0c00a986 */ /* 0x0001e2000c101924 */
[----:B------:R-:W-:Y:S01]  /*1e60*/  @P2 IMAD.X R3, RZ, RZ, R3, P3 ;  /* 0x000000ffff032224 */ /* 0x000fe200018e0603 */
[----:B------:R-:W-:Y:S01]  /*1e70*/  ISETP.NE.U32.AND P3, PT, R2, R31, PT ;  /* 0x0000001f0200720c */ /* 0x000fe20003f65070 */
[----:B------:R-:W-:Y:S01]  /*1e80*/  @!P2 IMAD.X R27, RZ, RZ, R27, P4 ;  /* 0x000000ffff1ba224 */ /* 0x000fe200020e061b */
[----:B------:R-:W-:Y:S02]  /*1e90*/  ISETP.NE.U32.AND P2, PT, R4, R23, PT ;  /* 0x000000170400720c */ /* 0x000fe40003f45070 */
[----:B------:R-:W-:Y:S02]  /*1ea0*/  IADD3 R0, P4, PT, R12, 0x4, RZ ;  /* 0x000000040c007810 */ /* 0x000fe40007f9e0ff */
[----:B------:R-:W-:Y:S02]  /*1eb0*/  ISETP.NE.AND.EX P2, PT, R3, R20, PT, P2 ;  /* 0x000000140300720c */ /* 0x000fe40003f45320 */
[----:B------:R-:W-:Y:S01]  /*1ec0*/  ISETP.NE.AND.EX P3, PT, R27, R22, PT, P3 ;  /* 0x000000161b00720c */ /* 0x000fe20003f65330 */
[----:B------:R-:W-:-:S12]  /*1ed0*/  IMAD.X R25, RZ, RZ, R13, P4 ;  /* 0x000000ffff197224 */ /* 0x000fd800020e060d */
[----:B0-----:R-:W-:Y:S05]  /*1ee0*/  @P2 BRA P3, `(.L_x_263) ;  /* 0xfffffffc00a82947 */ /* 0x001fea000183ffff */
.L_x_262:
[----:B------:R-:W-:Y:S05]  /*1ef0*/  BSYNC.RECONVERGENT B3 ;  /* 0x0000000000037941 */ /* 0x000fea0003800200 */
.L_x_261:
[----:B------:R-:W-:Y:S01]  /*1f00*/  IADD3 R15, P2, PT, -R2, R31, RZ ;  /* 0x0000001f020f7210 */ /* 0x000fe20007f5e1ff */
[----:B------:R-:W-:Y:S04]  /*1f10*/  BSSY.RECONVERGENT B3, `(.L_x_264) ;  /* 0x0000057000037945 */ /* 0x000fe80003800200 */
[----:B------:R-:W-:-:S05]  /*1f20*/  IMAD.X R22, R22, 0x1, ~R27, P2 ;  /* 0x0000000116167824 */ /* 0x000fca00010e0e1b */
[--C-:B------:R-:W-:Y:S02]  /*1f30*/  SHF.R.S64 R32, R15, 0x2, R22.reuse ;  /* 0x000000020f207819 */ /* 0x100fe40000001016 */
[----:B------:R-:W-:Y:S02]  /*1f40*/  SHF.R.S32.HI R24, RZ, 0x2, R22 ;  /* 0x00000002ff187819 */ /* 0x000fe40000011416 */
[----:B------:R-:W-:-:S04]  /*1f50*/  ISETP.GE.U32.AND P2, PT, R32, 0x1, PT ;  /* 0x000000012000780c */ /* 0x000fc80003f46070 */
[----:B------:R-:W-:-:S13]  /*1f60*/  ISETP.GE.AND.EX P2, PT, R24, RZ, PT, P2 ;  /* 0x000000ff1800720c */ /* 0x000fda0003f46320 */
[----:B------:R-:W-:Y:S05]  /*1f70*/  @!P2 BRA `(.L_x_265) ;  /* 0x000000040040a947 */ /* 0x000fea0003800000 */
[----:B------:R-:W-:Y:S01]  /*1f80*/  IADD3 RZ, P2, PT, R10, -R29, RZ ;  /* 0x8000001d0aff7210 */ /* 0x000fe20007f5e0ff */
[----:B------:R-:W-:Y:S01]  /*1f90*/  BSSY.RECONVERGENT B4, `(.L_x_266) ;  /* 0x0000038000047945 */ /* 0x000fe20003800200 */
[----:B------:R-:W-:Y:S02]  /*1fa0*/  IMAD.MOV.U32 R31, RZ, RZ, R0 ;  /* 0x000000ffff1f7224 */ /* 0x000fe400078e0000 */
[----:B------:R-:W-:Y:S02]  /*1fb0*/  IMAD.MOV.U32 R34, RZ, RZ, R25 ;  /* 0x000000ffff227224 */ /* 0x000fe400078e0019 */
[----:B------:R-:W-:Y:S02]  /*1fc0*/  IMAD.X R12, R21, 0x1, ~R28, P2 ;  /* 0x00000001150c7824 */ /* 0x000fe400010e0e1c */
[----:B------:R-:W-:Y:S02]  /*1fd0*/  IMAD.MOV.U32 R26, RZ, RZ, R2 ;  /* 0x000000ffff1a7224 */ /* 0x000fe400078e0002 */
[----:B------:R-:W-:Y:S01]  /*1fe0*/  IMAD.MOV.U32 R33, RZ, RZ, R27 ;  /* 0x000000ffff217224 */ /* 0x000fe200078e001b */
[----:B------:R-:W-:Y:S01]  /*1ff0*/  ISETP.GE.AND P2, PT, R12, RZ, PT ;  /* 0x000000ff0c00720c */ /* 0x000fe20003f46270 */
[----:B------:R-:W-:Y:S01]  /*2000*/  IMAD.MOV.U32 R30, RZ, RZ, R24 ;  /* 0x000000ffff1e7224 */ /* 0x000fe200078e0018 */
[----:B------:R-:W-:-:S02]  /*2010*/  LOP3.LUT R12, R32, 0x3, RZ, 0xc0, !PT ;  /* 0x00000003200c7812 */ /* 0x000fc400078ec0ff */
[----:B------:R-:W-:Y:S02]  /*2020*/  SEL R13, R10, R29, !P2 ;  /* 0x0000001d0a0d7207 */ /* 0x000fe40005000000 */
[----:B------:R-:W-:-:S03]  /*2030*/  ISETP.NE.U32.AND P3, PT, R12, RZ, PT ;  /* 0x000000ff0c00720c */ /* 0x000fc60003f65070 */
[----:B------:R-:W-:Y:S01]  /*2040*/  IMAD.IADD R13, R13, 0x1, -R2 ;  /* 0x000000010d0d7824 */ /* 0x000fe200078e0a02 */
[----:B------:R-:W-:-:S04]  /*2050*/  ISETP.NE.AND.EX P3, PT, RZ, RZ, PT, P3 ;  /* 0x000000ffff00720c */ /* 0x000fc80003f65330 */
[----:B------:R-:W-:-:S04]  /*2060*/  SHF.R.S64 R13, R13, 0x2, R22 ;  /* 0x000000020d0d7819 */ /* 0x000fc80000001016 */
[----:B------:R-:W-:-:S04]  /*2070*/  ISETP.GE.U32.AND P2, PT, R13, 0x4, PT ;  /* 0x000000040d00780c */ /* 0x000fc80003f46070 */
[----:B------:R-:W-:Y:S01]  /*2080*/  ISETP.GE.U32.AND.EX P2, PT, R24, RZ, PT, P2 ;  /* 0x000000ff1800720c */ /* 0x000fe20003f46120 */
[----:B------:R-:W-:-:S12]  /*2090*/  @!P3 BRA `(.L_x_267) ;  /* 0x00000000009cb947 */ /* 0x000fd80003800000 */
[----:B------:R-:W-:Y:S02]  /*20a0*/  IMAD.MOV.U32 R12, RZ, RZ, R2 ;  /* 0x000000ffff0c7224 */ /* 0x000fe400078e0002 */
[----:B------:R-:W-:-:S05]  /*20b0*/  IMAD.MOV.U32 R13, RZ, RZ, R27 ;  /* 0x000000ffff0d7224 */ /* 0x000fca00078e001b */
[----:B------:R0:W2:Y:S01]  /*20c0*/  LD.E R37, desc[UR36][R12.64] ;  /* 0x000000240c257980 */ /* 0x0000a2000c101900 */
[----:B------:R-:W-:Y:S02]  /*20d0*/  LOP3.LUT R14, R32, 0x3, RZ, 0xc0, !PT ;  /* 0x00000003200e7812 */ /* 0x000fe400078ec0ff */
[----:B------:R-:W-:Y:S02]  /*20e0*/  SHF.R.S64 R35, R15, 0x2, R22 ;  /* 0x000000020f237819 */ /* 0x000fe40000001016 */
[----:B------:R-:W-:Y:S02]  /*20f0*/  ISETP.NE.U32.AND P3, PT, R14, 0x1, PT ;  /* 0x000000010e00780c */ /* 0x000fe40003f65070 */
[----:B------:R-:W-:Y:S02]  /*2100*/  IADD3 R26, P4, PT, R2, 0x4, RZ ;  /* 0x00000004021a7810 */ /* 0x000fe40007f9e0ff */
[----:B------:R-:W-:Y:S01]  /*2110*/  ISETP.NE.AND.EX P3, PT, RZ, RZ, PT, P3 ;  /* 0x000000ffff00720c */ /* 0x000fe20003f65330 */
[----:B0-----:R-:W-:Y:S01]  /*2120*/  IMAD.MOV.U32 R12, RZ, RZ, R0 ;  /* 0x000000ffff0c7224 */ /* 0x001fe200078e0000 */
[----:B------:R-:W-:Y:S01]  /*2130*/  IADD3 R31, P5, PT, R0, 0x4, RZ ;  /* 0x00000004001f7810 */ /* 0x000fe20007fbe0ff */
[----:B------:R-:W-:Y:S01]  /*2140*/  IMAD.MOV.U32 R13, RZ, RZ, R25 ;  /* 0x000000ffff0d7224 */ /* 0x000fe200078e0019 */
[----:B------:R-:W-:Y:S01]  /*2150*/  IADD3 R32, P6, PT, R35, -0x1, RZ ;  /* 0xffffffff23207810 */ /* 0x000fe20007fde0ff */
[----:B------:R-:W-:-:S02]  /*2160*/  IMAD.X R33, RZ, RZ, R27, P4 ;  /* 0x000000ffff217224 */ /* 0x000fc400020e061b */
[----:B------:R-:W-:Y:S01]  /*2170*/  IMAD.X R34, RZ, RZ, R25, P5 ;  /* 0x000000ffff227224 */ /* 0x000fe200028e0619 */
[----:B------:R-:W-:Y:S01]  /*2180*/  IADD3.X R30, PT, PT, R24, -0x1, RZ, P6, !PT ;  /* 0xffffffff181e7810 */ /* 0x000fe200037fe4ff */
[----:B--2---:R0:W-:Y:S04]  /*2190*/  STG.E desc[UR36][R12.64], R37 ;  /* 0x000000250c007986 */ /* 0x0041e8000c101924 */
[----:B------:R-:W-:Y:S05]  /*21a0*/  @!P3 BRA `(.L_x_267) ;  /* 0x000000000058b947 */ /* 0x000fea0003800000 */
[----:B0-----:R-:W-:Y:S02]  /*21b0*/  IMAD.MOV.U32 R12, RZ, RZ, R2 ;  /* 0x000000ffff0c7224 */ /* 0x001fe400078e0002 */
[----:B------:R-:W-:-:S05]  /*21c0*/  IMAD.MOV.U32 R13, RZ, RZ, R27 ;  /* 0x000000ffff0d7224 */ /* 0x000fca00078e001b */
[----:B------:R-:W2:Y:S01]  /*21d0*/  LD.E R37, desc[UR36][R12.64+0x4] ;  /* 0x000004240c257980 */ /* 0x000ea2000c101900 */
[----:B------:R-:W-:Y:S01]  /*21e0*/  ISETP.NE.U32.AND P3, PT, R14, 0x2, PT ;  /* 0x000000020e00780c */ /* 0x000fe20003f65070 */
[----:B------:R-:W-:Y:S02]  /*21f0*/  IMAD.MOV.U32 R14, RZ, RZ, R0 ;  /* 0x000000ffff0e7224 */ /* 0x000fe400078e0000 */
[----:B------:R-:W-:Y:S01]  /*2200*/  IMAD.MOV.U32 R15, RZ, RZ, R25 ;  /* 0x000000ffff0f7224 */ /* 0x000fe200078e0019 */
[----:B------:R-:W-:-:S04]  /*2210*/  ISETP.NE.AND.EX P3, PT, RZ, RZ, PT, P3 ;  /* 0x000000ffff00720c */ /* 0x000fc80003f65330 */
[----:B--2---:R1:W-:Y:S09]  /*2220*/  STG.E desc[UR36][R14.64+0x4], R37 ;  /* 0x000004250e007986 */ /* 0x0043f2000c101924 */
[----:B------:R-:W2:Y:S01]  /*2230*/  @P3 LD.E R36, desc[UR36][R12.64+0x8] ;  /* 0x000008240c243980 */ /* 0x000ea2000c101900 */
[----:B------:R-:W-:-:S02]  /*2240*/  IADD3 R26, P4, PT, R2, 0x8, RZ ;  /* 0x00000008021a7810 */ /* 0x000fc40007f9e0ff */
[----:B------:R-:W-:Y:S02]  /*2250*/  IADD3 R31, P5, PT, R0, 0x8, RZ ;  /* 0x00000008001f7810 */ /* 0x000fe40007fbe0ff */
[----:B------:R-:W-:Y:S01]  /*2260*/  @P3 IADD3 R26, P6, PT, R2, 0xc, RZ ;  /* 0x0000000c021a3810 */ /* 0x000fe20007fde0ff */
[----:B------:R-:W-:Y:S01]  /*2270*/  IMAD.X R33, RZ, RZ, R27, P4 ;  /* 0x000000ffff217224 */ /* 0x000fe200020e061b */
[C---:B------:R-:W-:Y:S01]  /*2280*/  IADD3 R32, P4, PT, R35.reuse, -0x2, RZ ;  /* 0xfffffffe23207810 */ /* 0x040fe20007f9e0ff */
[----:B------:R-:W-:Y:S01]  /*2290*/  IMAD.X R34, RZ, RZ, R25, P5 ;  /* 0x000000ffff227224 */ /* 0x000fe200028e0619 */
[----:B------:R-:W-:Y:S01]  /*22a0*/  @P3 IADD3 R31, P5, PT, R0, 0xc, RZ ;  /* 0x0000000c001f3810 */ /* 0x000fe20007fbe0ff */
[----:B------:R-:W-:Y:S01]  /*22b0*/  @P3 IMAD.X R33, RZ, RZ, R27, P6 ;  /* 0x000000ffff213224 */ /* 0x000fe200030e061b */
[----:B------:R-:W-:Y:S02]  /*22c0*/  @P3 IADD3 R32, P6, PT, R35, -0x3, RZ ;  /* 0xfffffffd23203810 */ /* 0x000fe40007fde0ff */
[C---:B------:R-:W-:Y:S01]  /*22d0*/  IADD3.X R30, PT, PT, R24.reuse, -0x1, RZ, P4, !PT ;  /* 0xffffffff181e7810 */ /* 0x040fe200027fe4ff */
[----:B------:R-:W-:Y:S01]  /*22e0*/  @P3 IMAD.X R34, RZ, RZ, R25, P5 ;  /* 0x000000ffff223224 */ /* 0x000fe200028e0619 */
[----:B------:R-:W-:Y:S01]  /*22f0*/  @P3 IADD3.X R30, PT, PT, R24, -0x1, RZ, P6, !PT ;  /* 0xffffffff181e3810 */ /* 0x000fe200037fe4ff */
[----:B--2---:R1:W-:Y:S08]  /*2300*/  @P3 STG.E desc[UR36][R14.64+0x8], R36 ;  /* 0x000008240e003986 */ /* 0x0043f0000c101924 */
.L_x_267:
[----:B------:R-:W-:Y:S05]  /*2310*/  BSYNC.RECONVERGENT B4 ;  /* 0x0000000000047941 */ /* 0x000fea0003800200 */
.L_x_266:
[----:B------:R-:W-:Y:S05]  /*2320*/  @!P2 BRA `(.L_x_265) ;  /* 0x000000000054a947 */ /* 0x000fea0003800000 */
.L_x_268:
[----:B0-----:R-:W-:Y:S02]  /*2330*/  IMAD.MOV.U32 R12, RZ, RZ, R26 ;  /* 0x000000ffff0c7224 */ /* 0x001fe400078e001a */
[----:B------:R-:W-:-:S05]  /*2340*/  IMAD.MOV.U32 R13, RZ, RZ, R33 ;  /* 0x000000ffff0d7224 */ /* 0x000fca00078e0021 */
[----:B--2---:R-:W2:Y:S01]  /*2350*/  LD.E R27, desc[UR36][R12.64] ;  /* 0x000000240c1b7980 */ /* 0x004ea2000c101900 */
[----:B-1----:R-:W-:Y:S02]  /*2360*/  IMAD.MOV.U32 R14, RZ, RZ, R31 ;  /* 0x000000ffff0e7224 */ /* 0x002fe400078e001f */
[----:B------:R-:W-:-:S05]  /*2370*/  IMAD.MOV.U32 R15, RZ, RZ, R34 ;  /* 0x000000ffff0f7224 */ /* 0x000fca00078e0022 */
[----:B--2---:R-:W-:Y:S04]  /*2380*/  STG.E desc[UR36][R14.64], R27 ;  /* 0x0000001b0e007986 */ /* 0x004fe8000c101924 */
[----:B------:R-:W2:Y:S04]  /*2390*/  LD.E R33, desc[UR36][R12.64+0x4] ;  /* 0x000004240c217980 */ /* 0x000ea8000c101900 */
[----:B--2---:R0:W-:Y:S04]  /*23a0*/  STG.E desc[UR36][R14.64+0x4], R33 ;  /* 0x000004210e007986 */ /* 0x0041e8000c101924 */
[----:B------:R-:W2:Y:S04]  /*23b0*/  LD.E R35, desc[UR36][R12.64+0x8] ;  /* 0x000008240c237980 */ /* 0x000ea8000c101900 */
[----:B--2---:R2:W-:Y:S04]  /*23c0*/  STG.E desc[UR36][R14.64+0x8], R35 ;  /* 0x000008230e007986 */ /* 0x0045e8000c101924 */
[----:B------:R-:W3:Y:S01]  /*23d0*/  LD.E R37, desc[UR36][R12.64+0xc] ;  /* 0x00000c240c257980 */ /* 0x000ee2000c101900 */
[----:B------:R-:W-:-:S02]  /*23e0*/  ISETP.GT.U32.AND P2, PT, R32, 0x4, PT ;  /* 0x000000042000780c */ /* 0x000fc40003f44070 */
[----:B------:R-:W-:Y:S02]  /*23f0*/  IADD3 R26, P3, PT, R12, 0x10, RZ ;  /* 0x000000100c1a7810 */ /* 0x000fe40007f7e0ff */
[----:B------:R-:W-:Y:S02]  /*2400*/  ISETP.GT.U32.AND.EX P2, PT, R30, RZ, PT, P2 ;  /* 0x000000ff1e00720c */ /* 0x000fe40003f44120 */
[----:B------:R-:W-:Y:S01]  /*2410*/  IADD3 R31, P4, PT, R14, 0x10, RZ ;  /* 0x000000100e1f7810 */ /* 0x000fe20007f9e0ff */
[----:B0-----:R-:W-:Y:S01]  /*2420*/  IMAD.X R33, RZ, RZ, R13, P3 ;  /* 0x000000ffff217224 */ /* 0x001fe200018e060d */
[----:B------:R-:W-:-:S03]  /*2430*/  IADD3 R32, P5, PT, R32, -0x4, RZ ;  /* 0xfffffffc20207810 */ /* 0x000fc60007fbe0ff */
[----:B------:R-:W-:Y:S01]  /*2440*/  IMAD.X R34, RZ, RZ, R15, P4 ;  /* 0x000000ffff227224 */ /* 0x000fe200020e060f */
[----:B------:R-:W-:Y:S01]  /*2450*/  IADD3.X R30, PT, PT, R30, -0x1, RZ, P5, !PT ;  /* 0xffffffff1e1e7810 */ /* 0x000fe20002ffe4ff */
[----:B---3--:R2:W-:Y:S04]  /*2460*/  STG.E desc[UR36][R14.64+0xc], R37 ;  /* 0x00000c250e007986 */ /* 0x0085e8000c101924 */
[----:B------:R-:W-:Y:S05]  /*2470*/  @P2 BRA `(.L_x_268) ;  /* 0xfffffffc00ac2947 */ /* 0x000fea000383ffff */
.L_x_265:
[----:B------:R-:W-:Y:S05]  /*2480*/  BSYNC.RECONVERGENT B3 ;  /* 0x0000000000037941 */ /* 0x000fea0003800200 */
.L_x_264:
[----:B------:R-:W-:Y:S01]  /*2490*/  IADD3 RZ, P3, PT, R10, -R29, RZ ;  /* 0x8000001d0aff7210 */ /* 0x000fe20007f7e0ff */
[----:B------:R-:W-:Y:S01]  /*24a0*/  BSSY.RECONVERGENT B3, `(.L_x_269) ;  /* 0x0000050000037945 */ /* 0x000fe20003800200 */
[----:B-12---:R-:W-:-:S03]  /*24b0*/  IADD3 R14, P2, PT, -R4, R23, RZ ;  /* 0x00000017040e7210 */ /* 0x006fc60007f5e1ff */
[----:B0-----:R-:W-:Y:S02]  /*24c0*/  IMAD.X R12, R21, 0x1, ~R28, P3 ;  /* 0x00000001150c7824 */ /* 0x001fe400018e0e1c */
[----:B------:R-:W-:-:S03]  /*24d0*/  IMAD.X R15, R20, 0x1, ~R3, P2 ;  /* 0x00000001140f7824 */ /* 0x000fc600010e0e03 */
[----:B------:R-:W-:Y:S02]  /*24e0*/  ISETP.GE.AND P2, PT, R12, RZ, PT ;  /* 0x000000ff0c00720c */ /* 0x000fe40003f46270 */
[--C-:B------:R-:W-:Y:S02]  /*24f0*/  SHF.R.S64 R14, R14, 0x2, R15.reuse ;  /* 0x000000020e0e7819 */ /* 0x100fe4000000100f */
[----:B------:R-:W-:Y:S02]  /*2500*/  SEL R13, R10, R29, !P2 ;  /* 0x0000001d0a0d7207 */ /* 0x000fe40005000000 */
[----:B------:R-:W-:Y:S02]  /*2510*/  SHF.R.S32.HI R15, RZ, 0x2, R15 ;  /* 0x00000002ff0f7819 */ /* 0x000fe4000001140f */
[----:B------:R-:W-:Y:S01]  /*2520*/  ISETP.GE.U32.AND P2, PT, R14, 0x1, PT ;  /* 0x000000010e00780c */ /* 0x000fe20003f46070 */
[----:B------:R-:W-:-:S03]  /*2530*/  IMAD.IADD R13, R13, 0x1, -R2 ;  /* 0x000000010d0d7824 */ /* 0x000fc600078e0a02 */
[----:B------:R-:W-:Y:S02]  /*2540*/  ISETP.GE.AND.EX P2, PT, R15, RZ, PT, P2 ;  /* 0x000000ff0f00720c */ /* 0x000fe40003f46320 */
[----:B------:R-:W-:-:S05]  /*2550*/  IADD3 R12, P3, PT, R0, R13, RZ ;  /* 0x0000000d000c7210 */ /* 0x000fca0007f7e0ff */
[----:B------:R-:W-:-:S06]  /*2560*/  IMAD.X R13, R25, 0x1, R22, P3 ;  /* 0x00000001190d7824 */ /* 0x000fcc00018e0616 */
[----:B------:R-:W-:Y:S05]  /*2570*/  @!P2 BRA `(.L_x_270) ;  /* 0x000000040008a947 */ /* 0x000fea0003800000 */
[C---:B------:R-:W-:Y:S01]  /*2580*/  LOP3.LUT R25, R14.reuse, 0x3, RZ, 0xc0, !PT ;  /* 0x000000030e197812 */ /* 0x040fe200078ec0ff */
[----:B------:R-:W-:Y:S01]  /*2590*/  BSSY.RECONVERGENT B4, `(.L_x_271) ;  /* 0x000002a000047945 */ /* 0x000fe20003800200 */
[----:B------:R-:W-:Y:S01]  /*25a0*/  ISETP.GE.U32.AND P2, PT, R14, 0x4, PT ;  /* 0x000000040e00780c */ /* 0x000fe20003f46070 */
[----:B------:R-:W-:Y:S01]  /*25b0*/  IMAD.MOV.U32 R24, RZ, RZ, R12 ;  /* 0x000000ffff187224 */ /* 0x000fe200078e000c */
[----:B------:R-:W-:Y:S01]  /*25c0*/  ISETP.NE.U32.AND P3, PT, R25, RZ, PT ;  /* 0x000000ff1900720c */ /* 0x000fe20003f65070 */
[----:B------:R-:W-:Y:S01]  /*25d0*/  IMAD.MOV.U32 R33, RZ, RZ, R13 ;  /* 0x000000ffff217224 */ /* 0x000fe200078e000d */
[----:B------:R-:W-:Y:S01]  /*25e0*/  ISETP.GE.U32.AND.EX P2, PT, R15, RZ, PT, P2 ;  /* 0x000000ff0f00720c */ /* 0x000fe20003f46120 */
[----:B------:R-:W-:Y:S01]  /*25f0*/  IMAD.MOV.U32 R22, RZ, RZ, R4 ;  /* 0x000000ffff167224 */ /* 0x000fe200078e0004 */
[----:B------:R-:W-:Y:S01]  /*2600*/  ISETP.NE.AND.EX P3, PT, RZ, RZ, PT, P3 ;  /* 0x000000ffff00720c */ /* 0x000fe20003f65330 */
[----:B------:R-:W-:Y:S02]  /*2610*/  IMAD.MOV.U32 R31, RZ, RZ, R3 ;  /* 0x000000ffff1f7224 */ /* 0x000fe400078e0003 */
[----:B------:R-:W-:-:S02]  /*2620*/  IMAD.MOV.U32 R0, RZ, RZ, R14 ;  /* 0x000000ffff007224 */ /* 0x000fc400078e000e */
[----:B------:R-:W-:-:S08]  /*2630*/  IMAD.MOV.U32 R20, RZ, RZ, R15 ;  /* 0x000000ffff147224 */ /* 0x000fd000078e000f */
[----:B------:R-:W-:Y:S05]  /*2640*/  @!P3 BRA `(.L_x_272) ;  /* 0x000000000078b947 */ /* 0x000fea0003800000 */
[----:B------:R-:W-:-:S05]  /*2650*/  IMAD.MOV.U32 R2, RZ, RZ, R4 ;  /* 0x000000ffff027224 */ /* 0x000fca00078e0004 */
[----:B------:R-:W2:Y:S01]  /*2660*/  LD.E R23, desc[UR36][R2.64] ;  /* 0x0000002402177980 */ /* 0x000ea2000c101900 */
[----:B------:R-:W-:Y:S02]  /*2670*/  ISETP.NE.U32.AND P3, PT, R25, 0x1, PT ;  /* 0x000000011900780c */ /* 0x000fe40003f65070 */
[----:B------:R-:W-:Y:S02]  /*2680*/  IADD3 R22, P4, PT, R4, 0x4, RZ ;  /* 0x0000000404167810 */ /* 0x000fe40007f9e0ff */
[----:B------:R-:W-:Y:S02]  /*2690*/  ISETP.NE.AND.EX P3, PT, RZ, RZ, PT, P3 ;  /* 0x000000ffff00720c */ /* 0x000fe40003f65330 */
[----:B------:R-:W-:Y:S01]  /*26a0*/  IADD3 R24, P5, PT, R12, 0x4, RZ ;  /* 0x000000040c187810 */ /* 0x000fe20007fbe0ff */
[----:B------:R-:W-:Y:S01]  /*26b0*/  IMAD.X R31, RZ, RZ, R3, P4 ;  /* 0x000000ffff1f7224 */ /* 0x000fe200020e0603 */
[----:B------:R-:W-:-:S03]  /*26c0*/  IADD3 R0, P6, PT, R14, -0x1, RZ ;  /* 0xffffffff0e007810 */ /* 0x000fc60007fde0ff */
[----:B------:R-:W-:Y:S01]  /*26d0*/  IMAD.X R33, RZ, RZ, R13, P5 ;  /* 0x000000ffff217224 */ /* 0x000fe200028e060d */
[----:B------:R-:W-:Y:S01]  /*26e0*/  IADD3.X R20, PT, PT, R15, -0x1, RZ, P6, !PT ;  /* 0xffffffff0f147810 */ /* 0x000fe200037fe4ff */
[----:B--2---:R0:W-:Y:S04]  /*26f0*/  STG.E desc[UR36][R12.64], R23 ;  /* 0x000000170c007986 */ /* 0x0041e8000c101924 */
[----:B------:R-:W-:Y:S05]  /*2700*/  @!P3 BRA `(.L_x_272) ;  /* 0x000000000048b947 */ /* 0x000fea0003800000 */
[----:B0-----:R-:W2:Y:S01]  /*2710*/  LD.E R23, desc[UR36][R2.64+0x4] ;  /* 0x0000042402177980 */ /* 0x001ea2000c101900 */
[----:B------:R-:W-:-:S04]  /*2720*/  ISETP.NE.U32.AND P3, PT, R25, 0x2, PT ;  /* 0x000000021900780c */ /* 0x000fc80003f65070 */
[----:B------:R-:W-:Y:S01]  /*2730*/  ISETP.NE.AND.EX P3, PT, RZ, RZ, PT, P3 ;  /* 0x000000ffff00720c */ /* 0x000fe20003f65330 */
[----:B--2---:R1:W-:-:S12]  /*2740*/  STG.E desc[UR36][R12.64+0x4], R23 ;  /* 0x000004170c007986 */ /* 0x0043d8000c101924 */
[----:B------:R-:W2:Y:S01]  /*2750*/  @P3 LD.E R25, desc[UR36][R2.64+0x8] ;  /* 0x0000082402193980 */ /* 0x000ea2000c101900 */
[C---:B------:R-:W-:Y:S02]  /*2760*/  IADD3 R22, P4, PT, R4.reuse, 0x8, RZ ;  /* 0x0000000804167810 */ /* 0x040fe40007f9e0ff */
[----:B------:R-:W-:Y:S02]  /*2770*/  @P3 IADD3 R22, P6, PT, R4, 0xc, RZ ;  /* 0x0000000c04163810 */ /* 0x000fe40007fde0ff */
[----:B------:R-:W-:Y:S01]  /*2780*/  IADD3 R0, P5, PT, R14, -0x2, RZ ;  /* 0xfffffffe0e007810 */ /* 0x000fe20007fbe0ff */
[--C-:B------:R-:W-:Y:S01]  /*2790*/  IMAD.X R31, RZ, RZ, R3.reuse, P4 ;  /* 0x000000ffff1f7224 */ /* 0x100fe200020e0603 */
[C---:B------:R-:W-:Y:S01]  /*27a0*/  IADD3 R24, P4, PT, R12.reuse, 0x8, RZ ;  /* 0x000000080c187810 */ /* 0x040fe20007f9e0ff */
[----:B------:R-:W-:Y:S01]  /*27b0*/  @P3 IMAD.X R31, RZ, RZ, R3, P6 ;  /* 0x000000ffff1f3224 */ /* 0x000fe200030e0603 */
[----:B------:R-:W-:Y:S02]  /*27c0*/  @P3 IADD3 R24, P6, PT, R12, 0xc, RZ ;  /* 0x0000000c0c183810 */ /* 0x000fe40007fde0ff */
[----:B------:R-:W-:Y:S01]  /*27d0*/  IADD3.X R20, PT, PT, R15, -0x1, RZ, P5, !PT ;  /* 0xffffffff0f147810 */ /* 0x000fe20002ffe4ff */
[--C-:B------:R-:W-:Y:S01]  /*27e0*/  IMAD.X R33, RZ, RZ, R13.reuse, P4 ;  /* 0x000000ffff217224 */ /* 0x100fe200020e060d */
[----:B------:R-:W-:Y:S01]  /*27f0*/  @P3 IADD3 R0, P4, PT, R14, -0x3, RZ ;  /* 0xfffffffd0e003810 */ /* 0x000fe20007f9e0ff */
[----:B------:R-:W-:-:S03]  /*2800*/  @P3 IMAD.X R33, RZ, RZ, R13, P6 ;  /* 0x000000ffff213224 */ /* 0x000fc600030e060d */
[----:B------:R-:W-:Y:S01]  /*2810*/  @P3 IADD3.X R20, PT, PT, R15, -0x1, RZ, P4, !PT ;  /* 0xffffffff0f143810 */ /* 0x000fe200027fe4ff */
[----:B--2---:R1:W-:Y:S08]  /*2820*/  @P3 STG.E desc[UR36][R12.64+0x8], R25 ;  /* 0x000008190c003986 */ /* 0x0043f0000c101924 */
.L_x_272:
[----:B------:R-:W-:Y:S05]  /*2830*/  BSYNC.RECONVERGENT B4 ;  /* 0x0000000000047941 */ /* 0x000fea0003800200 */
.L_x_271:
[----:B------:R-:W-:Y:S05]  /*2840*/  @!P2 BRA `(.L_x_270) ;  /* 0x000000000054a947 */ /* 0x000fea0003800000 */
.L_x_273:
[----:B01----:R-:W-:Y:S02]  /*2850*/  IMAD.MOV.U32 R12, RZ, RZ, R22 ;  /* 0x000000ffff0c7224 */ /* 0x003fe400078e0016 */
[----:B------:R-:W-:-:S05]  /*2860*/  IMAD.MOV.U32 R13, RZ, RZ, R31 ;  /* 0x000000ffff0d7224 */ /* 0x000fca00078e001f */
[----:B--2---:R-:W2:Y:S01]  /*2870*/  LD.E R15, desc[UR36][R12.64] ;  /* 0x000000240c0f7980 */ /* 0x004ea2000c101900 */
[----:B------:R-:W-:Y:S02]  /*2880*/  IMAD.MOV.U32 R2, RZ, RZ, R24 ;  /* 0x000000ffff027224 */ /* 0x000fe400078e0018 */
[----:B------:R-:W-:-:S05]  /*2890*/  IMAD.MOV.U32 R3, RZ, RZ, R33 ;  /* 0x000000ffff037224 */ /* 0x000fca00078e0021 */
[----:B--2---:R2:W-:Y:S04]  /*28a0*/  STG.E desc[UR36][R2.64], R15 ;  /* 0x0000000f02007986 */ /* 0x0045e8000c101924 */
[----:B------:R-:W3:Y:S04]  /*28b0*/  LD.E R23, desc[UR36][R12.64+0x4] ;  /* 0x000004240c177980 */ /* 0x000ee8000c101900 */
[----:B---3--:R2:W-:Y:S04]  /*28c0*/  STG.E desc[UR36][R2.64+0x4], R23 ;  /* 0x0000041702007986 */ /* 0x0085e8000c101924 */
[----:B------:R-:W3:Y:S04]  /*28d0*/  LD.E R25, desc[UR36][R12.64+0x8] ;  /* 0x000008240c197980 */ /* 0x000ee8000c101900 */
[----:B---3--:R2:W-:Y:S04]  /*28e0*/  STG.E desc[UR36][R2.64+0x8], R25 ;  /* 0x0000081902007986 */ /* 0x0085e8000c101924 */
[----:B------:R-:W3:Y:S01]  /*28f0*/  LD.E R27, desc[UR36][R12.64+0xc] ;  /* 0x00000c240c1b7980 */ /* 0x000ee2000c101900 */
[----:B------:R-:W-:-:S02]  /*2900*/  ISETP.GT.U32.AND P2, PT, R0, 0x4, PT ;  /* 0x000000040000780c */ /* 0x000fc40003f44070 */
[----:B------:R-:W-:Y:S02]  /*2910*/  IADD3 R22, P3, PT, R12, 0x10, RZ ;  /* 0x000000100c167810 */ /* 0x000fe40007f7e0ff */
[----:B------:R-:W-:Y:S02]  /*2920*/  ISETP.GT.U32.AND.EX P2, PT, R20, RZ, PT, P2 ;  /* 0x000000ff1400720c */ /* 0x000fe40003f44120 */
[----:B------:R-:W-:Y:S01]  /*2930*/  IADD3 R24, P4, PT, R2, 0x10, RZ ;  /* 0x0000001002187810 */ /* 0x000fe20007f9e0ff */
[----:B------:R-:W-:Y:S01]  /*2940*/  IMAD.X R31, RZ, RZ, R13, P3 ;  /* 0x000000ffff1f7224 */ /* 0x000fe200018e060d */
[----:B------:R-:W-:-:S03]  /*2950*/  IADD3 R0, P5, PT, R0, -0x4, RZ ;  /* 0xfffffffc00007810 */ /* 0x000fc60007fbe0ff */
[----:B------:R-:W-:Y:S01]  /*2960*/  IMAD.X R33, RZ, RZ, R3, P4 ;  /* 0x000000ffff217224 */ /* 0x000fe200020e0603 */
[----:B------:R-:W-:Y:S01]  /*2970*/  IADD3.X R20, PT, PT, R20, -0x1, RZ, P5, !PT ;  /* 0xffffffff14147810 */ /* 0x000fe20002ffe4ff */
[----:B---3--:R2:W-:Y:S04]  /*2980*/  STG.E desc[UR36][R2.64+0xc], R27 ;  /* 0x00000c1b02007986 */ /* 0x0085e8000c101924 */
[----:B------:R-:W-:Y:S05]  /*2990*/  @P2 BRA `(.L_x_273) ;  /* 0xfffffffc00ac2947 */ /* 0x000fea000383ffff */
.L_x_270:
[----:B------:R-:W-:Y:S05]  /*29a0*/  BSYNC.RECONVERGENT B3 ;  /* 0x0000000000037941 */ /* 0x000fea0003800200 */
.L_x_269:
[----:B--2---:R-:W-:Y:S01]  /*29b0*/  IADD3 R2, P2, PT, R10, R9, RZ ;  /* 0x000000090a027210 */ /* 0x004fe20007f5e0ff */
[----:B------:R-:W-:-:S04]  /*29c0*/  IMAD.SHL.U32 R0, R5, 0x8, RZ ;  /* 0x0000000805007824 */ /* 0x000fc800078e00ff */
[----:B------:R-:W-:Y:S01]  /*29d0*/  IMAD.X R27, R21, 0x1, R11, P2 ;  /* 0x00000001151b7824 */ /* 0x000fe200010e060b */
[----:B------:R-:W-:Y:S02]  /*29e0*/  IADD3 RZ, P2, PT, R2, -R29, RZ ;  /* 0x8000001d02ff7210 */ /* 0x000fe40007f5e0ff */
[----:B------:R-:W-:-:S03]  /*29f0*/  IADD3 R7, P3, PT, R7, R0, RZ ;  /* 0x0000000007077210 */ /* 0x000fc60007f7e0ff */
[----:B------:R-:W-:-:S05]  /*2a00*/  IMAD.X R3, R27, 0x1, ~R28, P2 ;  /* 0x000000011b037824 */ /* 0x000fca00010e0e1c */
[----:B------:R-:W-:Y:S02]  /*2a10*/  ISETP.GE.AND P2, PT, R3, RZ, PT ;  /* 0x000000ff0300720c */ /* 0x000fe40003f46270 */
[----:B------:R-:W-:-:S05]  /*2a20*/  SHF.L.U64.HI R3, R5, 0x3, R6 ;  /* 0x0000000305037819 */ /* 0x000fca0000010206 */
[----:B------:R-:W-:-:S06]  /*2a30*/  IMAD.X R8, R8, 0x1, R3, P3 ;  /* 0x0000000108087824 */ /* 0x000fcc00018e0603 */
[----:B------:R-:W-:Y:S05]  /*2a40*/  @!P2 BRA `(.L_x_274) ;  /* 0xfffffff00058a947 */ /* 0x000fea000383ffff */
.L_x_260:
[----:B------:R-:W-:Y:S05]  /*2a50*/  BSYNC.RECONVERGENT B1 ;  /* 0x0000000000017941 */ /* 0x000fea0003800200 */
.L_x_259:
[----:B------:R-:W2:Y:S01]  /*2a60*/  LDCU UR4, c[0x0][0x380] ;  /* 0x00007000ff0477ac */ /* 0x000ea20008000800 */
[C---:B------:R-:W-:Y:S01]  /*2a70*/  SHF.L.U64.HI R6, R5.reuse, 0x1, R6 ;  /* 0x0000000105067819 */ /* 0x040fe20000010206 */
[----:B------:R-:W-:Y:S02]  /*2a80*/  IMAD.SHL.U32 R5, R5, 0x2, RZ ;  /* 0x0000000205057824 */ /* 0x000fe400078e00ff */
[----:B--2---:R-:W-:-:S05]  /*2a90*/  IMAD.U32 R4, RZ, RZ, UR4 ;  /* 0x00000004ff047e24 */ /* 0x004fca000f8e00ff */
[----:B------:R-:W-:-:S04]  /*2aa0*/  ISETP.GE.U32.AND P2, PT, R5, R4, PT ;  /* 0x000000040500720c */ /* 0x000fc80003f46070 */
[----:B------:R-:W-:-:S13]  /*2ab0*/  ISETP.GE.AND.EX P2, PT, R6, RZ, PT, P2 ;  /* 0x000000ff0600720c */ /* 0x000fda0003f46320 */
[----:B------:R-:W-:Y:S05]  /*2ac0*/  @!P2 BRA `(.L_x_275) ;  /* 0xfffffff00010a947 */ /* 0x000fea000383ffff */
[----:B------:R-:W-:Y:S05]  /*2ad0*/  BSYNC.RECONVERGENT B2 ;  /* 0x0000000000027941 */ /* 0x000fea0003800200 */
.L_x_258:
[----:B------:R-:W-:Y:S05]  /*2ae0*/  BRA `(.L_x_276) ;  /* 0x0000002400c07947 */ /* 0x000fea0003800000 */
.L_x_257:
[----:B------:R-:W-:Y:S01]  /*2af0*/  IADD3 R26, P0, PT, R3, UR4, RZ ;  /* 0x00000004031a7c10 */ /* 0x000fe2000ff1e0ff */
[----:B------:R-:W-:Y:S01]  /*2b00*/  IMAD.MOV.U32 R24, RZ, RZ, 0x20 ;  /* 0x00000020ff187424 */ /* 0x000fe200078e00ff */
[----:B------:R-:W-:Y:S01]  /*2b10*/  PLOP3.LUT P1, PT, PT, PT, PT, 0x8, 0x80 ;  /* 0x000000000080781c */ /* 0x000fe20003f2e170 */
[----:B------:R-:W-:Y:S01]  /*2b20*/  IMAD.MOV.U32 R25, RZ, RZ, RZ ;  /* 0x000000ffff197224 */ /* 0x000fe200078e00ff */
[----:B------:R-:W-:-:S11]  /*2b30*/  IADD3.X R27, PT, PT, R4, UR5, RZ, P0, !PT ;  /* 0x00000005041b7c10 */ /* 0x000fd600087fe4ff */
.L_x_316:
[----:B------:R-:W-:Y:S01]  /*2b40*/  BSSY.RECONVERGENT B2, `(.L_x_277) ;  /* 0x0000262000027945 */ /* 0x000fe20003800200 */
[----:B------:R-:W-:-:S03]  /*2b50*/  PLOP3.LUT P0, PT, P1, PT, PT, 0x80, 0x8 ;  /* 0x000000000008781c */ /* 0x000fc60000f0f070 */
[----:B------:R-:W-:Y:S10]  /*2b60*/  @P1 BRA `(.L_x_278) ;  /* 0x0000001800001947 */ /* 0x000ff40003800000 */
[----:B------:R-:W0:Y:S01]  /*2b70*/  LDCU.64 UR4, c[0x0][0x390] ;  /* 0x00007200ff0477ac */ /* 0x000e220008000a00 */
[----:B------:R-:W-:Y:S01]  /*2b80*/  BSSY.RECONVERGENT B1, `(.L_x_279) ;  /* 0x000017d000017945 */ /* 0x000fe20003800200 */
[----:B------:R-:W-:Y:S01]  /*2b90*/  IMAD.MOV.U32 R9, RZ, RZ, R18 ;  /* 0x000000ffff097224 */ /* 0x000fe200078e0012 */
[----:B------:R-:W1:Y:S01]  /*2ba0*/  LDCU.64 UR6, c[0x0][0x390] ;  /* 0x00007200ff0677ac */ /* 0x000e620008000a00 */
[----:B------:R-:W-:Y:S02]  /*2bb0*/  IMAD.MOV.U32 R8, RZ, RZ, R19 ;  /* 0x000000ffff087224 */ /* 0x000fe400078e0013 */
[----:B0-----:R-:W-:Y:S02]  /*2bc0*/  IMAD.U32 R11, RZ, RZ, UR4 ;  /* 0x00000004ff0b7e24 */ /* 0x001fe4000f8e00ff */
[----:B------:R-:W-:Y:S02]  /*2bd0*/  IMAD.U32 R10, RZ, RZ, UR5 ;  /* 0x00000005ff0a7e24 */ /* 0x000fe4000f8e00ff */
[----:B-1----:R-:W-:-:S02]  /*2be0*/  IMAD.U32 R12, RZ, RZ, UR6 ;  /* 0x00000006ff0c7e24 */ /* 0x002fc4000f8e00ff */
[----:B------:R-:W-:-:S07]  /*2bf0*/  IMAD.U32 R13, RZ, RZ, UR7 ;  /* 0x00000007ff0d7e24 */ /* 0x000fce000f8e00ff */
.L_x_300:
[C---:B------:R-:W-:Y:S01]  /*2c00*/  IMAD.SHL.U32 R3, R24.reuse, 0x4, RZ ;  /* 0x0000000418037824 */ /* 0x040fe200078e00ff */
[----:B------:R-:W-:Y:S01]  /*2c10*/  SHF.L.U64.HI R21, R24, 0x2, R25 ;  /* 0x0000000218157819 */ /* 0x000fe20000010219 */
[----:B------:R-:W-:Y:S01]  /*2c20*/  BSSY.RECONVERGENT B3, `(.L_x_280) ;  /* 0x0000041000037945 */ /* 0x000fe20003800200 */
[----:B------:R-:W-:Y:S02]  /*2c30*/  IMAD.MOV.U32 R23, RZ, RZ, R8 ;  /* 0x000000ffff177224 */ /* 0x000fe400078e0008 */
[----:B---3--:R-:W-:-:S04]  /*2c40*/  IADD3 R7, P2, PT, R12, R3, RZ ;  /* 0x000000030c077210 */ /* 0x008fc80007f5e0ff */
[----:B------:R-:W-:Y:S01]  /*2c50*/  ISETP.LT.U32.AND P1, PT, R7, R26, PT ;  /* 0x0000001a0700720c */ /* 0x000fe20003f21070 */
[----:B------:R-:W-:-:S05]  /*2c60*/  IMAD.X R6, R13, 0x1, R21, P2 ;  /* 0x000000010d067824 */ /* 0x000fca00010e0615 */
[----:B------:R-:W-:-:S04]  /*2c70*/  ISETP.LT.U32.AND.EX P1, PT, R6, R27, PT, P1 ;  /* 0x0000001b0600720c */ /* 0x000fc80003f21110 */
[CC--:B------:R-:W-:Y:S02]  /*2c80*/  SEL R14, R7.reuse, R26.reuse, P1 ;  /* 0x0000001a070e7207 */ /* 0x0c0fe40000800000 */
[----:B------:R-:W-:Y:S02]  /*2c90*/  SEL R15, R6, R27, P1 ;  /* 0x0000001b060f7207 */ /* 0x000fe40000800000 */
[----:B------:R-:W-:Y:S01]  /*2ca0*/  IADD3 R5, P3, PT, R14, R3, RZ ;  /* 0x000000030e057210 */ /* 0x000fe20007f7e0ff */
[----:B------:R-:W-:Y:S01]  /*2cb0*/  IMAD.MOV.U32 R20, RZ, RZ, R14 ;  /* 0x000000ffff147224 */ /* 0x000fe200078e000e */
[-C--:B------:R-:W-:Y:S02]  /*2cc0*/  ISETP.GE.U32.AND P1, PT, R7, R26.reuse, PT ;  /* 0x0000001a0700720c */ /* 0x080fe40003f26070 */
[----:B------:R-:W-:Y:S01]  /*2cd0*/  ISETP.LT.U32.AND P2, PT, R5, R26, PT ;  /* 0x0000001a0500720c */ /* 0x000fe20003f41070 */
[----:B------:R-:W-:Y:S01]  /*2ce0*/  IMAD.X R0, R15, 0x1, R21, P3 ;  /* 0x000000010f007824 */ /* 0x000fe200018e0615 */
[----:B------:R-:W-:-:S02]  /*2cf0*/  IADD3 R4, P3, PT, R3, R11, RZ ;  /* 0x0000000b03047210 */ /* 0x000fc40007f7e0ff */
[-C--:B------:R-:W-:Y:S02]  /*2d00*/  ISETP.GE.U32.AND.EX P1, PT, R6, R27.reuse, PT, P1 ;  /* 0x0000001b0600720c */ /* 0x080fe40003f26110 */
[-C--:B------:R-:W-:Y:S01]  /*2d10*/  ISETP.LT.U32.AND.EX P2, PT, R0, R27.reuse, PT, P2 ;  /* 0x0000001b0000720c */ /* 0x080fe20003f41120 */
[----:B------:R-:W-:Y:S01]  /*2d20*/  IMAD.X R2, R21, 0x1, R10, P3 ;  /* 0x0000000115027824 */ /* 0x000fe200018e060a */
[----:B------:R-:W-:Y:S01]  /*2d30*/  ISETP.EQ.U32.AND P3, PT, R12, R14, PT ;  /* 0x0000000e0c00720c */ /* 0x000fe20003f62070 */
[----:B------:R-:W-:Y:S01]  /*2d40*/  IMAD.MOV.U32 R21, RZ, RZ, R15 ;  /* 0x000000ffff157224 */ /* 0x000fe200078e000f */
[----:B------:R-:W-:Y:S02]  /*2d50*/  SEL R5, R5, R26, P2 ;  /* 0x0000001a05057207 */ /* 0x000fe40001000000 */
[----:B------:R-:W-:Y:S01]  /*2d60*/  SEL R3, R0, R27, P2 ;  /* 0x0000001b00037207 */ /* 0x000fe20001000000 */
[----:B------:R-:W-:Y:S01]  /*2d70*/  IMAD.MOV.U32 R0, RZ, RZ, R9 ;  /* 0x000000ffff007224 */ /* 0x000fe200078e0009 */
[----:B------:R-:W-:-:S02]  /*2d80*/  ISETP.NE.U32.AND P2, PT, R14, R5, PT ;  /* 0x000000050e00720c */ /* 0x000fc40003f45070 */
[----:B------:R-:W-:Y:S02]  /*2d90*/  SEL R30, R4, R26, !P1 ;  /* 0x0000001a041e7207 */ /* 0x000fe40004800000 */
[----:B------:R-:W-:Y:S02]  /*2da0*/  ISETP.NE.AND.EX P2, PT, R15, R3, PT, P2 ;  /* 0x000000030f00720c */ /* 0x000fe40003f45320 */
[----:B------:R-:W-:Y:S02]  /*2db0*/  SEL R31, R2, R27, !P1 ;  /* 0x0000001b021f7207 */ /* 0x000fe40004800000 */
[----:B------:R-:W-:-:S13]  /*2dc0*/  ISETP.EQ.OR.EX P1, PT, R13, R15, !P2, P3 ;  /* 0x0000000f0d00720c */ /* 0x000fda0005722730 */
[----:B------:R-:W-:Y:S05]  /*2dd0*/  @P1 BRA `(.L_x_281) ;  /* 0x0000000000941947 */ /* 0x000fea0003800000 */
[--C-:B------:R-:W-:Y:S02]  /*2de0*/  IMAD.MOV.U32 R20, RZ, RZ, R14.reuse ;  /* 0x000000ffff147224 */ /* 0x100fe400078e000e */
[--C-:B------:R-:W-:Y:S02]  /*2df0*/  IMAD.MOV.U32 R21, RZ, RZ, R15.reuse ;  /* 0x000000ffff157224 */ /* 0x100fe400078e000f */
[----:B------:R-:W-:Y:S02]  /*2e00*/  IMAD.MOV.U32 R32, RZ, RZ, R14 ;  /* 0x000000ffff207224 */ /* 0x000fe400078e000e */
[----:B------:R-:W-:Y:S02]  /*2e10*/  IMAD.MOV.U32 R34, RZ, RZ, R15 ;  /* 0x000000ffff227224 */ /* 0x000fe400078e000f */
[----:B------:R-:W-:Y:S02]  /*2e20*/  IMAD.MOV.U32 R33, RZ, RZ, R12 ;  /* 0x000000ffff217224 */ /* 0x000fe400078e000c */
[----:B------:R-:W-:-:S02]  /*2e30*/  IMAD.MOV.U32 R35, RZ, RZ, R13 ;  /* 0x000000ffff237224 */ /* 0x000fc400078e000d */
[----:B------:R-:W-:Y:S02]  /*2e40*/  IMAD.MOV.U32 R0, RZ, RZ, R9 ;  /* 0x000000ffff007224 */ /* 0x000fe400078e0009 */
[----:B------:R-:W-:-:S07]  /*2e50*/  IMAD.MOV.U32 R23, RZ, RZ, R8 ;  /* 0x000000ffff177224 */ /* 0x000fce00078e0008 */
.L_x_285:
[----:B------:R-:W2:Y:S04]  /*2e60*/  LDG.E R37, desc[UR36][R20.64] ;  /* 0x0000002414257981 */ /* 0x000ea8000c1e1900 */
[----:B------:R-:W2:Y:S01]  /*2e70*/  LDG.E R36, desc[UR36][R12.64] ;  /* 0x000000240c247981 */ /* 0x000ea2000c1e1900 */
[----:B------:R-:W-:Y:S01]  /*2e80*/  BSSY.RECONVERGENT B4, `(.L_x_282) ;  /* 0x0000013000047945 */ /* 0x000fe20003800200 */
[----:B------:R-:W-:Y:S01]  /*2e90*/  IMAD.MOV.U32 R22, RZ, RZ, R0 ;  /* 0x000000ffff167224 */ /* 0x000fe200078e0000 */
[----:B--2---:R-:W-:-:S13]  /*2ea0*/  ISETP.GT.U32.AND P1, PT, R37, R36, PT ;  /* 0x000000242500720c */ /* 0x004fda0003f24070 */
[----:B------:R-:W-:Y:S05]  /*2eb0*/  @P1 BRA `(.L_x_283) ;  /* 0x0000000000201947 */ /* 0x000fea0003800000 */
[----:B------:R0:W-:Y:S01]  /*2ec0*/  ST.E desc[UR36][R22.64], R36 ;  /* 0x0000002416007985 */ /* 0x0001e2000c101924 */
[----:B------:R-:W-:Y:S02]  /*2ed0*/  IADD3 R33, P1, PT, R33, 0x4, RZ ;  /* 0x0000000421217810 */ /* 0x000fe40007f3e0ff */
[----:B------:R-:W-:Y:S02]  /*2ee0*/  IADD3 R11, P3, PT, R11, 0x4, RZ ;  /* 0x000000040b0b7810 */ /* 0x000fe40007f7e0ff */
[----:B------:R-:W-:Y:S01]  /*2ef0*/  IADD3 R12, P2, PT, R12, 0x4, RZ ;  /* 0x000000040c0c7810 */ /* 0x000fe20007f5e0ff */
[----:B------:R-:W-:Y:S02]  /*2f00*/  IMAD.X R35, RZ, RZ, R35, P1 ;  /* 0x000000ffff237224 */ /* 0x000fe400008e0623 */
[----:B------:R-:W-:Y:S02]  /*2f10*/  IMAD.X R10, RZ, RZ, R10, P3 ;  /* 0x000000ffff0a7224 */ /* 0x000fe400018e060a */
[----:B------:R-:W-:Y:S01]  /*2f20*/  IMAD.X R13, RZ, RZ, R13, P2 ;  /* 0x000000ffff0d7224 */ /* 0x000fe200010e060d */
[----:B------:R-:W-:Y:S07]  /*2f30*/  BRA `(.L_x_284) ;  /* 0x00000000001c7947 */ /* 0x000fee0003800000 */
.L_x_283:
[----:B------:R1:W-:Y:S01]  /*2f40*/  ST.E desc[UR36][R22.64], R37 ;  /* 0x0000002516007985 */ /* 0x0003e2000c101924 */
[----:B------:R-:W-:Y:S02]  /*2f50*/  IADD3 R32, P1, PT, R32, 0x4, RZ ;  /* 0x0000000420207810 */ /* 0x000fe40007f3e0ff */
[----:B------:R-:W-:Y:S02]  /*2f60*/  IADD3 R30, P3, PT, R30, 0x4, RZ ;  /* 0x000000041e1e7810 */ /* 0x000fe40007f7e0ff */
[----:B------:R-:W-:Y:S01]  /*2f70*/  IADD3 R20, P2, PT, R20, 0x4, RZ ;  /* 0x0000000414147810 */ /* 0x000fe20007f5e0ff */
[----:B------:R-:W-:Y:S02]  /*2f80*/  IMAD.X R34, RZ, RZ, R34, P1 ;  /* 0x000000ffff227224 */ /* 0x000fe400008e0622 */
[----:B------:R-:W-:Y:S02]  /*2f90*/  IMAD.X R31, RZ, RZ, R31, P3 ;  /* 0x000000ffff1f7224 */ /* 0x000fe400018e061f */
[----:B------:R-:W-:-:S08]  /*2fa0*/  IMAD.X R21, RZ, RZ, R21, P2 ;  /* 0x000000ffff157224 */ /* 0x000fd000010e0615 */
.L_x_284:
[----:B------:R-:W-:Y:S05]  /*2fb0*/  BSYNC.RECONVERGENT B4 ;  /* 0x0000000000047941 */ /* 0x000fea0003800200 */
.L_x_282:
[----:B------:R-:W-:Y:S02]  /*2fc0*/  ISETP.NE.U32.AND P1, PT, R32, R5, PT ;  /* 0x000000052000720c */ /* 0x000fe40003f25070 */
[----:B------:R-:W-:Y:S02]  /*2fd0*/  ISETP.NE.U32.AND P2, PT, R33, R14, PT ;  /* 0x0000000e2100720c */ /* 0x000fe40003f45070 */
[----:B------:R-:W-:Y:S02]  /*2fe0*/  ISETP.NE.AND.EX P1, PT, R34, R3, PT, P1 ;  /* 0x000000032200720c */ /* 0x000fe40003f25310 */
[----:B------:R-:W-:Y:S02]  /*2ff0*/  ISETP.NE.AND.EX P2, PT, R35, R15, PT, P2 ;  /* 0x0000000f2300720c */ /* 0x000fe40003f45320 */
[----:B------:R-:W-:-:S05]  /*3000*/  IADD3 R0, P3, PT, R22, 0x4, RZ ;  /* 0x0000000416007810 */ /* 0x000fca0007f7e0ff */
[----:B01----:R-:W-:-:S06]  /*3010*/  IMAD.X R23, RZ, RZ, R23, P3 ;  /* 0x000000ffff177224 */ /* 0x003fcc00018e0617 */
[----:B------:R-:W-:Y:S05]  /*3020*/  @P1 BRA P2, `(.L_x_285) ;  /* 0xfffffffc008c1947 */ /* 0x000fea000103ffff */
.L_x_281:
[----:B------:R-:W-:Y:S05]  /*3030*/  BSYNC.RECONVERGENT B3 ;  /* 0x0000000000037941 */ /* 0x000fea0003800200 */
.L_x_280:
[----:B------:R-:W-:Y:S01]  /*3040*/  ISETP.GE.U32.AND P1, PT, R7, R26, PT ;  /* 0x0000001a0700720c */ /* 0x000fe20003f26070 */
[----:B------:R-:W-:Y:S03]  /*3050*/  BSSY.RECONVERGENT B3, `(.L_x_286) ;  /* 0x000008c000037945 */ /* 0x000fe60003800200 */
[----:B------:R-:W-:-:S04]  /*3060*/  ISETP.GE.U32.AND.EX P2, PT, R6, R27, PT, P1 ;  /* 0x0000001b0600720c */ /* 0x000fc80003f46110 */
[----:B------:R-:W-:Y:S02]  /*3070*/  SEL R14, R4, R26, !P2 ;  /* 0x0000001a040e7207 */ /* 0x000fe40005000000 */
[----:B------:R-:W-:Y:S02]  /*3080*/  SEL R5, R2, R27, !P2 ;  /* 0x0000001b02057207 */ /* 0x000fe40005000000 */
[----:B------:R-:W-:-:S05]  /*3090*/  IADD3 R3, P2, PT, -R11, R14, RZ ;  /* 0x0000000e0b037210 */ /* 0x000fca0007f5e1ff */
[----:B------:R-:W-:-:S05]  /*30a0*/  IMAD.X R14, R5, 0x1, ~R10, P2 ;  /* 0x00000001050e7824 */ /* 0x000fca00010e0e0a */
[--C-:B------:R-:W-:Y:S02]  /*30b0*/  SHF.R.S64 R5, R3, 0x2, R14.reuse ;  /* 0x0000000203057819 */ /* 0x100fe4000000100e */
[----:B------:R-:W-:Y:S02]  /*30c0*/  SHF.R.S32.HI R15, RZ, 0x2, R14 ;  /* 0x00000002ff0f7819 */ /* 0x000fe4000001140e */
[----:B------:R-:W-:-:S04]  /*30d0*/  ISETP.GE.U32.AND P2, PT, R5, 0x1, PT ;  /* 0x000000010500780c */ /* 0x000fc80003f46070 */
[----:B------:R-:W-:-:S13]  /*30e0*/  ISETP.GE.AND.EX P2, PT, R15, RZ, PT, P2 ;  /* 0x000000ff0f00720c */ /* 0x000fda0003f46320 */
[----:B------:R-:W-:Y:S05]  /*30f0*/  @!P2 BRA `(.L_x_287) ;  /* 0x000000080004a947 */ /* 0x000fea0003800000 */
[----:B------:R-:W-:Y:S01]  /*3100*/  ISETP.GE.U32.AND P2, PT, R5, 0x10, PT ;  /* 0x000000100500780c */ /* 0x000fe20003f46070 */
[----:B------:R-:W-:Y:S01]  /*3110*/  IMAD.MOV.U32 R22, RZ, RZ, R0 ;  /* 0x000000ffff167224 */ /* 0x000fe200078e0000 */
[----:B------:R-:W-:Y:S01]  /*3120*/  BSSY.RECONVERGENT B4, `(.L_x_288) ;  /* 0x0000037000047945 */ /* 0x000fe20003800200 */
[----:B------:R-:W-:Y:S01]  /*3130*/  IMAD.MOV.U32 R11, RZ, RZ, R23 ;  /* 0x000000ffff0b7224 */ /* 0x000fe200078e0017 */
[----:B------:R-:W-:Y:S01]  /*3140*/  ISETP.GE.U32.AND.EX P2, PT, R15, RZ, PT, P2 ;  /* 0x000000ff0f00720c */ /* 0x000fe20003f46120 */
[----:B------:R-:W-:-:S12]  /*3150*/  IMAD.MOV.U32 R10, RZ, RZ, R22 ;  /* 0x000000ffff0a7224 */ /* 0x000fd800078e0016 */
[----:B------:R-:W-:Y:S05]  /*3160*/  @!P2 BRA `(.L_x_289) ;  /* 0x0000000000c8a947 */ /* 0x000fea0003800000 */
[----:B------:R-:W-:Y:S01]  /*3170*/  IMAD.MOV.U32 R10, RZ, RZ, R22 ;  /* 0x000000ffff0a7224 */ /* 0x000fe200078e0016 */
[----:B------:R-:W-:Y:S01]  /*3180*/  LOP3.LUT R15, R15, 0x7fffffff, RZ, 0xc0, !PT ;  /* 0x7fffffff0f0f7812 */ /* 0x000fe200078ec0ff */
[----:B------:R-:W-:Y:S01]  /*3190*/  IMAD.MOV.U32 R11, RZ, RZ, R23 ;  /* 0x000000ffff0b7224 */ /* 0x000fe200078e0017 */
[----:B------:R-:W-:Y:S02]  /*31a0*/  LOP3.LUT R22, R5, 0xfffffff0, RZ, 0xc0, !PT ;  /* 0xfffffff005167812 */ /* 0x000fe400078ec0ff */
[----:B------:R-:W-:-:S07]  /*31b0*/  CS2R R32, SRZ ;  /* 0x0000000000207805 */ /* 0x000fce000001ff00 */
.L_x_290:
[----:B------:R-:W2:Y:S04]  /*31c0*/  LDG.E R35, desc[UR36][R12.64] ;  /* 0x000000240c237981 */ /* 0x000ea8000c1e1900 */
[----:B--2---:R0:W-:Y:S04]  /*31d0*/  ST.E desc[UR36][R10.64], R35 ;  /* 0x000000230a007985 */ /* 0x0041e8000c101924 */
[----:B------:R-:W2:Y:S04]  /*31e0*/  LDG.E R37, desc[UR36][R12.64+0x4] ;  /* 0x000004240c257981 */ /* 0x000ea8000c1e1900 */
[----:B--2---:R1:W-:Y:S04]  /*31f0*/  ST.E desc[UR36][R10.64+0x4], R37 ;  /* 0x000004250a007985 */ /* 0x0043e8000c101924 */
[----:B------:R-:W2:Y:S04]  /*3200*/  LDG.E R34, desc[UR36][R12.64+0x8] ;  /* 0x000008240c227981 */ /* 0x000ea8000c1e1900 */
[----:B--2---:R-:W-:Y:S04]  /*3210*/  ST.E desc[UR36][R10.64+0x8], R34 ;  /* 0x000008220a007985 */ /* 0x004fe8000c101924 */
[----:B------:R-:W2:Y:S04]  /*3220*/  LDG.E R36, desc[UR36][R12.64+0xc] ;  /* 0x00000c240c247981 */ /* 0x000ea8000c1e1900 */
[----:B--2---:R-:W-:Y:S04]  /*3230*/  ST.E desc[UR36][R10.64+0xc], R36 ;  /* 0x00000c240a007985 */ /* 0x004fe8000c101924 */
[----:B0-----:R-:W2:Y:S04]  /*3240*/  LDG.E R35, desc[UR36][R12.64+0x10] ;  /* 0x000010240c237981 */ /* 0x001ea8000c1e1900 */
[----:B--2---:R0:W-:Y:S04]  /*3250*/  ST.E desc[UR36][R10.64+0x10], R35 ;  /* 0x000010230a007985 */ /* 0x0041e8000c101924 */
[----:B-1----:R-:W2:Y:S04]  /*3260*/  LDG.E R37, desc[UR36][R12.64+0x14] ;  /* 0x000014240c257981 */ /* 0x002ea8000c1e1900 */
[----:B--2---:R1:W-:Y:S04]  /*3270*/  ST.E desc[UR36][R10.64+0x14], R37 ;  /* 0x000014250a007985 */ /* 0x0043e8000c101924 */
[----:B0-----:R-:W2:Y:S04]  /*3280*/  LDG.E R35, desc[UR36][R12.64+0x18] ;  /* 0x000018240c237981 */ /* 0x001ea8000c1e1900 */
[----:B--2---:R0:W-:Y:S04]  /*3290*/  ST.E desc[UR36][R10.64+0x18], R35 ;  /* 0x000018230a007985 */ /* 0x0041e8000c101924 */
[----:B-1----:R-:W2:Y:S04]  /*32a0*/  LDG.E R37, desc[UR36][R12.64+0x1c] ;  /* 0x00001c240c257981 */ /* 0x002ea8000c1e1900 */
        /* <DEDUP_REMOVED lines=10> */
[----:B--2---:R-:W-:Y:S04]  /*3350*/  ST.E desc[UR36][R10.64+0x30], R35 ;  /* 0x000030230a007985 */ /* 0x004fe8000c101924 */
[----:B-1----:R-:W2:Y:S04]  /*3360*/  LDG.E R37, desc[UR36][R12.64+0x34] ;  /* 0x000034240c257981 */ /* 0x002ea8000c1e1900 */
[----:B--2---:R-:W-:Y:S04]  /*3370*/  ST.E desc[UR36][R10.64+0x34], R37 ;  /* 0x000034250a007985 */ /* 0x004fe8000c101924 */
[----:B------:R-:W2:Y:S01]  /*3380*/  LDG.E R34, desc[UR36][R12.64+0x38] ;  /* 0x000038240c227981 */ /* 0x000ea2000c1e1900 */
[----:B------:R-:W-:-:S05]  /*3390*/  IADD3 R33, P2, PT, R33, 0x10, RZ ;  /* 0x0000001021217810 */ /* 0x000fca0007f5e0ff */
[----:B------:R-:W-:Y:S01]  /*33a0*/  IMAD.X R32, RZ, RZ, R32, P2 ;  /* 0x000000ffff207224 */ /* 0x000fe200010e0620 */
[----:B------:R-:W-:Y:S01]  /*33b0*/  ISETP.NE.U32.AND P2, PT, R33, R22, PT ;  /* 0x000000162100720c */ /* 0x000fe20003f45070 */
[----:B--2---:R0:W-:Y:S04]  /*33c0*/  ST.E desc[UR36][R10.64+0x38], R34 ;  /* 0x000038220a007985 */ /* 0x0041e8000c101924 */
[----:B------:R1:W2:Y:S01]  /*33d0*/  LDG.E R36, desc[UR36][R12.64+0x3c] ;  /* 0x00003c240c247981 */ /* 0x0002a2000c1e1900 */
[----:B------:R-:W-:Y:S02]  /*33e0*/  ISETP.NE.AND.EX P2, PT, R32, R15, PT, P2 ;  /* 0x0000000f2000720c */ /* 0x000fe40003f45320 */
[----:B0-----:R-:W-:-:S05]  /*33f0*/  IADD3 R34, P3, PT, R12, 0x40, RZ ;  /* 0x000000400c227810 */ /* 0x001fca0007f7e0ff */
[----:B-1----:R-:W-:Y:S01]  /*3400*/  IMAD.MOV.U32 R12, RZ, RZ, R34 ;  /* 0x000000ffff0c7224 */ /* 0x002fe200078e0022 */
[----:B--2---:R0:W-:Y:S02]  /*3410*/  ST.E desc[UR36][R10.64+0x3c], R36 ;  /* 0x00003c240a007985 */ /* 0x0041e4000c101924 */
[----:B0-----:R-:W-:Y:S01]  /*3420*/  IMAD.X R36, RZ, RZ, R13, P3 ;  /* 0x000000ffff247224 */ /* 0x001fe200018e060d */
[----:B------:R-:W-:-:S03]  /*3430*/  IADD3 R35, P3, PT, R10, 0x40, RZ ;  /* 0x000000400a237810 */ /* 0x000fc60007f7e0ff */
[----:B------:R-:W-:Y:S02]  /*3440*/  IMAD.MOV.U32 R13, RZ, RZ, R36 ;  /* 0x000000ffff0d7224 */ /* 0x000fe400078e0024 */
[----:B------:R-:W-:Y:S02]  /*3450*/  IMAD.X R37, RZ, RZ, R11, P3 ;  /* 0x000000ffff257224 */ /* 0x000fe400018e060b */
[----:B------:R-:W-:Y:S02]  /*3460*/  IMAD.MOV.U32 R10, RZ, RZ, R35 ;  /* 0x000000ffff0a7224 */ /* 0x000fe400078e0023 */
[----:B------:R-:W-:Y:S01]  /*3470*/  IMAD.MOV.U32 R11, RZ, RZ, R37 ;  /* 0x000000ffff0b7224 */ /* 0x000fe200078e0025 */
[----:B------:R-:W-:Y:S06]  /*3480*/  @P2 BRA `(.L_x_290) ;  /* 0xfffffffc004c2947 */ /* 0x000fec000383ffff */
.L_x_289:
[----:B------:R-:W-:Y:S05]  /*3490*/  BSYNC.RECONVERGENT B4 ;  /* 0x0000000000047941 */ /* 0x000fea0003800200 */
.L_x_288:
[----:B------:R-:W-:-:S04]  /*34a0*/  LOP3.LUT R15, R5, 0xf, RZ, 0xc0, !PT ;  /* 0x0000000f050f7812 */ /* 0x000fc800078ec0ff */
[----:B------:R-:W-:-:S04]  /*34b0*/  ISETP.NE.U32.AND P2, PT, R15, RZ, PT ;  /* 0x000000ff0f00720c */ /* 0x000fc80003f45070 */
[----:B------:R-:W-:-:S13]  /*34c0*/  ISETP.NE.AND.EX P2, PT, RZ, RZ, PT, P2 ;  /* 0x000000ffff00720c */ /* 0x000fda0003f45320 */
[----:B------:R-:W-:Y:S05]  /*34d0*/  @!P2 BRA `(.L_x_287) ;  /* 0x00000004000ca947 */ /* 0x000fea0003800000 */
[----:B------:R-:W-:Y:S01]  /*34e0*/  ISETP.GE.U32.AND P2, PT, R15, 0x8, PT ;  /* 0x000000080f00780c */ /* 0x000fe20003f46070 */
[----:B------:R-:W-:Y:S01]  /*34f0*/  BSSY.RECONVERGENT B4, `(.L_x_291) ;  /* 0x000001e000047945 */ /* 0x000fe20003800200 */
[----:B------:R-:W-:Y:S02]  /*3500*/  LOP3.LUT R34, R5, 0x7, RZ, 0xc0, !PT ;  /* 0x0000000705227812 */ /* 0x000fe400078ec0ff */
[----:B------:R-:W-:Y:S02]  /*3510*/  ISETP.GE.U32.AND.EX P2, PT, RZ, RZ, PT, P2 ;  /* 0x000000ffff00720c */ /* 0x000fe40003f46120 */
[----:B------:R-:W-:-:S04]  /*3520*/  ISETP.NE.U32.AND P3, PT, R34, RZ, PT ;  /* 0x000000ff2200720c */ /* 0x000fc80003f65070 */
[----:B------:R-:W-:-:S07]  /*3530*/  ISETP.NE.AND.EX P3, PT, RZ, RZ, PT, P3 ;  /* 0x000000ffff00720c */ /* 0x000fce0003f65330 */
[----:B------:R-:W-:Y:S06]  /*3540*/  @!P2 BRA `(.L_x_292) ;  /* 0x000000000060a947 */ /* 0x000fec0003800000 */
[----:B------:R-:W2:Y:S04]  /*3550*/  LDG.E R15, desc[UR36][R12.64] ;  /* 0x000000240c0f7981 */ /* 0x000ea8000c1e1900 */
[----:B--2---:R0:W-:Y:S04]  /*3560*/  ST.E desc[UR36][R10.64], R15 ;  /* 0x0000000f0a007985 */ /* 0x0041e8000c101924 */
[----:B------:R-:W2:Y:S04]  /*3570*/  LDG.E R33, desc[UR36][R12.64+0x4] ;  /* 0x000004240c217981 */ /* 0x000ea8000c1e1900 */
[----:B--2---:R-:W-:Y:S04]  /*3580*/  ST.E desc[UR36][R10.64+0x4], R33 ;  /* 0x000004210a007985 */ /* 0x004fe8000c101924 */
[----:B------:R-:W2:Y:S04]  /*3590*/  LDG.E R35, desc[UR36][R12.64+0x8] ;  /* 0x000008240c237981 */ /* 0x000ea8000c1e1900 */
[----:B--2---:R1:W-:Y:S04]  /*35a0*/  ST.E desc[UR36][R10.64+0x8], R35 ;  /* 0x000008230a007985 */ /* 0x0043e8000c101924 */
[----:B------:R-:W2:Y:S04]  /*35b0*/  LDG.E R37, desc[UR36][R12.64+0xc] ;  /* 0x00000c240c257981 */ /* 0x000ea8000c1e1900 */
[----:B--2---:R-:W-:Y:S04]  /*35c0*/  ST.E desc[UR36][R10.64+0xc], R37 ;  /* 0x00000c250a007985 */ /* 0x004fe8000c101924 */
[----:B------:R-:W2:Y:S04]  /*35d0*/  LDG.E R22, desc[UR36][R12.64+0x10] ;  /* 0x000010240c167981 */ /* 0x000ea8000c1e1900 */
[----:B--2---:R-:W-:Y:S04]  /*35e0*/  ST.E desc[UR36][R10.64+0x10], R22 ;  /* 0x000010160a007985 */ /* 0x004fe8000c101924 */
[----:B------:R-:W2:Y:S04]  /*35f0*/  LDG.E R32, desc[UR36][R12.64+0x14] ;  /* 0x000014240c207981 */ /* 0x000ea8000c1e1900 */
[----:B--2---:R-:W-:Y:S04]  /*3600*/  ST.E desc[UR36][R10.64+0x14], R32 ;  /* 0x000014200a007985 */ /* 0x004fe8000c101924 */
[----:B0-----:R-:W2:Y:S01]  /*3610*/  LDG.E R15, desc[UR36][R12.64+0x18] ;  /* 0x000018240c0f7981 */ /* 0x001ea2000c1e1900 */
[----:B-1----:R-:W-:-:S03]  /*3620*/  IADD3 R35, P4, PT, R10, 0x20, RZ ;  /* 0x000000200a237810 */ /* 0x002fc60007f9e0ff */
[----:B--2---:R0:W-:Y:S04]  /*3630*/  ST.E desc[UR36][R10.64+0x18], R15 ;  /* 0x0000180f0a007985 */ /* 0x0041e8000c101924 */
[----:B------:R1:W2:Y:S01]  /*3640*/  LDG.E R33, desc[UR36][R12.64+0x1c] ;  /* 0x00001c240c217981 */ /* 0x0002a2000c1e1900 */
[----:B------:R-:W-:Y:S01]  /*3650*/  IMAD.X R36, RZ, RZ, R11, P4 ;  /* 0x000000ffff247224 */ /* 0x000fe200020e060b */
[----:B0-----:R-:W-:-:S05]  /*3660*/  IADD3 R15, P2, PT, R12, 0x20, RZ ;  /* 0x000000200c0f7810 */ /* 0x001fca0007f5e0ff */
[----:B------:R-:W-:Y:S02]  /*3670*/  IMAD.X R37, RZ, RZ, R13, P2 ;  /* 0x000000ffff257224 */ /* 0x000fe400010e060d */
[----:B-1----:R-:W-:Y:S02]  /*3680*/  IMAD.MOV.U32 R12, RZ, RZ, R15 ;  /* 0x000000ffff0c7224 */ /* 0x002fe400078e000f */
[----:B------:R-:W-:Y:S01]  /*3690*/  IMAD.MOV.U32 R13, RZ, RZ, R37 ;  /* 0x000000ffff0d7224 */ /* 0x000fe200078e0025 */
[----:B--2---:R0:W-:Y:S02]  /*36a0*/  ST.E desc[UR36][R10.64+0x1c], R33 ;  /* 0x00001c210a007985 */ /* 0x0041e4000c101924 */
[----:B0-----:R-:W-:Y:S02]  /*36b0*/  IMAD.MOV.U32 R10, RZ, RZ, R35 ;  /* 0x000000ffff0a7224 */ /* 0x001fe400078e0023 */
[----:B------:R-:W-:-:S07]  /*36c0*/  IMAD.MOV.U32 R11, RZ, RZ, R36 ;  /* 0x000000ffff0b7224 */ /* 0x000fce00078e0024 */
.L_x_292:
[----:B------:R-:W-:Y:S05]  /*36d0*/  BSYNC.RECONVERGENT B4 ;  /* 0x0000000000047941 */ /* 0x000fea0003800200 */
.L_x_291:
[----:B------:R-:W-:Y:S05]  /*36e0*/  @!P3 BRA `(.L_x_287) ;  /* 0x000000000088b947 */ /* 0x000fea0003800000 */
[----:B------:R-:W-:-:S04]  /*36f0*/  ISETP.GE.U32.AND P2, PT, R34, 0x4, PT ;  /* 0x000000042200780c */ /* 0x000fc80003f46070 */
[----:B------:R-:W-:-:S13]  /*3700*/  ISETP.GE.U32.AND.EX P2, PT, RZ, RZ, PT, P2 ;  /* 0x000000ffff00720c */ /* 0x000fda0003f46120 */
[----:B------:R-:W2:Y:S04]  /*3710*/  @P2 LDG.E R15, desc[UR36][R12.64] ;  /* 0x000000240c0f2981 */ /* 0x000ea8000c1e1900 */
[----:B--2---:R0:W-:Y:S04]  /*3720*/  @P2 ST.E desc[UR36][R10.64], R15 ;  /* 0x0000000f0a002985 */ /* 0x0041e8000c101924 */
[----:B------:R-:W2:Y:S04]  /*3730*/  @P2 LDG.E R33, desc[UR36][R12.64+0x4] ;  /* 0x000004240c212981 */ /* 0x000ea8000c1e1900 */
[----:B--2---:R-:W-:Y:S04]  /*3740*/  @P2 ST.E desc[UR36][R10.64+0x4], R33 ;  /* 0x000004210a002985 */ /* 0x004fe8000c101924 */
[----:B------:R-:W2:Y:S01]  /*3750*/  @P2 LDG.E R35, desc[UR36][R12.64+0x8] ;  /* 0x000008240c232981 */ /* 0x000ea2000c1e1900 */
[----:B------:R-:W-:-:S04]  /*3760*/  LOP3.LUT R34, R5, 0x3, RZ, 0xc0, !PT ;  /* 0x0000000305227812 */ /* 0x000fc800078ec0ff */
[----:B------:R-:W-:-:S04]  /*3770*/  ISETP.NE.U32.AND P3, PT, R34, RZ, PT ;  /* 0x000000ff2200720c */ /* 0x000fc80003f65070 */
[----:B------:R-:W-:Y:S01]  /*3780*/  ISETP.NE.AND.EX P3, PT, RZ, RZ, PT, P3 ;  /* 0x000000ffff00720c */ /* 0x000fe20003f65330 */
[----:B--2---:R-:W-:Y:S04]  /*3790*/  @P2 ST.E desc[UR36][R10.64+0x8], R35 ;  /* 0x000008230a002985 */ /* 0x004fe8000c101924 */
[----:B------:R1:W2:Y:S01]  /*37a0*/  @P2 LDG.E R37, desc[UR36][R12.64+0xc] ;  /* 0x00000c240c252981 */ /* 0x0002a2000c1e1900 */
[----:B------:R-:W-:Y:S02]  /*37b0*/  @P2 IADD3 R32, P4, PT, R12, 0x10, RZ ;  /* 0x000000100c202810 */ /* 0x000fe40007f9e0ff */
[----:B------:R-:W-:-:S03]  /*37c0*/  @P2 IADD3 R5, P5, PT, R10, 0x10, RZ ;  /* 0x000000100a052810 */ /* 0x000fc60007fbe0ff */
[----:B0-----:R-:W-:Y:S02]  /*37d0*/  @P2 IMAD.X R15, RZ, RZ, R13, P4 ;  /* 0x000000ffff0f2224 */ /* 0x001fe400020e060d */
[----:B------:R-:W-:Y:S02]  /*37e0*/  @P2 IMAD.X R22, RZ, RZ, R11, P5 ;  /* 0x000000ffff162224 */ /* 0x000fe400028e060b */
[----:B-1----:R-:W-:Y:S02]  /*37f0*/  @P2 IMAD.MOV.U32 R12, RZ, RZ, R32 ;  /* 0x000000ffff0c2224 */ /* 0x002fe400078e0020 */
[----:B------:R-:W-:Y:S01]  /*3800*/  @P2 IMAD.MOV.U32 R13, RZ, RZ, R15 ;  /* 0x000000ffff0d2224 */ /* 0x000fe200078e000f */
[----:B--2---:R0:W-:Y:S02]  /*3810*/  @P2 ST.E desc[UR36][R10.64+0xc], R37 ;  /* 0x00000c250a002985 */ /* 0x0041e4000c101924 */
[----:B0-----:R-:W-:Y:S02]  /*3820*/  @P2 IMAD.MOV.U32 R10, RZ, RZ, R5 ;  /* 0x000000ffff0a2224 */ /* 0x001fe400078e0005 */
[----:B------:R-:W-:Y:S01]  /*3830*/  @P2 IMAD.MOV.U32 R11, RZ, RZ, R22 ;  /* 0x000000ffff0b2224 */ /* 0x000fe200078e0016 */
[----:B------:R-:W-:Y:S06]  /*3840*/  @!P3 BRA `(.L_x_287) ;  /* 0x000000000030b947 */ /* 0x000fec0003800000 */
[----:B------:R-:W2:Y:S01]  /*3850*/  LDG.E R5, desc[UR36][R12.64] ;  /* 0x000000240c057981 */ /* 0x000ea2000c1e1900 */
[----:B------:R-:W-:-:S04]  /*3860*/  ISETP.NE.U32.AND P2, PT, R34, 0x1, PT ;  /* 0x000000012200780c */ /* 0x000fc80003f45070 */
[----:B------:R-:W-:Y:S01]  /*3870*/  ISETP.NE.AND.EX P2, PT, RZ, RZ, PT, P2 ;  /* 0x000000ffff00720c */ /* 0x000fe20003f45320 */
[----:B--2---:R0:W-:-:S12]  /*3880*/  ST.E desc[UR36][R10.64], R5 ;  /* 0x000000050a007985 */ /* 0x0041d8000c101924 */
[----:B------:R-:W-:Y:S05]  /*3890*/  @!P2 BRA `(.L_x_287) ;  /* 0x00000000001ca947 */ /* 0x000fea0003800000 */
[----:B0-----:R-:W2:Y:S01]  /*38a0*/  LDG.E R5, desc[UR36][R12.64+0x4] ;  /* 0x000004240c057981 */ /* 0x001ea2000c1e1900 */
[----:B------:R-:W-:-:S04]  /*38b0*/  ISETP.NE.U32.AND P2, PT, R34, 0x2, PT ;  /* 0x000000022200780c */ /* 0x000fc80003f45070 */
[----:B------:R-:W-:Y:S01]  /*38c0*/  ISETP.NE.AND.EX P2, PT, RZ, RZ, PT, P2 ;  /* 0x000000ffff00720c */ /* 0x000fe20003f45320 */
[----:B--2---:R1:W-:-:S12]  /*38d0*/  ST.E desc[UR36][R10.64+0x4], R5 ;  /* 0x000004050a007985 */ /* 0x0043d8000c101924 */
[----:B------:R-:W-:Y:S05]  /*38e0*/  @!P2 BRA `(.L_x_287) ;  /* 0x000000000008a947 */ /* 0x000fea0003800000 */
[----:B------:R-:W2:Y:S04]  /*38f0*/  LDG.E R13, desc[UR36][R12.64+0x8] ;  /* 0x000008240c0d7981 */ /* 0x000ea8000c1e1900 */
[----:B--2---:R2:W-:Y:S02]  /*3900*/  ST.E desc[UR36][R10.64+0x8], R13 ;  /* 0x0000080d0a007985 */ /* 0x0045e4000c101924 */
.L_x_287:
[----:B------:R-:W-:Y:S05]  /*3910*/  BSYNC.RECONVERGENT B3 ;  /* 0x0000000000037941 */ /* 0x000fea0003800200 */
.L_x_286:
[CC--:B------:R-:W-:Y:S01]  /*3920*/  ISETP.LT.U32.AND P2, PT, R7.reuse, R26.reuse, PT ;  /* 0x0000001a0700720c */ /* 0x0c0fe20003f41070 */
[----:B012---:R-:W-:Y:S01]  /*3930*/  IMAD.SHL.U32 R10, R24, 0x4, RZ ;  /* 0x00000004180a7824 */ /* 0x007fe200078e00ff */
[CC--:B------:R-:W-:Y:S01]  /*3940*/  ISETP.GE.U32.AND.EX P1, PT, R6.reuse, R27.reuse, PT, P1 ;  /* 0x0000001b0600720c */ /* 0x0c0fe20003f26110 */
[----:B------:R-:W-:Y:S01]  /*3950*/  BSSY.RECONVERGENT B3, `(.L_x_293) ;  /* 0x0000094000037945 */ /* 0x000fe20003800200 */
[-C--:B------:R-:W-:Y:S02]  /*3960*/  ISETP.LT.U32.AND.EX P2, PT, R6, R27.reuse, PT, P2 ;  /* 0x0000001b0600720c */ /* 0x080fe40003f41120 */
[----:B------:R-:W-:Y:S02]  /*3970*/  SHF.L.U64.HI R5, R24, 0x2, R25 ;  /* 0x0000000218057819 */ /* 0x000fe40000010219 */
[----:B------:R-:W-:Y:S02]  /*3980*/  SEL R11, R7, R26, P2 ;  /* 0x0000001a070b7207 */ /* 0x000fe40001000000 */
[----:B------:R-:W-:-:S02]  /*3990*/  SEL R12, R6, R27, P2 ;  /* 0x0000001b060c7207 */ /* 0x000fc40001000000 */
[----:B------:R-:W-:Y:S02]  /*39a0*/  IADD3 R13, P3, PT, R11, R10, RZ ;  /* 0x0000000a0b0d7210 */ /* 0x000fe40007f7e0ff */
[-C--:B------:R-:W-:Y:S02]  /*39b0*/  SEL R11, R4, R26.reuse, !P1 ;  /* 0x0000001a040b7207 */ /* 0x080fe40004800000 */
[----:B------:R-:W-:Y:S01]  /*39c0*/  ISETP.GE.U32.AND P2, PT, R13, R26, PT ;  /* 0x0000001a0d00720c */ /* 0x000fe20003f46070 */
[----:B------:R-:W-:Y:S01]  /*39d0*/  IMAD.X R12, R12, 0x1, R5, P3 ;  /* 0x000000010c0c7824 */ /* 0x000fe200018e0605 */
[----:B------:R-:W-:Y:S02]  /*39e0*/  IADD3 R11, P3, PT, R11, R10, RZ ;  /* 0x0000000a0b0b7210 */ /* 0x000fe40007f7e0ff */
[-C--:B------:R-:W-:Y:S02]  /*39f0*/  SEL R10, R2, R27.reuse, !P1 ;  /* 0x0000001b020a7207 */ /* 0x080fe40004800000 */
[----:B------:R-:W-:-:S03]  /*3a00*/  ISETP.GE.U32.AND.EX P2, PT, R12, R27, PT, P2 ;  /* 0x0000001b0c00720c */ /* 0x000fc60003f46120 */
[----:B------:R-:W-:Y:S01]  /*3a10*/  IMAD.X R10, R10, 0x1, R5, P3 ;  /* 0x000000010a0a7824 */ /* 0x000fe200018e0605 */
[----:B------:R-:W-:-:S04]  /*3a20*/  SEL R5, R11, R26, !P2 ;  /* 0x0000001a0b057207 */ /* 0x000fc80005000000 */
[----:B------:R-:W-:Y:S02]  /*3a30*/  SEL R10, R10, R27, !P2 ;  /* 0x0000001b0a0a7207 */ /* 0x000fe40005000000 */
[----:B------:R-:W-:-:S05]  /*3a40*/  IADD3 R5, P1, PT, -R30, R5, RZ ;  /* 0x000000051e057210 */ /* 0x000fca0007f3e1ff */
[----:B------:R-:W-:-:S05]  /*3a50*/  IMAD.X R10, R10, 0x1, ~R31, P1 ;  /* 0x000000010a0a7824 */ /* 0x000fca00008e0e1f */
[--C-:B------:R-:W-:Y:S02]  /*3a60*/  SHF.R.S64 R5, R5, 0x2, R10.reuse ;  /* 0x0000000205057819 */ /* 0x100fe4000000100a */
[----:B------:R-:W-:Y:S02]  /*3a70*/  SHF.R.S32.HI R12, RZ, 0x2, R10 ;  /* 0x00000002ff0c7819 */ /* 0x000fe4000001140a */
[----:B------:R-:W-:Y:S02]  /*3a80*/  ISETP.GE.U32.AND P1, PT, R5, 0x1, PT ;  /* 0x000000010500780c */ /* 0x000fe40003f26070 */
[----:B------:R-:W-:Y:S02]  /*3a90*/  IADD3 R10, P2, PT, R0, R3, RZ ;  /* 0x00000003000a7210 */ /* 0x000fe40007f5e0ff */
[----:B------:R-:W-:-:S03]  /*3aa0*/  ISETP.GE.AND.EX P1, PT, R12, RZ, PT, P1 ;  /* 0x000000ff0c00720c */ /* 0x000fc60003f26310 */
[----:B------:R-:W-:-:S10]  /*3ab0*/  IMAD.X R11, R23, 0x1, R14, P2 ;  /* 0x00000001170b7824 */ /* 0x000fd400010e060e */
[----:B------:R-:W-:Y:S05]  /*3ac0*/  @!P1 BRA `(.L_x_294) ;  /* 0x0000000400f09947 */ /* 0x000fea0003800000 */
[C---:B------:R-:W-:Y:S01]  /*3ad0*/  ISETP.GE.U32.AND P2, PT, R5.reuse, 0x10, PT ;  /* 0x000000100500780c */ /* 0x040fe20003f46070 */
[----:B------:R-:W-:Y:S01]  /*3ae0*/  BSSY.RECONVERGENT B4, `(.L_x_295) ;  /* 0x0000036000047945 */ /* 0x000fe20003800200 */
[----:B------:R-:W-:Y:S02]  /*3af0*/  LOP3.LUT R14, R5, 0xf, RZ, 0xc0, !PT ;  /* 0x0000000f050e7812 */ /* 0x000fe400078ec0ff */
[----:B------:R-:W-:Y:S02]  /*3b00*/  ISETP.GE.U32.AND.EX P2, PT, R12, RZ, PT, P2 ;  /* 0x000000ff0c00720c */ /* 0x000fe40003f46120 */
[----:B------:R-:W-:-:S04]  /*3b10*/  ISETP.NE.U32.AND P1, PT, R14, RZ, PT ;  /* 0x000000ff0e00720c */ /* 0x000fc80003f25070 */
[----:B------:R-:W-:-:S07]  /*3b20*/  ISETP.NE.AND.EX P1, PT, RZ, RZ, PT, P1 ;  /* 0x000000ffff00720c */ /* 0x000fce0003f25310 */
[----:B------:R-:W-:Y:S06]  /*3b30*/  @!P2 BRA `(.L_x_296) ;  /* 0x0000000000c0a947 */ /* 0x000fec0003800000 */
[----:B------:R-:W-:Y:S02]  /*3b40*/  LOP3.LUT R0, R12, 0x7fffffff, RZ, 0xc0, !PT ;  /* 0x7fffffff0c007812 */ /* 0x000fe400078ec0ff */
[----:B------:R-:W-:Y:S02]  /*3b50*/  CS2R R12, SRZ ;  /* 0x00000000000c7805 */ /* 0x000fe4000001ff00 */
[----:B------:R-:W-:-:S07]  /*3b60*/  LOP3.LUT R3, R5, 0xfffffff0, RZ, 0xc0, !PT ;  /* 0xfffffff005037812 */ /* 0x000fce00078ec0ff */
.L_x_297:
[----:B------:R-:W2:Y:S04]  /*3b70*/  LDG.E R15, desc[UR36][R20.64] ;  /* 0x00000024140f7981 */ /* 0x000ea8000c1e1900 */
[----:B--2---:R0:W-:Y:S04]  /*3b80*/  ST.E desc[UR36][R10.64], R15 ;  /* 0x0000000f0a007985 */ /* 0x0041e8000c101924 */
[----:B------:R-:W2:Y:S04]  /*3b90*/  LDG.E R23, desc[UR36][R20.64+0x4] ;  /* 0x0000042414177981 */ /* 0x000ea8000c1e1900 */
[----:B--2---:R1:W-:Y:S04]  /*3ba0*/  ST.E desc[UR36][R10.64+0x4], R23 ;  /* 0x000004170a007985 */ /* 0x0043e8000c101924 */
[----:B------:R-:W2:Y:S04]  /*3bb0*/  LDG.E R31, desc[UR36][R20.64+0x8] ;  /* 0x00000824141f7981 */ /* 0x000ea8000c1e1900 */
[----:B--2---:R2:W-:Y:S04]  /*3bc0*/  ST.E desc[UR36][R10.64+0x8], R31 ;  /* 0x0000081f0a007985 */ /* 0x0045e8000c101924 */
[----:B------:R-:W3:Y:S04]  /*3bd0*/  LDG.E R33, desc[UR36][R20.64+0xc] ;  /* 0x00000c2414217981 */ /* 0x000ee8000c1e1900 */
[----:B---3--:R3:W-:Y:S04]  /*3be0*/  ST.E desc[UR36][R10.64+0xc], R33 ;  /* 0x00000c210a007985 */ /* 0x0087e8000c101924 */
[----:B------:R-:W4:Y:S04]  /*3bf0*/  LDG.E R35, desc[UR36][R20.64+0x10] ;  /* 0x0000102414237981 */ /* 0x000f28000c1e1900 */
[----:B----4-:R4:W-:Y:S04]  /*3c00*/  ST.E desc[UR36][R10.64+0x10], R35 ;  /* 0x000010230a007985 */ /* 0x0109e8000c101924 */
[----:B------:R-:W5:Y:S04]  /*3c10*/  LDG.E R37, desc[UR36][R20.64+0x14] ;  /* 0x0000142414257981 */ /* 0x000f68000c1e1900 */
[----:B-----5:R5:W-:Y:S04]  /*3c20*/  ST.E desc[UR36][R10.64+0x14], R37 ;  /* 0x000014250a007985 */ /* 0x020be8000c101924 */
[----:B0-----:R-:W2:Y:S04]  /*3c30*/  LDG.E R15, desc[UR36][R20.64+0x18] ;  /* 0x00001824140f7981 */ /* 0x001ea8000c1e1900 */
[----:B--2---:R0:W-:Y:S04]  /*3c40*/  ST.E desc[UR36][R10.64+0x18], R15 ;  /* 0x0000180f0a007985 */ /* 0x0041e8000c101924 */
[----:B-1----:R-:W2:Y:S04]  /*3c50*/  LDG.E R23, desc[UR36][R20.64+0x1c] ;  /* 0x00001c2414177981 */ /* 0x002ea8000c1e1900 */
[----:B--2---:R1:W-:Y:S04]  /*3c60*/  ST.E desc[UR36][R10.64+0x1c], R23 ;  /* 0x00001c170a007985 */ /* 0x0043e8000c101924 */
[----:B------:R-:W2:Y:S04]  /*3c70*/  LDG.E R31, desc[UR36][R20.64+0x20] ;  /* 0x00002024141f7981 */ /* 0x000ea8000c1e1900 */
[----:B--2---:R2:W-:Y:S04]  /*3c80*/  ST.E desc[UR36][R10.64+0x20], R31 ;  /* 0x0000201f0a007985 */ /* 0x0045e8000c101924 */
[----:B---3--:R-:W3:Y:S04]  /*3c90*/  LDG.E R33, desc[UR36][R20.64+0x24] ;  /* 0x0000242414217981 */ /* 0x008ee8000c1e1900 */
[----:B---3--:R3:W-:Y:S04]  /*3ca0*/  ST.E desc[UR36][R10.64+0x24], R33 ;  /* 0x000024210a007985 */ /* 0x0087e8000c101924 */
[----:B----4-:R-:W4:Y:S04]  /*3cb0*/  LDG.E R35, desc[UR36][R20.64+0x28] ;  /* 0x0000282414237981 */ /* 0x010f28000c1e1900 */
[----:B----4-:R-:W-:Y:S04]  /*3cc0*/  ST.E desc[UR36][R10.64+0x28], R35 ;  /* 0x000028230a007985 */ /* 0x010fe8000c101924 */
[----:B-----5:R-:W4:Y:S04]  /*3cd0*/  LDG.E R37, desc[UR36][R20.64+0x2c] ;  /* 0x00002c2414257981 */ /* 0x020f28000c1e1900 */
[----:B----4-:R-:W-:Y:S04]  /*3ce0*/  ST.E desc[UR36][R10.64+0x2c], R37 ;  /* 0x00002c250a007985 */ /* 0x010fe8000c101924 */
[----:B0-----:R-:W4:Y:S04]  /*3cf0*/  LDG.E R15, desc[UR36][R20.64+0x30] ;  /* 0x00003024140f7981 */ /* 0x001f28000c1e1900 */
[----:B----4-:R0:W-:Y:S04]  /*3d00*/  ST.E desc[UR36][R10.64+0x30], R15 ;  /* 0x0000300f0a007985 */ /* 0x0101e8000c101924 */
[----:B-1----:R-:W4:Y:S04]  /*3d10*/  LDG.E R23, desc[UR36][R20.64+0x34] ;  /* 0x0000342414177981 */ /* 0x002f28000c1e1900 */
[----:B----4-:R1:W-:Y:S04]  /*3d20*/  ST.E desc[UR36][R10.64+0x34], R23 ;  /* 0x000034170a007985 */ /* 0x0103e8000c101924 */
[----:B--2---:R-:W2:Y:S01]  /*3d30*/  LDG.E R31, desc[UR36][R20.64+0x38] ;  /* 0x00003824141f7981 */ /* 0x004ea2000c1e1900 */
[----:B------:R-:W-:-:S05]  /*3d40*/  IADD3 R12, P2, PT, R12, 0x10, RZ ;  /* 0x000000100c0c7810 */ /* 0x000fca0007f5e0ff */
[----:B------:R-:W-:Y:S01]  /*3d50*/  IMAD.X R13, RZ, RZ, R13, P2 ;  /* 0x000000ffff0d7224 */ /* 0x000fe200010e060d */
[----:B------:R-:W-:-:S04]  /*3d60*/  ISETP.NE.U32.AND P2, PT, R12, R3, PT ;  /* 0x000000030c00720c */ /* 0x000fc80003f45070 */
[----:B------:R-:W-:Y:S01]  /*3d70*/  ISETP.NE.AND.EX P2, PT, R13, R0, PT, P2 ;  /* 0x000000000d00720c */ /* 0x000fe20003f45320 */
[----:B--2---:R-:W-:Y:S04]  /*3d80*/  ST.E desc[UR36][R10.64+0x38], R31 ;  /* 0x0000381f0a007985 */ /* 0x004fe8000c101924 */
[----:B---3--:R2:W3:Y:S01]  /*3d90*/  LDG.E R33, desc[UR36][R20.64+0x3c] ;  /* 0x00003c2414217981 */ /* 0x0084e2000c1e1900 */
[----:B------:R-:W-:Y:S02]  /*3da0*/  IADD3 R30, P3, PT, R20, 0x40, RZ ;  /* 0x00000040141e7810 */ /* 0x000fe40007f7e0ff */
[----:B0-----:R-:W-:-:S03]  /*3db0*/  IADD3 R15, P4, PT, R10, 0x40, RZ ;  /* 0x000000400a0f7810 */ /* 0x001fc60007f9e0ff */
[----:B-1----:R-:W-:Y:S02]  /*3dc0*/  IMAD.X R23, RZ, RZ, R21, P3 ;  /* 0x000000ffff177224 */ /* 0x002fe400018e0615 */
[----:B------:R-:W-:Y:S02]  /*3dd0*/  IMAD.X R22, RZ, RZ, R11, P4 ;  /* 0x000000ffff167224 */ /* 0x000fe400020e060b */
[----:B--2---:R-:W-:Y:S02]  /*3de0*/  IMAD.MOV.U32 R20, RZ, RZ, R30 ;  /* 0x000000ffff147224 */ /* 0x004fe400078e001e */
[----:B------:R-:W-:Y:S01]  /*3df0*/  IMAD.MOV.U32 R21, RZ, RZ, R23 ;  /* 0x000000ffff157224 */ /* 0x000fe200078e0017 */
[----:B---3--:R0:W-:Y:S02]  /*3e00*/  ST.E desc[UR36][R10.64+0x3c], R33 ;  /* 0x00003c210a007985 */ /* 0x0081e4000c101924 */
[----:B0-----:R-:W-:Y:S02]  /*3e10*/  IMAD.MOV.U32 R10, RZ, RZ, R15 ;  /* 0x000000ffff0a7224 */ /* 0x001fe400078e000f */
[----:B------:R-:W-:Y:S01]  /*3e20*/  IMAD.MOV.U32 R11, RZ, RZ, R22 ;  /* 0x000000ffff0b7224 */ /* 0x000fe200078e0016 */
[----:B------:R-:W-:Y:S06]  /*3e30*/  @P2 BRA `(.L_x_297) ;  /* 0xfffffffc004c2947 */ /* 0x000fec000383ffff */
.L_x_296:
[----:B------:R-:W-:Y:S05]  /*3e40*/  BSYNC.RECONVERGENT B4 ;  /* 0x0000000000047941 */ /* 0x000fea0003800200 */
.L_x_295:
        /* <DEDUP_REMOVED lines=11> */
[----:B--2---:R1:W-:Y:S04]  /*3f00*/  ST.E desc[UR36][R10.64+0x4], R13 ;  /* 0x0000040d0a007985 */ /* 0x0043e8000c101924 */
[----:B------:R-:W2:Y:S04]  /*3f10*/  LDG.E R15, desc[UR36][R20.64+0x8] ;  /* 0x00000824140f7981 */ /* 0x000ea8000c1e1900 */
[----:B--2---:R-:W-:Y:S04]  /*3f20*/  ST.E desc[UR36][R10.64+0x8], R15 ;  /* 0x0000080f0a007985 */ /* 0x004fe8000c101924 */
[----:B------:R-:W2:Y:S04]  /*3f30*/  LDG.E R23, desc[UR36][R20.64+0xc] ;  /* 0x00000c2414177981 */ /* 0x000ea8000c1e1900 */
[----:B--2---:R2:W-:Y:S04]  /*3f40*/  ST.E desc[UR36][R10.64+0xc], R23 ;  /* 0x00000c170a007985 */ /* 0x0045e8000c101924 */
[----:B------:R-:W3:Y:S04]  /*3f50*/  LDG.E R31, desc[UR36][R20.64+0x10] ;  /* 0x00001024141f7981 */ /* 0x000ee8000c1e1900 */
[----:B---3--:R-:W-:Y:S04]  /*3f60*/  ST.E desc[UR36][R10.64+0x10], R31 ;  /* 0x0000101f0a007985 */ /* 0x008fe8000c101924 */
[----:B------:R-:W3:Y:S04]  /*3f70*/  LDG.E R33, desc[UR36][R20.64+0x14] ;  /* 0x0000142414217981 */ /* 0x000ee8000c1e1900 */
[----:B---3--:R-:W-:Y:S04]  /*3f80*/  ST.E desc[UR36][R10.64+0x14], R33 ;  /* 0x000014210a007985 */ /* 0x008fe8000c101924 */
[----:B0-----:R-:W3:Y:S01]  /*3f90*/  LDG.E R3, desc[UR36][R20.64+0x18] ;  /* 0x0000182414037981 */ /* 0x001ee2000c1e1900 */
[----:B------:R-:W-:-:S02]  /*3fa0*/  IADD3 R12, P1, PT, R20, 0x20, RZ ;  /* 0x00000020140c7810 */ /* 0x000fc40007f3e0ff */
[----:B------:R-:W-:Y:S01]  /*3fb0*/  IADD3 R0, P3, PT, R10, 0x20, RZ ;  /* 0x000000200a007810 */ /* 0x000fe20007f7e0ff */
[----:B---3--:R-:W-:Y:S04]  /*3fc0*/  ST.E desc[UR36][R10.64+0x18], R3 ;  /* 0x000018030a007985 */ /* 0x008fe8000c101924 */
[----:B-1----:R0:W3:Y:S01]  /*3fd0*/  LDG.E R13, desc[UR36][R20.64+0x1c] ;  /* 0x00001c24140d7981 */ /* 0x0020e2000c1e1900 */
[----:B--2---:R-:W-:Y:S02]  /*3fe0*/  IMAD.X R23, RZ, RZ, R21, P1 ;  /* 0x000000ffff177224 */ /* 0x004fe400008e0615 */
[----:B------:R-:W-:Y:S02]  /*3ff0*/  IMAD.X R15, RZ, RZ, R11, P3 ;  /* 0x000000ffff0f7224 */ /* 0x000fe400018e060b */
[----:B0-----:R-:W-:-:S02]  /*4000*/  IMAD.MOV.U32 R20, RZ, RZ, R12 ;  /* 0x000000ffff147224 */ /* 0x001fc400078e000c */
[----:B------:R-:W-:Y:S01]  /*4010*/  IMAD.MOV.U32 R21, RZ, RZ, R23 ;  /* 0x000000ffff157224 */ /* 0x000fe200078e0017 */
[----:B---3--:R0:W-:Y:S02]  /*4020*/  ST.E desc[UR36][R10.64+0x1c], R13 ;  /* 0x00001c0d0a007985 */ /* 0x0081e4000c101924 */
[----:B0-----:R-:W-:Y:S02]  /*4030*/  IMAD.MOV.U32 R10, RZ, RZ, R0 ;  /* 0x000000ffff0a7224 */ /* 0x001fe400078e0000 */
[----:B------:R-:W-:-:S07]  /*4040*/  IMAD.MOV.U32 R11, RZ, RZ, R15 ;  /* 0x000000ffff0b7224 */ /* 0x000fce00078e000f */
.L_x_299:
[----:B------:R-:W-:Y:S05]  /*4050*/  BSYNC.RECONVERGENT B4 ;  /* 0x0000000000047941 */ /* 0x000fea0003800200 */
.L_x_298:
        /* <DEDUP_REMOVED lines=15> */
[----:B------:R-:W-:Y:S02]  /*4150*/  @P1 IMAD.X R12, RZ, RZ, R21, P3 ;  /* 0x000000ffff0c1224 */ /* 0x000fe400018e0615 */
[----:B0-----:R-:W-:Y:S02]  /*4160*/  @P1 IMAD.X R3, RZ, RZ, R11, P4 ;  /* 0x000000ffff031224 */ /* 0x001fe400020e060b */
        /* <DEDUP_REMOVED lines=18> */
.L_x_294:
[----:B------:R-:W-:Y:S05]  /*4290*/  BSYNC.RECONVERGENT B3 ;  /* 0x0000000000037941 */ /* 0x000fea0003800200 */
.L_x_293:
[C---:B012---:R-:W-:Y:S01]  /*42a0*/  IMAD.SHL.U32 R11, R24.reuse, 0x4, RZ ;  /* 0x00000004180b7824 */ /* 0x047fe200078e00ff */
[C-C-:B------:R-:W-:Y:S02]  /*42b0*/  SHF.L.U64.HI R3, R24.reuse, 0x2, R25.reuse ;  /* 0x0000000218037819 */ /* 0x140fe40000010219 */
[C---:B------:R-:W-:Y:S02]  /*42c0*/  LEA R9, P3, R24.reuse, R9, 0x3 ;  /* 0x0000000918097211 */ /* 0x040fe400078618ff */
[-C--:B------:R-:W-:Y:S02]  /*42d0*/  IADD3 R12, P2, PT, R7, R11.reuse, RZ ;  /* 0x0000000b070c7210 */ /* 0x080fe40007f5e0ff */
[----:B------:R-:W-:Y:S02]  /*42e0*/  LEA.HI.X R8, R24, R8, R25, 0x3, P3 ;  /* 0x0000000818087211 */ /* 0x000fe400018f1c19 */
[----:B------:R-:W-:Y:S01]  /*42f0*/  ISETP.GE.U32.AND P1, PT, R12, R26, PT ;  /* 0x0000001a0c00720c */ /* 0x000fe20003f26070 */
[----:B------:R-:W-:Y:S01]  /*4300*/  IMAD.X R13, R6, 0x1, R3, P2 ;  /* 0x00000001060d7824 */ /* 0x000fe200010e0603 */
[----:B------:R-:W-:-:S04]  /*4310*/  IADD3 R11, P2, PT, R4, R11, RZ ;  /* 0x0000000b040b7210 */ /* 0x000fc80007f5e0ff */
[----:B------:R-:W-:Y:S01]  /*4320*/  ISETP.GE.U32.AND.EX P1, PT, R13, R27, PT, P1 ;  /* 0x0000001b0d00720c */ /* 0x000fe20003f26110 */
[----:B------:R-:W-:-:S12]  /*4330*/  IMAD.X R10, R2, 0x1, R3, P2 ;  /* 0x00000001020a7824 */ /* 0x000fd800010e0603 */
[----:B------:R-:W-:Y:S05]  /*4340*/  @!P1 BRA `(.L_x_300) ;  /* 0xffffffe8002c9947 */ /* 0x000fea000383ffff */
[----:B------:R-:W-:Y:S05]  /*4350*/  BSYNC.RECONVERGENT B1 ;  /* 0x0000000000017941 */ /* 0x000fea0003800200 */
.L_x_279:
[----:B------:R-:W-:Y:S05]  /*4360*/  BRA `(.L_x_301) ;  /* 0x0000000c007c7947 */ /* 0x000fea0003800000 */
.L_x_278:
[----:B------:R-:W0:Y:S01]  /*4370*/  LDCU.64 UR4, c[0x0][0x390] ;  /* 0x00007200ff0477ac */ /* 0x000e220008000a00 */
[----:B------:R-:W-:Y:S02]  /*4380*/  IMAD.MOV.U32 R22, RZ, RZ, R18 ;  /* 0x000000ffff167224 */ /* 0x000fe400078e0012 */
[----:B------:R-:W-:Y:S02]  /*4390*/  IMAD.MOV.U32 R15, RZ, RZ, R19 ;  /* 0x000000ffff0f7224 */ /* 0x000fe400078e0013 */
[----:B0-----:R-:W-:Y:S02]  /*43a0*/  IMAD.U32 R10, RZ, RZ, UR4 ;  /* 0x00000004ff0a7e24 */ /* 0x001fe4000f8e00ff */
[----:B------:R-:W-:-:S07]  /*43b0*/  IMAD.U32 R8, RZ, RZ, UR5 ;  /* 0x00000005ff087e24 */ /* 0x000fce000f8e00ff */
.L_x_315:
[C---:B------:R-:W-:Y:S01]  /*43c0*/  IMAD.SHL.U32 R2, R24.reuse, 0x4, RZ ;  /* 0x0000000418027824 */ /* 0x040fe200078e00ff */
[----:B------:R-:W-:Y:S01]  /*43d0*/  SHF.L.U64.HI R3, R24, 0x2, R25 ;  /* 0x0000000218037819 */ /* 0x000fe20000010219 */
[----:B------:R-:W-:Y:S01]  /*43e0*/  BSSY.RECONVERGENT B1, `(.L_x_302) ;  /* 0x0000032000017945 */ /* 0x000fe20003800200 */
[----:B------:R-:W-:Y:S02]  /*43f0*/  IMAD.MOV.U32 R12, RZ, RZ, R10 ;  /* 0x000000ffff0c7224 */ /* 0x000fe400078e000a */
[----:B------:R-:W-:Y:S01]  /*4400*/  IADD3 R0, P1, PT, R22, R2, RZ ;  /* 0x0000000216007210 */ /* 0x000fe20007f3e0ff */
[----:B------:R-:W-:-:S03]  /*4410*/  IMAD.MOV.U32 R11, RZ, RZ, R8 ;  /* 0x000000ffff0b7224 */ /* 0x000fc600078e0008 */
[----:B------:R-:W-:Y:S01]  /*4420*/  IADD3 RZ, P2, PT, R0, -R29, RZ ;  /* 0x8000001d00ff7210 */ /* 0x000fe20007f5e0ff */
[----:B------:R-:W-:-:S04]  /*4430*/  IMAD.X R9, R15, 0x1, R3, P1 ;  /* 0x000000010f097824 */ /* 0x000fc800008e0603 */
[----:B------:R-:W-:-:S05]  /*4440*/  IMAD.X R4, R9, 0x1, ~R28, P2 ;  /* 0x0000000109047824 */ /* 0x000fca00010e0e1c */
[----:B------:R-:W-:-:S04]  /*4450*/  ISETP.GE.AND P1, PT, R4, RZ, PT ;  /* 0x000000ff0400720c */ /* 0x000fc80003f26270 */
[----:B------:R-:W-:Y:S02]  /*4460*/  SEL R21, R0, R29, !P1 ;  /* 0x0000001d00157207 */ /* 0x000fe40004800000 */
[----:B------:R-:W-:Y:S02]  /*4470*/  SEL R20, R9, R28, !P1 ;  /* 0x0000001c09147207 */ /* 0x000fe40004800000 */
[----:B------:R-:W-:Y:S01]  /*4480*/  IADD3 R2, P1, PT, R21, R2, RZ ;  /* 0x0000000215027210 */ /* 0x000fe20007f3e0ff */
[----:B---3--:R-:W-:Y:S01]  /*4490*/  IMAD.MOV.U32 R6, RZ, RZ, R21 ;  /* 0x000000ffff067224 */ /* 0x008fe200078e0015 */
[----:B------:R-:W-:Y:S01]  /*44a0*/  ISETP.EQ.U32.AND P2, PT, R22, R21, PT ;  /* 0x000000151600720c */ /* 0x000fe20003f42070 */
[----:B------:R-:W-:Y:S02]  /*44b0*/  IMAD.MOV.U32 R7, RZ, RZ, R20 ;  /* 0x000000ffff077224 */ /* 0x000fe400078e0014 */
[----:B------:R-:W-:Y:S01]  /*44c0*/  IMAD.X R3, R20, 0x1, R3, P1 ;  /* 0x0000000114037824 */ /* 0x000fe200008e0603 */
[----:B------:R-:W-:-:S05]  /*44d0*/  IADD3 RZ, P1, PT, R2, -R29, RZ ;  /* 0x8000001d02ff7210 */ /* 0x000fca0007f3e0ff */
[----:B------:R-:W-:-:S05]  /*44e0*/  IMAD.X R4, R3, 0x1, ~R28, P1 ;  /* 0x0000000103047824 */ /* 0x000fca00008e0e1c */
[----:B------:R-:W-:-:S04]  /*44f0*/  ISETP.GE.AND P1, PT, R4, RZ, PT ;  /* 0x000000ff0400720c */ /* 0x000fc80003f26270 */
[----:B------:R-:W-:Y:S02]  /*4500*/  SEL R13, R2, R29, !P1 ;  /* 0x0000001d020d7207 */ /* 0x000fe40004800000 */
[----:B------:R-:W-:Y:S02]  /*4510*/  SEL R14, R3, R28, !P1 ;  /* 0x0000001c030e7207 */ /* 0x000fe40004800000 */
        /* <DEDUP_REMOVED lines=8> */
.L_x_304:
        /* <DEDUP_REMOVED lines=9> */
[----:B------:R-:W-:Y:S01]  /*4630*/  @!P1 IADD3 R22, P2, PT, R22, 0x4, RZ ;  /* 0x0000000416169810 */ /* 0x000fe20007f5e0ff */
[----:B------:R0:W-:Y:S01]  /*4640*/  @!P1 STG.E desc[UR36][R2.64], R4 ;  /* 0x0000000402009986 */ /* 0x0001e2000c101924 */
[----:B------:R-:W-:-:S03]  /*4650*/  @P1 IADD3 R6, P3, PT, R6, 0x4, RZ ;  /* 0x0000000406061810 */ /* 0x000fc60007f7e0ff */
[----:B------:R0:W-:Y:S01]  /*4660*/  @P1 STG.E desc[UR36][R2.64], R23 ;  /* 0x0000001702001986 */ /* 0x0001e2000c101924 */
[----:B------:R-:W-:Y:S01]  /*4670*/  @!P1 IMAD.X R15, RZ, RZ, R15, P2 ;  /* 0x000000ffff0f9224 */ /* 0x000fe200010e060f */
[----:B------:R-:W-:Y:S01]  /*4680*/  ISETP.NE.U32.AND P2, PT, R22, R21, PT ;  /* 0x000000151600720c */ /* 0x000fe20003f45070 */
[----:B------:R-:W-:Y:S01]  /*4690*/  @P1 IMAD.X R7, RZ, RZ, R7, P3 ;  /* 0x000000ffff071224 */ /* 0x000fe200018e0607 */
[----:B------:R-:W-:Y:S02]  /*46a0*/  ISETP.NE.U32.AND P1, PT, R6, R13, PT ;  /* 0x0000000d0600720c */ /* 0x000fe40003f25070 */
[----:B------:R-:W-:Y:S02]  /*46b0*/  ISETP.NE.AND.EX P2, PT, R15, R20, PT, P2 ;  /* 0x000000140f00720c */ /* 0x000fe40003f45320 */
[----:B------:R-:W-:Y:S02]  /*46c0*/  ISETP.NE.AND.EX P1, PT, R7, R14, PT, P1 ;  /* 0x0000000e0700720c */ /* 0x000fe40003f25310 */
[----:B------:R-:W-:-:S05]  /*46d0*/  IADD3 R12, P3, PT, R2, 0x4, RZ ;  /* 0x00000004020c7810 */ /* 0x000fca0007f7e0ff */
[----:B------:R-:W-:-:S06]  /*46e0*/  IMAD.X R11, RZ, RZ, R3, P3 ;  /* 0x000000ffff0b7224 */ /* 0x000fcc00018e0603 */
[----:B0-----:R-:W-:Y:S05]  /*46f0*/  @P1 BRA P2, `(.L_x_304) ;  /* 0xfffffffc00a81947 */ /* 0x001fea000103ffff */
.L_x_303:
[----:B------:R-:W-:Y:S05]  /*4700*/  BSYNC.RECONVERGENT B1 ;  /* 0x0000000000017941 */ /* 0x000fea0003800200 */
.L_x_302:
        /* <DEDUP_REMOVED lines=8> */
[----:B------:R-:W-:Y:S01]  /*4790*/  LOP3.LUT R37, R30, 0x3, RZ, 0xc0, !PT ;  /* 0x000000031e257812 */ /* 0x000fe200078ec0ff */
[----:B------:R-:W-:Y:S01]  /*47a0*/  BSSY.RECONVERGENT B3, `(.L_x_307) ;  /* 0x000002b000037945 */ /* 0x000fe20003800200 */
[----:B------:R-:W-:Y:S02]  /*47b0*/  IMAD.MOV.U32 R23, RZ, RZ, R12 ;  /* 0x000000ffff177224 */ /* 0x000fe400078e000c */
[----:B------:R-:W-:Y:S01]  /*47c0*/  ISETP.NE.U32.AND P1, PT, R37, RZ, PT ;  /* 0x000000ff2500720c */ /* 0x000fe20003f25070 */
[----:B------:R-:W-:Y:S02]  /*47d0*/  IMAD.MOV.U32 R34, RZ, RZ, R11 ;  /* 0x000000ffff227224 */ /* 0x000fe400078e000b */
[----:B------:R-:W-:Y:S01]  /*47e0*/  IMAD.MOV.U32 R21, RZ, RZ, R22 ;  /* 0x000000ffff157224 */ /* 0x000fe200078e0016 */
[----:B------:R-:W-:Y:S01]  /*47f0*/  ISETP.NE.AND.EX P1, PT, RZ, RZ, PT, P1 ;  /* 0x000000ffff00720c */ /* 0x000fe20003f25310 */
[----:B------:R-:W-:Y:S02]  /*4800*/  IMAD.MOV.U32 R36, RZ, RZ, R15 ;  /* 0x000000ffff247224 */ /* 0x000fe400078e000f */
[----:B------:R-:W-:-:S10]  /*4810*/  IMAD.MOV.U32 R32, RZ, RZ, R33 ;  /* 0x000000ffff207224 */ /* 0x000fd400078e0021 */
[----:B------:R-:W-:Y:S05]  /*4820*/  @!P1 BRA `(.L_x_308) ;  /* 0x0000000000889947 */ /* 0x000fea0003800000 */
[----:B------:R-:W-:Y:S02]  /*4830*/  IMAD.MOV.U32 R2, RZ, RZ, R22 ;  /* 0x000000ffff027224 */ /* 0x000fe400078e0016 */
[----:B------:R-:W-:-:S05]  /*4840*/  IMAD.MOV.U32 R3, RZ, RZ, R15 ;  /* 0x000000ffff037224 */ /* 0x000fca00078e000f */
[----:B------:R-:W2:Y:S01]  /*4850*/  LD.E R35, desc[UR36][R2.64] ;  /* 0x0000002402237980 */ /* 0x000ea2000c101900 */
[----:B------:R-:W-:Y:S01]  /*4860*/  IMAD.MOV.U32 R4, RZ, RZ, R12 ;  /* 0x000000ffff047224 */ /* 0x000fe200078e000c */
[----:B------:R-:W-:Y:S01]  /*4870*/  ISETP.NE.U32.AND P1, PT, R37, 0x1, PT ;  /* 0x000000012500780c */ /* 0x000fe20003f25070 */
[----:B------:R-:W-:Y:S01]  /*4880*/  IMAD.MOV.U32 R5, RZ, RZ, R11 ;  /* 0x000000ffff057224 */ /* 0x000fe200078e000b */
        /* <DEDUP_REMOVED lines=14> */
[----:B------:R-:W-:Y:S02]  /*4970*/  IADD3 R21, P6, PT, R22, 0x8, RZ ;  /* 0x0000000816157810 */ /* 0x000fe40007fde0ff */
[----:B------:R-:W-:Y:S02]  /*4980*/  SHF.R.S64 R32, R31, 0x2, R20 ;  /* 0x000000021f207819 */ /* 0x000fe40000001014 */
[----:B------:R-:W-:Y:S01]  /*4990*/  IADD3 R23, P5, PT, R12, 0x8, RZ ;  /* 0x000000080c177810 */ /* 0x000fe20007fbe0ff */
[----:B------:R-:W-:Y:S01]  /*49a0*/  IMAD.X R36, RZ, RZ, R15, P6 ;  /* 0x000000ffff247224 */ /* 0x000fe200030e060f */
[----:B------:R-:W-:Y:S02]  /*49b0*/  IADD3 R30, P4, PT, R32, -0x2, RZ ;  /* 0xfffffffe201e7810 */ /* 0x000fe40007f9e0ff */
[----:B------:R-:W-:Y:S01]  /*49c0*/  @P1 IADD3 R21, P3, PT, R22, 0xc, RZ ;  /* 0x0000000c16151810 */ /* 0x000fe20007f7e0ff */
[----:B------:R-:W-:Y:S01]  /*49d0*/  IMAD.X R34, RZ, RZ, R11, P5 ;  /* 0x000000ffff227224 */ /* 0x000fe200028e060b */
[----:B------:R-:W-:-:S02]  /*49e0*/  @P1 IADD3 R23, P6, PT, R12, 0xc, RZ ;  /* 0x0000000c0c171810 */ /* 0x000fc40007fde0ff */
[----:B------:R-:W-:Y:S01]  /*49f0*/  @P1 IADD3 R30, P2, PT, R32, -0x3, RZ ;  /* 0xfffffffd201e1810 */ /* 0x000fe20007f5e0ff */
[----:B------:R-:W-:Y:S01]  /*4a00*/  @P1 IMAD.X R36, RZ, RZ, R15, P3 ;  /* 0x000000ffff241224 */ /* 0x000fe200018e060f */
[C---:B------:R-:W-:Y:S01]  /*4a10*/  IADD3.X R32, PT, PT, R33.reuse, -0x1, RZ, P4, !PT ;  /* 0xffffffff21207810 */ /* 0x040fe200027fe4ff */
[----:B------:R-:W-:Y:S01]  /*4a20*/  @P1 IMAD.X R34, RZ, RZ, R11, P6 ;  /* 0x000000ffff221224 */ /* 0x000fe200030e060b */
[----:B------:R-:W-:Y:S01]  /*4a30*/  @P1 IADD3.X R32, PT, PT, R33, -0x1, RZ, P2, !PT ;  /* 0xffffffff21201810 */ /* 0x000fe200017fe4ff */
[----:B--2---:R1:W-:Y:S08]  /*4a40*/  @P1 STG.E desc[UR36][R4.64+0x8], R37 ;  /* 0x0000082504001986 */ /* 0x0043f0000c101924 */
.L_x_308:
[----:B------:R-:W-:Y:S05]  /*4a50*/  BSYNC.RECONVERGENT B3 ;  /* 0x0000000000037941 */ /* 0x000fea0003800200 */
.L_x_307:
[----:B------:R-:W-:-:S04]  /*4a60*/  SHF.R.S64 R2, R31, 0x2, R20 ;  /* 0x000000021f027819 */ /* 0x000fc80000001014 */
[----:B------:R-:W-:-:S04]  /*4a70*/  ISETP.GE.U32.AND P1, PT, R2, 0x4, PT ;  /* 0x000000040200780c */ /* 0x000fc80003f26070 */
[----:B------:R-:W-:-:S13]  /*4a80*/  ISETP.GE.U32.AND.EX P1, PT, R33, RZ, PT, P1 ;  /* 0x000000ff2100720c */ /* 0x000fda0003f26110 */
[----:B------:R-:W-:Y:S05]  /*4a90*/  @!P1 BRA `(.L_x_306) ;  /* 0x0000000000549947 */ /* 0x000fea0003800000 */
.L_x_309:
[----:B------:R-:W-:Y:S02]  /*4aa0*/  IMAD.MOV.U32 R2, RZ, RZ, R21 ;  /* 0x000000ffff027224 */ /* 0x000fe400078e0015 */
[----:B------:R-:W-:-:S05]  /*4ab0*/  IMAD.MOV.U32 R3, RZ, RZ, R36 ;  /* 0x000000ffff037224 */ /* 0x000fca00078e0024 */
[----:B--2---:R-:W2:Y:S01]  /*4ac0*/  LD.E R15, desc[UR36][R2.64] ;  /* 0x00000024020f7980 */ /* 0x004ea2000c101900 */
[----:B01----:R-:W-:Y:S02]  /*4ad0*/  IMAD.MOV.U32 R4, RZ, RZ, R23 ;  /* 0x000000ffff047224 */ /* 0x003fe400078e0017 */
        /* <DEDUP_REMOVED lines=17> */
.L_x_306:
[----:B------:R-:W-:Y:S05]  /*4bf0*/  BSYNC.RECONVERGENT B1 ;  /* 0x0000000000017941 */ /* 0x000fea0003800200 */
.L_x_305:
[----:B------:R-:W-:Y:S01]  /*4c00*/  IADD3 R13, P1, PT, -R6, R13, RZ ;  /* 0x0000000d060d7210 */ /* 0x000fe20007f3e1ff */
[----:B------:R-:W-:Y:S01]  /*4c10*/  BSSY.RECONVERGENT B1, `(.L_x_310) ;  /* 0x000004a000017945 */ /* 0x000fe20003800200 */
[----:B------:R-:W-:-:S03]  /*4c20*/  IADD3 R2, P2, PT, R12, R31, RZ ;  /* 0x0000001f0c027210 */ /* 0x000fc60007f5e0ff */
[----:B------:R-:W-:Y:S02]  /*4c30*/  IMAD.X R14, R14, 0x1, ~R7, P1 ;  /* 0x000000010e0e7824 */ /* 0x000fe400008e0e07 */
[----:B------:R-:W-:-:S03]  /*4c40*/  IMAD.X R3, R11, 0x1, R20, P2 ;  /* 0x000000010b037824 */ /* 0x000fc600010e0614 */
[--C-:B012---:R-:W-:Y:S02]  /*4c50*/  SHF.R.S64 R4, R13, 0x2, R14.reuse ;  /* 0x000000020d047819 */ /* 0x107fe4000000100e */
[----:B------:R-:W-:Y:S02]  /*4c60*/  SHF.R.S32.HI R15, RZ, 0x2, R14 ;  /* 0x00000002ff0f7819 */ /* 0x000fe4000001140e */
[----:B------:R-:W-:-:S04]  /*4c70*/  ISETP.GE.U32.AND P1, PT, R4, 0x1, PT ;  /* 0x000000010400780c */ /* 0x000fc80003f26070 */
[----:B------:R-:W-:-:S13]  /*4c80*/  ISETP.GE.AND.EX P1, PT, R15, RZ, PT, P1 ;  /* 0x000000ff0f00720c */ /* 0x000fda0003f26310 */
        /* <DEDUP_REMOVED lines=31> */
[----:B------:R-:W-:Y:S02]  /*4e80*/  IADD3 R20, P3, PT, R2, 0x8, RZ ;  /* 0x0000000802147810 */ /* 0x000fe40007f7e0ff */
[----:B------:R-:W-:Y:S01]  /*4e90*/  @P2 IADD3 R14, P4, PT, R6, 0xc, RZ ;  /* 0x0000000c060e2810 */ /* 0x000fe20007f9e0ff */
[----:B------:R-:W-:Y:S01]  /*4ea0*/  IMAD.X R23, RZ, RZ, R7, P6 ;  /* 0x000000ffff177224 */ /* 0x000fe200030e0607 */
[----:B------:R-:W-:Y:S01]  /*4eb0*/  IADD3 R11, P5, PT, R4, -0x2, RZ ;  /* 0xfffffffe040b7810 */ /* 0x000fe20007fbe0ff */
[----:B------:R-:W-:Y:S01]  /*4ec0*/  IMAD.X R31, RZ, RZ, R3, P3 ;  /* 0x000000ffff1f7224 */ /* 0x000fe200018e0603 */
[----:B------:R-:W-:Y:S01]  /*4ed0*/  @P2 IADD3 R20, P6, PT, R2, 0xc, RZ ;  /* 0x0000000c02142810 */ /* 0x000fe20007fde0ff */
[----:B------:R-:W-:Y:S01]  /*4ee0*/  @P2 IMAD.X R23, RZ, RZ, R7, P4 ;  /* 0x000000ffff172224 */ /* 0x000fe200020e0607 */
[----:B------:R-:W-:-:S02]  /*4ef0*/  @P2 IADD3 R11, P3, PT, R4, -0x3, RZ ;  /* 0xfffffffd040b2810 */ /* 0x000fc40007f7e0ff */
[C---:B------:R-:W-:Y:S01]  /*4f00*/  IADD3.X R12, PT, PT, R15.reuse, -0x1, RZ, P5, !PT ;  /* 0xffffffff0f0c7810 */ /* 0x040fe20002ffe4ff */
[----:B------:R-:W-:Y:S01]  /*4f10*/  @P2 IMAD.X R31, RZ, RZ, R3, P6 ;  /* 0x000000ffff1f2224 */ /* 0x000fe200030e0603 */
[----:B------:R-:W-:Y:S01]  /*4f20*/  @P2 IADD3.X R12, PT, PT, R15, -0x1, RZ, P3, !PT ;  /* 0xffffffff0f0c2810 */ /* 0x000fe20001ffe4ff */
[----:B--2---:R1:W-:Y:S08]  /*4f30*/  @P2 STG.E desc[UR36][R2.64+0x8], R13 ;  /* 0x0000080d02002986 */ /* 0x0043f0000c101924 */
.L_x_313:
[----:B------:R-:W-:Y:S05]  /*4f40*/  BSYNC.RECONVERGENT B3 ;  /* 0x0000000000037941 */ /* 0x000fea0003800200 */
.L_x_312:
[----:B------:R-:W-:Y:S05]  /*4f50*/  @!P1 BRA `(.L_x_311) ;  /* 0x0000000000549947 */ /* 0x000fea0003800000 */
.L_x_314:
[----:B------:R-:W-:Y:S02]  /*4f60*/  IMAD.MOV.U32 R4, RZ, RZ, R14 ;  /* 0x000000ffff047224 */ /* 0x000fe400078e000e */
[----:B01----:R-:W-:-:S05]  /*4f70*/  IMAD.MOV.U32 R5, RZ, RZ, R23 ;  /* 0x000000ffff057224 */ /* 0x003fca00078e0017 */
        /* <DEDUP_REMOVED lines=19> */
.L_x_311:
[----:B------:R-:W-:Y:S05]  /*50b0*/  BSYNC.RECONVERGENT B1 ;  /* 0x0000000000017941 */ /* 0x000fea0003800200 */
.L_x_310:
[C---:B------:R-:W-:Y:S01]  /*50c0*/  LEA R22, P1, R24.reuse, R0, 0x2 ;  /* 0x0000000018167211 */ /* 0x040fe200078210ff */
[----:B012---:R-:W-:-:S03]  /*50d0*/  IMAD.SHL.U32 R3, R24, 0x8, RZ ;  /* 0x0000000818037824 */ /* 0x007fc600078e00ff */
[--C-:B------:R-:W-:Y:S02]  /*50e0*/  LEA.HI.X R15, R24, R9, R25.reuse, 0x2, P1 ;  /* 0x00000009180f7211 */ /* 0x100fe400008f1419 */
[----:B------:R-:W-:Y:S02]  /*50f0*/  IADD3 RZ, P1, PT, R22, -R29, RZ ;  /* 0x8000001d16ff7210 */ /* 0x000fe40007f3e0ff */
[----:B------:R-:W-:Y:S02]  /*5100*/  IADD3 R10, P2, PT, R10, R3, RZ ;  /* 0x000000030a0a7210 */ /* 0x000fe40007f5e0ff */
[----:B------:R-:W-:Y:S01]  /*5110*/  SHF.L.U64.HI R3, R24, 0x3, R25 ;  /* 0x0000000318037819 */ /* 0x000fe20000010219 */
[----:B------:R-:W-:-:S04]  /*5120*/  IMAD.X R0, R15, 0x1, ~R28, P1 ;  /* 0x000000010f007824 */ /* 0x000fc800008e0e1c */
[----:B------:R-:W-:Y:S01]  /*5130*/  IMAD.X R8, R8, 0x1, R3, P2 ;  /* 0x0000000108087824 */ /* 0x000fe200010e0603 */
[----:B------:R-:W-:-:S13]  /*5140*/  ISETP.GE.AND P1, PT, R0, RZ, PT ;  /* 0x000000ff0000720c */ /* 0x000fda0003f26270 */
[----:B------:R-:W-:Y:S05]  /*5150*/  @!P1 BRA `(.L_x_315) ;  /* 0xfffffff000989947 */ /* 0x000fea000383ffff */
.L_x_301:
[----:B------:R-:W-:Y:S05]  /*5160*/  BSYNC.RECONVERGENT B2 ;  /* 0x0000000000027941 */ /* 0x000fea0003800200 */
.L_x_277:
[----:B------:R-:W0:Y:S01]  /*5170*/  LDCU UR4, c[0x0][0x380] ;  /* 0x00007000ff0477ac */ /* 0x000e220008000800 */
[C---:B------:R-:W-:Y:S01]  /*5180*/  SHF.L.U64.HI R25, R24.reuse, 0x1, R25 ;  /* 0x0000000118197819 */ /* 0x040fe20000010219 */
[----:B------:R-:W-:Y:S01]  /*5190*/  IMAD.SHL.U32 R24, R24, 0x2, RZ ;  /* 0x0000000218187824 */ /* 0x000fe200078e00ff */
[----:B------:R-:W-:Y:S01]  /*51a0*/  PLOP3.LUT P1, PT, P0, PT, PT, 0x8, 0x80 ;  /* 0x000000000080781c */ /* 0x000fe2000072e170 */
[----:B0-----:R-:W-:-:S05]  /*51b0*/  IMAD.U32 R4, RZ, RZ, UR4 ;  /* 0x00000004ff047e24 */ /* 0x001fca000f8e00ff */
[----:B------:R-:W-:-:S04]  /*51c0*/  ISETP.GE.U32.AND P2, PT, R24, R4, PT ;  /* 0x000000041800720c */ /* 0x000fc80003f46070 */
[----:B------:R-:W-:-:S13]  /*51d0*/  ISETP.GE.AND.EX P2, PT, R25, RZ, PT, P2 ;  /* 0x000000ff1900720c */ /* 0x000fda0003f46320 */
[----:B------:R-:W-:Y:S05]  /*51e0*/  @!P2 BRA `(.L_x_316) ;  /* 0xffffffd80054a947 */ /* 0x000fea000383ffff */
.L_x_276:
[----:B------:R-:W-:Y:S05]  /*51f0*/  BSYNC.RECONVERGENT B0 ;  /* 0x0000000000007941 */ /* 0x000fea0003800200 */
.L_x_256:
[----:B------:R-:W-:Y:S04]  /*5200*/  BSSY.RECONVERGENT B0, `(.L_x_255) ;  /* 0x0000089000007945 */ /* 0x000fe80003800200 */
[----:B------:R-:W-:Y:S05]  /*5210*/  @P0 BRA `(.L_x_317) ;  /* 0x00000008001c0947 */ /* 0x000fea0003800000 */
[C---:B------:R-:W-:Y:S01]  /*5220*/  ISETP.LT.U32.AND P0, PT, R4.reuse, 0x1, PT ;  /* 0x000000010400780c */ /* 0x040fe20003f01070 */
[----:B------:R-:W-:Y:S01]  /*5230*/  BSSY.RECONVERGENT B1, `(.L_x_318) ;  /* 0x000003f000017945 */ /* 0x000fe20003800200 */
[C---:B------:R-:W-:Y:S02]  /*5240*/  ISETP.GT.U32.AND P1, PT, R4.reuse, 0x1, PT ;  /* 0x000000010400780c */ /* 0x040fe40003f24070 */
[----:B------:R-:W-:Y:S02]  /*5250*/  ISETP.LT.AND.EX P0, PT, RZ, RZ, PT, P0 ;  /* 0x000000ffff00720c */ /* 0x000fe40003f01300 */
[----:B------:R-:W-:Y:S02]  /*5260*/  ISETP.GT.AND.EX P1, PT, RZ, RZ, PT, P1 ;  /* 0x000000ffff00720c */ /* 0x000fe40003f24310 */
[C---:B------:R-:W-:Y:S02]  /*5270*/  SEL R3, R4.reuse, 0x1, P0 ;  /* 0x0000000104037807 */ /* 0x040fe40000000000 */
[----:B------:R-:W-:-:S02]  /*5280*/  SEL R0, R4, 0x1, P1 ;  /* 0x0000000104007807 */ /* 0x000fc40000800000 */
[----:B------:R-:W-:Y:S01]  /*5290*/  IADD3 R2, P1, PT, -R3, R4, RZ ;  /* 0x0000000403027210 */ /* 0x000fe20007f3e1ff */
[----:B------:R-:W-:Y:S01]  /*52a0*/  IMAD.MOV.U32 R3, RZ, RZ, R19 ;  /* 0x000000ffff037224 */ /* 0x000fe200078e0013 */
[----:B------:R-:W-:Y:S02]  /*52b0*/  LOP3.LUT R14, R0, 0xf, RZ, 0xc0, !PT ;  /* 0x0000000f000e7812 */ /* 0x000fe400078ec0ff */
[----:B------:R-:W-:Y:S01]  /*52c0*/  ISETP.GE.U32.AND P0, PT, R2, 0xf, PT ;  /* 0x0000000f0200780c */ /* 0x000fe20003f06070 */
[----:B------:R-:W-:Y:S01]  /*52d0*/  IMAD.X R2, RZ, RZ, -0x1, P1 ;  /* 0xffffffffff027424 */ /* 0x000fe200008e06ff */
[----:B------:R-:W-:-:S04]  /*52e0*/  ISETP.NE.U32.AND P1, PT, R14, RZ, PT ;  /* 0x000000ff0e00720c */ /* 0x000fc80003f25070 */
[----:B------:R-:W-:Y:S01]  /*52f0*/  ISETP.GE.U32.AND.EX P0, PT, R2, RZ, PT, P0 ;  /* 0x000000ff0200720c */ /* 0x000fe20003f06100 */
[----:B------:R-:W-:Y:S01]  /*5300*/  IMAD.MOV.U32 R2, RZ, RZ, R18 ;  /* 0x000000ffff027224 */ /* 0x000fe200078e0012 */
[----:B------:R-:W-:-:S11]  /*5310*/  ISETP.NE.AND.EX P1, PT, RZ, RZ, PT, P1 ;  /* 0x000000ffff00720c */ /* 0x000fd60003f25310 */
[----:B------:R-:W-:Y:S05]  /*5320*/  @!P0 BRA `(.L_x_319) ;  /* 0x0000000000bc8947 */ /* 0x000fea0003800000 */
[----:B------:R-:W-:Y:S01]  /*5330*/  LOP3.LUT R10, R0, 0xfffffff0, RZ, 0xc0, !PT ;  /* 0xfffffff0000a7812 */ /* 0x000fe200078ec0ff */
[----:B01----:R-:W-:-:S07]  /*5340*/  IMAD.MOV.U32 R12, RZ, RZ, RZ ;  /* 0x000000ffff0c7224 */ /* 0x003fce00078e00ff */
.L_x_320:
[----:B------:R-:W2:Y:S04]  /*5350*/  LD.E R5, desc[UR36][R2.64] ;  /* 0x0000002402057980 */ /* 0x000ea8000c101900 */
[----:B--2---:R0:W-:Y:S04]  /*5360*/  STG.E desc[UR36][R16.64], R5 ;  /* 0x0000000510007986 */ /* 0x0041e8000c101924 */
[----:B------:R-:W2:Y:S04]  /*5370*/  LD.E R7, desc[UR36][R2.64+0x4] ;  /* 0x0000042402077980 */ /* 0x000ea8000c101900 */
[----:B--2---:R1:W-:Y:S04]  /*5380*/  STG.E desc[UR36][R16.64+0x4], R7 ;  /* 0x0000040710007986 */ /* 0x0043e8000c101924 */
[----:B------:R-:W2:Y:S04]  /*5390*/  LD.E R9, desc[UR36][R2.64+0x8] ;  /* 0x0000082402097980 */ /* 0x000ea8000c101900 */
[----:B--2---:R2:W-:Y:S04]  /*53a0*/  STG.E desc[UR36][R16.64+0x8], R9 ;  /* 0x0000080910007986 */ /* 0x0045e8000c101924 */
[----:B------:R-:W3:Y:S04]  /*53b0*/  LD.E R11, desc[UR36][R2.64+0xc] ;  /* 0x00000c24020b7980 */ /* 0x000ee8000c101900 */
[----:B---3--:R3:W-:Y:S04]  /*53c0*/  STG.E desc[UR36][R16.64+0xc], R11 ;  /* 0x00000c0b10007986 */ /* 0x0087e8000c101924 */
[----:B------:R-:W4:Y:S04]  /*53d0*/  LD.E R13, desc[UR36][R2.64+0x10] ;  /* 0x00001024020d7980 */ /* 0x000f28000c101900 */
[----:B----4-:R4:W-:Y:S04]  /*53e0*/  STG.E desc[UR36][R16.64+0x10], R13 ;  /* 0x0000100d10007986 */ /* 0x0109e8000c101924 */
[----:B------:R-:W5:Y:S04]  /*53f0*/  LD.E R15, desc[UR36][R2.64+0x14] ;  /* 0x00001424020f7980 */ /* 0x000f68000c101900 */
[----:B-----5:R5:W-:Y:S04]  /*5400*/  STG.E desc[UR36][R16.64+0x14], R15 ;  /* 0x0000140f10007986 */ /* 0x020be8000c101924 */
[----:B0-----:R-:W2:Y:S04]  /*5410*/  LD.E R5, desc[UR36][R2.64+0x18] ;  /* 0x0000182402057980 */ /* 0x001ea8000c101900 */
[----:B--2---:R0:W-:Y:S04]  /*5420*/  STG.E desc[UR36][R16.64+0x18], R5 ;  /* 0x0000180510007986 */ /* 0x0041e8000c101924 */
[----:B-1----:R-:W2:Y:S04]  /*5430*/  LD.E R7, desc[UR36][R2.64+0x1c] ;  /* 0x00001c2402077980 */ /* 0x002ea8000c101900 */
[----:B--2---:R1:W-:Y:S04]  /*5440*/  STG.E desc[UR36][R16.64+0x1c], R7 ;  /* 0x00001c0710007986 */ /* 0x0043e8000c101924 */
[----:B------:R-:W2:Y:S04]  /*5450*/  LD.E R9, desc[UR36][R2.64+0x20] ;  /* 0x0000202402097980 */ /* 0x000ea8000c101900 */
[----:B--2---:R2:W-:Y:S04]  /*5460*/  STG.E desc[UR36][R16.64+0x20], R9 ;  /* 0x0000200910007986 */ /* 0x0045e8000c101924 */
[----:B---3--:R-:W3:Y:S04]  /*5470*/  LD.E R11, desc[UR36][R2.64+0x24] ;  /* 0x00002424020b7980 */ /* 0x008ee8000c101900 */
[----:B---3--:R3:W-:Y:S04]  /*5480*/  STG.E desc[UR36][R16.64+0x24], R11 ;  /* 0x0000240b10007986 */ /* 0x0087e8000c101924 */
[----:B----4-:R-:W4:Y:S04]  /*5490*/  LD.E R13, desc[UR36][R2.64+0x28] ;  /* 0x00002824020d7980 */ /* 0x010f28000c101900 */
[----:B----4-:R-:W-:Y:S04]  /*54a0*/  STG.E desc[UR36][R16.64+0x28], R13 ;  /* 0x0000280d10007986 */ /* 0x010fe8000c101924 */
[----:B-----5:R-:W4:Y:S04]  /*54b0*/  LD.E R15, desc[UR36][R2.64+0x2c] ;  /* 0x00002c24020f7980 */ /* 0x020f28000c101900 */
[----:B----4-:R-:W-:Y:S04]  /*54c0*/  STG.E desc[UR36][R16.64+0x2c], R15 ;  /* 0x00002c0f10007986 */ /* 0x010fe8000c101924 */
[----:B0-----:R-:W4:Y:S04]  /*54d0*/  LD.E R5, desc[UR36][R2.64+0x30] ;  /* 0x0000302402057980 */ /* 0x001f28000c101900 */
[----:B----4-:R0:W-:Y:S04]  /*54e0*/  STG.E desc[UR36][R16.64+0x30], R5 ;  /* 0x0000300510007986 */ /* 0x0101e8000c101924 */
[----:B-1----:R-:W4:Y:S04]  /*54f0*/  LD.E R7, desc[UR36][R2.64+0x34] ;  /* 0x0000342402077980 */ /* 0x002f28000c101900 */
[----:B----4-:R1:W-:Y:S04]  /*5500*/  STG.E desc[UR36][R16.64+0x34], R7 ;  /* 0x0000340710007986 */ /* 0x0103e8000c101924 */
[----:B--2---:R-:W2:Y:S01]  /*5510*/  LD.E R9, desc[UR36][R2.64+0x38] ;  /* 0x0000382402097980 */ /* 0x004ea2000c101900 */
[----:B------:R-:W-:-:S04]  /*5520*/  IADD3 R10, P0, PT, R10, -0x10, RZ ;  /* 0xfffffff00a0a7810 */ /* 0x000fc80007f1e0ff */
[----:B------:R-:W-:Y:S02]  /*5530*/  IADD3.X R12, PT, PT, R12, -0x1, RZ, P0, !PT ;  /* 0xffffffff0c0c7810 */ /* 0x000fe400007fe4ff */
[----:B------:R-:W-:-:S04]  /*5540*/  ISETP.NE.U32.AND P0, PT, R10, RZ, PT ;  /* 0x000000ff0a00720c */ /* 0x000fc80003f05070 */
[----:B------:R-:W-:Y:S01]  /*5550*/  ISETP.NE.AND.EX P0, PT, R12, RZ, PT, P0 ;  /* 0x000000ff0c00720c */ /* 0x000fe20003f05300 */
[----:B--2---:R-:W-:Y:S04]  /*5560*/  STG.E desc[UR36][R16.64+0x38], R9 ;  /* 0x0000380910007986 */ /* 0x004fe8000c101924 */
[----:B---3--:R2:W3:Y:S01]  /*5570*/  LD.E R11, desc[UR36][R2.64+0x3c] ;  /* 0x00003c24020b7980 */ /* 0x0084e2000c101900 */
[----:B------:R-:W-:Y:S02]  /*5580*/  IADD3 R8, P2, PT, R2, 0x40, RZ ;  /* 0x0000004002087810 */ /* 0x000fe40007f5e0ff */
[----:B0-----:R-:W-:-:S03]  /*5590*/  IADD3 R5, P3, PT, R16, 0x40, RZ ;  /* 0x0000004010057810 */ /* 0x001fc60007f7e0ff */
[----:B-1----:R-:W-:Y:S02]  /*55a0*/  IMAD.X R7, RZ, RZ, R3, P2 ;  /* 0x000000ffff077224 */ /* 0x002fe400010e0603 */
[----:B------:R-:W-:Y:S02]  /*55b0*/  IMAD.X R6, RZ, RZ, R17, P3 ;  /* 0x000000ffff067224 */ /* 0x000fe400018e0611 */
[----:B--2---:R-:W-:Y:S02]  /*55c0*/  IMAD.MOV.U32 R2, RZ, RZ, R8 ;  /* 0x000000ffff027224 */ /* 0x004fe400078e0008 */
[----:B------:R-:W-:Y:S01]  /*55d0*/  IMAD.MOV.U32 R3, RZ, RZ, R7 ;  /* 0x000000ffff037224 */ /* 0x000fe200078e0007 */
[----:B---3--:R0:W-:Y:S02]  /*55e0*/  STG.E desc[UR36][R16.64+0x3c], R11 ;  /* 0x00003c0b10007986 */ /* 0x0081e4000c101924 */
[----:B0-----:R-:W-:Y:S02]  /*55f0*/  IMAD.MOV.U32 R16, RZ, RZ, R5 ;  /* 0x000000ffff107224 */ /* 0x001fe400078e0005 */
[----:B------:R-:W-:Y:S01]  /*5600*/  IMAD.MOV.U32 R17, RZ, RZ, R6 ;  /* 0x000000ffff117224 */ /* 0x000fe200078e0006 */
[----:B------:R-:W-:Y:S06]  /*5610*/  @P0 BRA `(.L_x_320) ;  /* 0xfffffffc004c0947 */ /* 0x000fec000383ffff */
.L_x_319:
[----:B------:R-:W-:Y:S05]  /*5620*/  BSYNC.RECONVERGENT B1 ;  /* 0x0000000000017941 */ /* 0x000fea0003800200 */
.L_x_318:
        /* <DEDUP_REMOVED lines=8> */
[----:B------:R-:W2:Y:S04]  /*56b0*/  LD.E R5, desc[UR36][R2.64] ;  /* 0x0000002402057980 */ /* 0x000ea8000c101900 */
[----:B--2---:R2:W-:Y:S04]  /*56c0*/  STG.E desc[UR36][R16.64], R5 ;  /* 0x0000000510007986 */ /* 0x0045e8000c101924 */
[----:B------:R-:W3:Y:S04]  /*56d0*/  LD.E R7, desc[UR36][R2.64+0x4] ;  /* 0x0000042402077980 */ /* 0x000ee8000c101900 */
[----:B---3--:R3:W-:Y:S04]  /*56e0*/  STG.E desc[UR36][R16.64+0x4], R7 ;  /* 0x0000040710007986 */ /* 0x0087e8000c101924 */
[----:B------:R-:W4:Y:S04]  /*56f0*/  LD.E R9, desc[UR36][R2.64+0x8] ;  /* 0x0000082402097980 */ /* 0x000f28000c101900 */
[----:B----4-:R-:W-:Y:S04]  /*5700*/  STG.E desc[UR36][R16.64+0x8], R9 ;  /* 0x0000080910007986 */ /* 0x010fe8000c101924 */
[----:B------:R-:W4:Y:S04]  /*5710*/  LD.E R11, desc[UR36][R2.64+0xc] ;  /* 0x00000c24020b7980 */ /* 0x000f28000c101900 */
[----:B----4-:R4:W-:Y:S04]  /*5720*/  STG.E desc[UR36][R16.64+0xc], R11 ;  /* 0x00000c0b10007986 */ /* 0x0109e8000c101924 */
[----:B01----:R-:W5:Y:S04]  /*5730*/  LD.E R13, desc[UR36][R2.64+0x10] ;  /* 0x00001024020d7980 */ /* 0x003f68000c101900 */
[----:B-----5:R-:W-:Y:S04]  /*5740*/  STG.E desc[UR36][R16.64+0x10], R13 ;  /* 0x0000100d10007986 */ /* 0x020fe8000c101924 */
[----:B------:R-:W5:Y:S04]  /*5750*/  LD.E R15, desc[UR36][R2.64+0x14] ;  /* 0x00001424020f7980 */ /* 0x000f68000c101900 */
[----:B-----5:R-:W-:Y:S04]  /*5760*/  STG.E desc[UR36][R16.64+0x14], R15 ;  /* 0x0000140f10007986 */ /* 0x020fe8000c101924 */
[----:B--2---:R-:W2:Y:S01]  /*5770*/  LD.E R5, desc[UR36][R2.64+0x18] ;  /* 0x0000182402057980 */ /* 0x004ea2000c101900 */
[----:B------:R-:W-:-:S02]  /*5780*/  IADD3 R8, P0, PT, R2, 0x20, RZ ;  /* 0x0000002002087810 */ /* 0x000fc40007f1e0ff */
[----:B------:R-:W-:Y:S01]  /*5790*/  IADD3 R6, P2, PT, R16, 0x20, RZ ;  /* 0x0000002010067810 */ /* 0x000fe20007f5e0ff */
[----:B--2---:R-:W-:Y:S04]  /*57a0*/  STG.E desc[UR36][R16.64+0x18], R5 ;  /* 0x0000180510007986 */ /* 0x004fe8000c101924 */
[----:B---3--:R0:W2:Y:S01]  /*57b0*/  LD.E R7, desc[UR36][R2.64+0x1c] ;  /* 0x00001c2402077980 */ /* 0x0080a2000c101900 */
[----:B----4-:R-:W-:Y:S02]  /*57c0*/  IMAD.X R11, RZ, RZ, R3, P0 ;  /* 0x000000ffff0b7224 */ /* 0x010fe400000e0603 */
[----:B------:R-:W-:Y:S02]  /*57d0*/  IMAD.X R9, RZ, RZ, R17, P2 ;  /* 0x000000ffff097224 */ /* 0x000fe400010e0611 */
[----:B0-----:R-:W-:-:S02]  /*57e0*/  IMAD.MOV.U32 R2, RZ, RZ, R8 ;  /* 0x000000ffff027224 */ /* 0x001fc400078e0008 */
[----:B------:R-:W-:Y:S01]  /*57f0*/  IMAD.MOV.U32 R3, RZ, RZ, R11 ;  /* 0x000000ffff037224 */ /* 0x000fe200078e000b */
[----:B--2---:R0:W-:Y:S02]  /*5800*/  STG.E desc[UR36][R16.64+0x1c], R7 ;  /* 0x00001c0710007986 */ /* 0x0041e4000c101924 */
[----:B0-----:R-:W-:Y:S02]  /*5810*/  IMAD.MOV.U32 R16, RZ, RZ, R6 ;  /* 0x000000ffff107224 */ /* 0x001fe400078e0006 */
[----:B------:R-:W-:-:S07]  /*5820*/  IMAD.MOV.U32 R17, RZ, RZ, R9 ;  /* 0x000000ffff117224 */ /* 0x000fce00078e0009 */
.L_x_322:
[----:B------:R-:W-:Y:S05]  /*5830*/  BSYNC.RECONVERGENT B1 ;  /* 0x0000000000017941 */ /* 0x000fea0003800200 */
.L_x_321:
[----:B------:R-:W-:Y:S05]  /*5840*/  @!P1 BRA `(.L_x_317) ;  /* 0x0000000000909947 */ /* 0x000fea0003800000 */
[----:B------:R-:W-:-:S04]  /*5850*/  ISETP.GE.U32.AND P0, PT, R10, 0x4, PT ;  /* 0x000000040a00780c */ /* 0x000fc80003f06070 */
[----:B------:R-:W-:-:S13]  /*5860*/  ISETP.GE.U32.AND.EX P0, PT, RZ, RZ, PT, P0 ;  /* 0x000000ffff00720c */ /* 0x000fda0003f06100 */
[----:B------:R-:W2:Y:S04]  /*5870*/  @P0 LD.E R5, desc[UR36][R2.64] ;  /* 0x0000002402050980 */ /* 0x000ea8000c101900 */
[----:B--2---:R-:W-:Y:S04]  /*5880*/  @P0 STG.E desc[UR36][R16.64], R5 ;  /* 0x0000000510000986 */ /* 0x004fe8000c101924 */
[----:B------:R-:W2:Y:S04]  /*5890*/  @P0 LD.E R7, desc[UR36][R2.64+0x4] ;  /* 0x0000042402070980 */ /* 0x000ea8000c101900 */
[----:B--2---:R2:W-:Y:S04]  /*58a0*/  @P0 STG.E desc[UR36][R16.64+0x4], R7 ;  /* 0x0000040710000986 */ /* 0x0045e8000c101924 */
[----:B------:R-:W3:Y:S01]  /*58b0*/  @P0 LD.E R9, desc[UR36][R2.64+0x8] ;  /* 0x0000082402090980 */ /* 0x000ee2000c101900 */
[----:B------:R-:W-:Y:S01]  /*58c0*/  LOP3.LUT R8, R0, 0x3, RZ, 0xc0, !PT ;  /* 0x0000000300087812 */ /* 0x000fe200078ec0ff */
[----:B------:R-:W-:-:S03]  /*58d0*/  IMAD.MOV.U32 R10, RZ, RZ, RZ ;  /* 0x000000ffff0a7224 */ /* 0x000fc600078e00ff */
[----:B------:R-:W-:-:S04]  /*58e0*/  ISETP.NE.U32.AND P1, PT, R8, RZ, PT ;  /* 0x000000ff0800720c */ /* 0x000fc80003f25070 */
[----:B------:R-:W-:Y:S01]  /*58f0*/  ISETP.NE.AND.EX P1, PT, R10, RZ, PT, P1 ;  /* 0x000000ff0a00720c */ /* 0x000fe20003f25310 */
[----:B---3--:R-:W-:Y:S04]  /*5900*/  @P0 STG.E desc[UR36][R16.64+0x8], R9 ;  /* 0x0000080910000986 */ /* 0x008fe8000c101924 */
[----:B------:R3:W4:Y:S01]  /*5910*/  @P0 LD.E R11, desc[UR36][R2.64+0xc] ;  /* 0x00000c24020b0980 */ /* 0x000722000c101900 */
[----:B------:R-:W-:Y:S02]  /*5920*/  @P0 IADD3 R6, P2, PT, R2, 0x10, RZ ;  /* 0x0000001002060810 */ /* 0x000fe40007f5e0ff */
[----:B------:R-:W-:-:S03]  /*5930*/  @P0 IADD3 R0, P3, PT, R16, 0x10, RZ ;  /* 0x0000001010000810 */ /* 0x000fc60007f7e0ff */
[----:B--2---:R-:W-:Y:S02]  /*5940*/  @P0 IMAD.X R7, RZ, RZ, R3, P2 ;  /* 0x000000ffff070224 */ /* 0x004fe400010e0603 */
[----:B------:R-:W-:Y:S02]  /*5950*/  @P0 IMAD.X R5, RZ, RZ, R17, P3 ;  /* 0x000000ffff050224 */ /* 0x000fe400018e0611 */
[----:B---3--:R-:W-:Y:S02]  /*5960*/  @P0 IMAD.MOV.U32 R2, RZ, RZ, R6 ;  /* 0x000000ffff020224 */ /* 0x008fe400078e0006 */
[----:B------:R-:W-:Y:S01]  /*5970*/  @P0 IMAD.MOV.U32 R3, RZ, RZ, R7 ;  /* 0x000000ffff030224 */ /* 0x000fe200078e0007 */
[----:B----4-:R2:W-:Y:S02]  /*5980*/  @P0 STG.E desc[UR36][R16.64+0xc], R11 ;  /* 0x00000c0b10000986 */ /* 0x0105e4000c101924 */
[----:B--2---:R-:W-:Y:S02]  /*5990*/  @P0 IMAD.MOV.U32 R16, RZ, RZ, R0 ;  /* 0x000000ffff100224 */ /* 0x004fe400078e0000 */
[----:B------:R-:W-:Y:S01]  /*59a0*/  @P0 IMAD.MOV.U32 R17, RZ, RZ, R5 ;  /* 0x000000ffff110224 */ /* 0x000fe200078e0005 */
[----:B------:R-:W-:Y:S06]  /*59b0*/  @!P1 BRA `(.L_x_317) ;  /* 0x0000000000349947 */ /* 0x000fec0003800000 */
.L_x_323:
[----:B--2---:R2:W3:Y:S01]  /*59c0*/  LD.E R5, desc[UR36][R2.64] ;  /* 0x0000002402057980 */ /* 0x0044e2000c101900 */
[----:B------:R-:W-:Y:S01]  /*59d0*/  IMAD.MOV.U32 R6, RZ, RZ, R16 ;  /* 0x000000ffff067224 */ /* 0x000fe200078e0010 */
[----:B------:R-:W-:Y:S01]  /*59e0*/  IADD3 R8, P0, PT, R8, -0x1, RZ ;  /* 0xffffffff08087810 */ /* 0x000fe20007f1e0ff */
[--C-:B------:R-:W-:Y:S01]  /*59f0*/  IMAD.MOV.U32 R7, RZ, RZ, R17.reuse ;  /* 0x000000ffff077224 */ /* 0x100fe200078e0011 */
[----:B------:R-:W-:Y:S02]  /*5a00*/  IADD3 R16, P2, PT, R16, 0x4, RZ ;  /* 0x0000000410107810 */ /* 0x000fe40007f5e0ff */
[----:B------:R-:W-:Y:S02]  /*5a10*/  IADD3.X R10, PT, PT, R10, -0x1, RZ, P0, !PT ;  /* 0xffffffff0a0a7810 */ /* 0x000fe400007fe4ff */
[----:B------:R-:W-:Y:S01]  /*5a20*/  ISETP.NE.U32.AND P0, PT, R8, RZ, PT ;  /* 0x000000ff0800720c */ /* 0x000fe20003f05070 */
[----:B------:R-:W-:Y:S01]  /*5a30*/  IMAD.X R17, RZ, RZ, R17, P2 ;  /* 0x000000ffff117224 */ /* 0x000fe200010e0611 */
[----:B--2---:R-:W-:-:S02]  /*5a40*/  IADD3 R2, P1, PT, R2, 0x4, RZ ;  /* 0x0000000402027810 */ /* 0x004fc40007f3e0ff */
[----:B------:R-:W-:-:S03]  /*5a50*/  ISETP.NE.AND.EX P0, PT, R10, RZ, PT, P0 ;  /* 0x000000ff0a00720c */ /* 0x000fc60003f05300 */
[----:B------:R-:W-:Y:S01]  /*5a60*/  IMAD.X R3, RZ, RZ, R3, P1 ;  /* 0x000000ffff037224 */ /* 0x000fe200008e0603 */
[----:B---3--:R2:W-:Y:S09]  /*5a70*/  STG.E desc[UR36][R6.64], R5 ;  /* 0x0000000506007986 */ /* 0x0085f2000c101924 */
[----:B------:R-:W-:Y:S05]  /*5a80*/  @P0 BRA `(.L_x_323) ;  /* 0xfffffffc00cc0947 */ /* 0x000fea000383ffff */
.L_x_317:
[----:B------:R-:W-:Y:S05]  /*5a90*/  BSYNC.RECONVERGENT B0 ;  /* 0x0000000000007941 */ /* 0x000fea0003800200 */
.L_x_255:
[----:B------:R-:W-:-:S13]  /*5aa0*/  ISETP.NE.AND P0, PT, R4, RZ, PT ;  /* 0x000000ff0400720c */ /* 0x000fda0003f05270 */
[----:B------:R-:W-:Y:S05]  /*5ab0*/  @!P0 EXIT ;  /* 0x000000000000894d */ /* 0x000fea0003800000 */
[----:B------:R-:W-:Y:S01]  /*5ac0*/  MOV R0, 0x188 ;  /* 0x0000018800007802 */ /* 0x000fe20000000f00 */
[----:B------:R-:W-:Y:S02]  /*5ad0*/  IMAD.MOV.U32 R4, RZ, RZ, R18 ;  /* 0x000000ffff047224 */ /* 0x000fe400078e0012 */
[----:B--23--:R-:W-:Y:S01]  /*5ae0*/  IMAD.MOV.U32 R5, RZ, RZ, R19 ;  /* 0x000000ffff057224 */ /* 0x00cfe200078e0013 */
[----:B0-----:R0:W2:Y:S06]  /*5af0*/  LDC.64 R2, c[0x4][R0] ;  /* 0x0100000000027b82 */ /* 0x0010ac0000000a00 */
[----:B------:R-:W-:-:S07]  /*5b00*/  LEPC R20, `(.L_x_324) ;  /* 0x000000001014794e */ /* 0x000fce0000000000 */
[----:B012---:R-:W-:Y:S05]  /*5b10*/  CALL.ABS.NOINC R2 ;  /* 0x0000000002007343 */ /* 0x007fea0003c00000 */
.L_x_324:
[----:B------:R-:W-:Y:S05]  /*5b20*/  EXIT ;  /* 0x000000000000794d */ /* 0x000fea0003800000 */
.L_x_325:
        /* <DEDUP_REMOVED lines=13> */
.L_x_331:


//--------------------- .nv.global.init           --------------------------
	.section	.nv.global.init,"aw",@progbits
.nv.global.init:
	.type		$str$2,@object
	.size		$str$2,($str - $str$2)
$str$2:
        /*0000*/ 	.byte	0x25, 0x73, 0x0a, 0x00
	.type		$str,@object
	.size		$str,(.L_45 - $str)
$str:
        /*0004*/ 	.byte	0x74, 0x65, 0x6d, 0x70, 0x6f, 0x72, 0x61, 0x72, 0x79, 0x5f, 0x62, 0x75, 0x66, 0x66, 0x65, 0x72
        /*0014*/ 	.byte	0x3a, 0x3a, 0x61, 0x6c, 0x6c, 0x6f, 0x63, 0x61, 0x74, 0x65, 0x3a, 0x20, 0x67, 0x65, 0x74, 0x5f
        /*0024*/ 	.byte	0x74, 0x65, 0x6d, 0x70, 0x6f, 0x72, 0x61, 0x72, 0x79, 0x5f, 0x62, 0x75, 0x66, 0x66, 0x65, 0x72
        /*0034*/ 	.byte	0x20, 0x66, 0x61, 0x69, 0x6c, 0x65, 0x64, 0x00
.L_45:


//--------------------- .nv.shared._ZN3cub18CUB_300001_SM_10006detail10radix_sort29DeviceRadixSortOnesweepKernelINS1_5radix10policy_hubIjNS0_8NullTypeEyE10Policy1000ELNS0_9SortOrderE1EjS6_yiiNS1_21identity_decomposer_tEEEvPT5_SC_PT3_PKSD_PT1_PKSH_PT2_PKSL_T4_iiT6_ --------------------------
	.section	.nv.shared._ZN3cub18CUB_300001_SM_10006detail10radix_sort29DeviceRadixSortOnesweepKernelINS1_5radix10policy_hubIjNS0_8NullTypeEyE10Policy1000ELNS0_9SortOrderE1EjS6_yiiNS1_21identity_decomposer_tEEEvPT5_SC_PT3_PKSD_PT1_PKSH_PT2_PKSL_T4_iiT6_,"aw",@nobits
	.sectionflags	@""
	.align	16
.nv.shared._ZN3cub18CUB_300001_SM_10006detail10radix_sort29DeviceRadixSortOnesweepKernelINS1_5radix10policy_hubIjNS0_8NullTypeEyE10Policy1000ELNS0_9SortOrderE1EjS6_yiiNS1_21identity_decomposer_tEEEvPT5_SC_PT3_PKSD_PT1_PKSH_PT2_PKSL_T4_iiT6_:
	.zero		32256


//--------------------- .nv.shared.reserved.0     --------------------------
	.section	.nv.shared.reserved.0,"aw",@nobits
	.weak		__nv_reservedSMEM_offset_0_alias
	.size		__nv_reservedSMEM_offset_0_alias, 0, 64
	.other		__nv_reservedSMEM_offset_0_alias,@"STO_CUDA_RESERVED_SHARED STV_DEFAULT"
__nv_reservedSMEM_offset_0_alias:
	.zero		0
	.zero		64


//--------------------- .nv.global                --------------------------
	.section	.nv.global,"aw",@nobits
.nv.global:
	.type		_ZN34_INTERNAL_471f6e1d_4_k_cu_d21f0b686thrust24THRUST_300001_SM_1000_NS12placeholders2_8E,@object
	.size		_ZN34_INTERNAL_471f6e1d_4_k_cu_d21f0b686thrust24THRUST_300001_SM_1000_NS12placeholders2_8E,(_ZN34_INTERNAL_471f6e1d_4_k_cu_d21f0b684cuda3std3__436_GLOBAL__N__471f6e1d_4_k_cu_d21f0b686ignoreE - _ZN34_INTERNAL_471f6e1d_4_k_cu_d21f0b686thrust24THRUST_300001_SM_1000_NS12placeholders2_8E)
_ZN34_INTERNAL_471f6e1d_4_k_cu_d21f0b686thrust24THRUST_300001_SM_1000_NS12placeholders2_8E:
	.zero		1
	.type		_ZN34_INTERNAL_471f6e1d_4_k_cu_d21f0b684cuda3std3__436_GLOBAL__N__471f6e1d_4_k_cu_d21f0b686ignoreE,@object
	.size		_ZN34_INTERNAL_471f6e1d_4_k_cu_d21f0b684cuda3std3__436_GLOBAL__N__471f6e1d_4_k_cu_d21f0b686ignoreE,(_ZN34_INTERNAL_471f6e1d_4_k_cu_d21f0b684cuda3std6ranges3__45__cpo4dataE - _ZN34_INTERNAL_471f6e1d_4_k_cu_d21f0b684cuda3std3__436_GLOBAL__N__471f6e1d_4_k_cu_d21f0b686ignoreE)
_ZN34_INTERNAL_471f6e1d_4_k_cu_d21f0b684cuda3std3__436_GLOBAL__N__471f6e1d_4_k_cu_d21f0b686ignoreE:
	.zero		1
	.type		_ZN34_INTERNAL_471f6e1d_4_k_cu_d21f0b684cuda3std6ranges3__45__cpo4dataE,@object
	.size		_ZN34_INTERNAL_471f6e1d_4_k_cu_d21f0b684cuda3std6ranges3__45__cpo4dataE,(_ZN34_INTERNAL_471f6e1d_4_k_cu_d21f0b686thrust24THRUST_300001_SM_1000_NS6system3cpp3parE - _ZN34_INTERNAL_471f6e1d_4_k_cu_d21f0b684cuda3std6ranges3__45__cpo4dataE)
_ZN34_INTERNAL_471f6e1d_4_k_cu_d21f0b684cuda3std6ranges3__45__cpo4dataE:
	.zero		1
	.type		_ZN34_INTERNAL_471f6e1d_4_k_cu_d21f0b686thrust24THRUST_300001_SM_1000_NS6system3cpp3parE,@object
	.size		_ZN34_INTERNAL_471f6e1d_4_k_cu_d21f0b686thrust24THRUST_300001_SM_1000_NS6system3cpp3parE,(_ZN34_INTERNAL_471f6e1d_4_k_cu_d21f0b684cuda3std3__45__cpo5beginE - _ZN34_INTERNAL_471f6e1d_4_k_cu_d21f0b686thrust24THRUST_300001_SM_1000_NS6system3cpp3parE)
_ZN34_INTERNAL_471f6e1d_4_k_cu_d21f0b686thrust24THRUST_300001_SM_1000_NS6system3cpp3parE:
	.zero		1
	.type		_ZN34_INTERNAL_471f6e1d_4_k_cu_d21f0b684cuda3std3__45__cpo5beginE,@object
	.size		_ZN34_INTERNAL_471f6e1d_4_k_cu_d21f0b684cuda3std3__45__cpo5beginE,(_ZN34_INTERNAL_471f6e1d_4_k_cu_d21f0b684cuda3std6ranges3__45__cpo5beginE - _ZN34_INTERNAL_471f6e1d_4_k_cu_d21f0b684cuda3std3__45__cpo5beginE)
_ZN34_INTERNAL_471f6e1d_4_k_cu_d21f0b684cuda3std3__45__cpo5beginE:
	.zero		1
	.type		_ZN34_INTERNAL_471f6e1d_4_k_cu_d21f0b684cuda3std6ranges3__45__cpo5beginE,@object
	.size		_ZN34_INTERNAL_471f6e1d_4_k_cu_d21f0b684cuda3std6ranges3__45__cpo5beginE,(_ZN34_INTERNAL_471f6e1d_4_k_cu_d21f0b686thrust24THRUST_300001_SM_1000_NS6deviceE - _ZN34_INTERNAL_471f6e1d_4_k_cu_d21f0b684cuda3std6ranges3__45__cpo5beginE)
_ZN34_INTERNAL_471f6e1d_4_k_cu_d21f0b684cuda3std6ranges3__45__cpo5beginE:
	.zero		1
	.type		_ZN34_INTERNAL_471f6e1d_4_k_cu_d21f0b686thrust24THRUST_300001_SM_1000_NS6deviceE,@object
	.size		_ZN34_INTERNAL_471f6e1d_4_k_cu_d21f0b686thrust24THRUST_300001_SM_1000_NS6deviceE,(_ZN34_INTERNAL_471f6e1d_4_k_cu_d21f0b684cuda3std3__47nulloptE - _ZN34_INTERNAL_471f6e1d_4_k_cu_d21f0b686thrust24THRUST_300001_SM_1000_NS6deviceE)
_ZN34_INTERNAL_471f6e1d_4_k_cu_d21f0b686thrust24THRUST_300001_SM_1000_NS6deviceE:
	.zero		1
	.type		_ZN34_INTERNAL_471f6e1d_4_k_cu_d21f0b684cuda3std3__47nulloptE,@object
	.size		_ZN34_INTERNAL_471f6e1d_4_k_cu_d21f0b684cuda3std3__47nulloptE,(_ZN34_INTERNAL_471f6e1d_4_k_cu_d21f0b684cuda3std6ranges3__45__cpo8distanceE - _ZN34_INTERNAL_471f6e1d_4_k_cu_d21f0b684cuda3std3__47nulloptE)
_ZN34_INTERNAL_471f6e1d_4_k_cu_d21f0b684cuda3std3__47nulloptE:
	.zero		1
	.type		_ZN34_INTERNAL_471f6e1d_4_k_cu_d21f0b684cuda3std6ranges3__45__cpo8distanceE,@object
	.size		_ZN34_INTERNAL_471f6e1d_4_k_cu_d21f0b684cuda3std6ranges3__45__cpo8distanceE,(_ZN34_INTERNAL_471f6e1d_4_k_cu_d21f0b686thrust24THRUST_300001_SM_1000_NS12placeholders2_4E - _ZN34_INTERNAL_471f6e1d_4_k_cu_d21f0b684cuda3std6ranges3__45__cpo8distanceE)
_ZN34_INTERNAL_471f6e1d_4_k_cu_d21f0b684cuda3std6ranges3__45__cpo8distanceE:
	.zero		1
	.type		_ZN34_INTERNAL_471f6e1d_4_k_cu_d21f0b686thrust24THRUST_300001_SM_1000_NS12placeholders2_4E,@object
	.size		_ZN34_INTERNAL_471f6e1d_4_k_cu_d21f0b686thrust24THRUST_300001_SM_1000_NS12placeholders2_4E,(_ZN34_INTERNAL_471f6e1d_4_k_cu_d21f0b684cuda3std3__45__cpo6rbeginE - _ZN34_INTERNAL_471f6e1d_4_k_cu_d21f0b686thrust24THRUST_300001_SM_1000_NS12placeholders2_4E)
_ZN34_INTERNAL_471f6e1d_4_k_cu_d21f0b686thrust24THRUST_300001_SM_1000_NS12placeholders2_4E:
	.zero		1
	.type		_ZN34_INTERNAL_471f6e1d_4_k_cu_d21f0b684cuda3std3__45__cpo6rbeginE,@object
	.size		_ZN34_INTERNAL_471f6e1d_4_k_cu_d21f0b684cuda3std3__45__cpo6rbeginE,(_ZN34_INTERNAL_471f6e1d_4_k_cu_d21f0b684cuda3std6ranges3__45__cpo7advanceE - _ZN34_INTERNAL_471f6e1d_4_k_cu_d21f0b684cuda3std3__45__cpo6rbeginE)
_ZN34_INTERNAL_471f6e1d_4_k_cu_d21f0b684cuda3std3__45__cpo6rbeginE:
	.zero		1
	.type		_ZN34_INTERNAL_471f6e1d_4_k_cu_d21f0b684cuda3std6ranges3__45__cpo7advanceE,@object
	.size		_ZN34_INTERNAL_471f6e1d_4_k_cu_d21f0b684cuda3std6ranges3__45__cpo7advanceE,(_ZN34_INTERNAL_471f6e1d_4_k_cu_d21f0b686thrust24THRUST_300001_SM_1000_NS12placeholders3_10E - _ZN34_INTERNAL_471f6e1d_4_k_cu_d21f0b684cuda3std6ranges3__45__cpo7advanceE)
_ZN34_INTERNAL_471f6e1d_4_k_cu_d21f0b684cuda3std6ranges3__45__cpo7advanceE:
	.zero		1
	.type		_ZN34_INTERNAL_471f6e1d_4_k_cu_d21f0b686thrust24THRUST_300001_SM_1000_NS12placeholders3_10E,@object
	.size		_ZN34_INTERNAL_471f6e1d_4_k_cu_d21f0b686thrust24THRUST_300001_SM_1000_NS12placeholders3_10E,(_ZN34_INTERNAL_471f6e1d_4_k_cu_d21f0b684cuda3std3__48in_placeE - _ZN34_INTERNAL_471f6e1d_4_k_cu_d21f0b686thrust24THRUST_300001_SM_1000_NS12placeholders3_10E)
_ZN34_INTERNAL_471f6e1d_4_k_cu_d21f0b686thrust24THRUST_300001_SM_1000_NS12placeholders3_10E:
	.zero		1
	.type		_ZN34_INTERNAL_471f6e1d_4_k_cu_d21f0b684cuda3std3__48in_placeE,@object
	.size		_ZN34_INTERNAL_471f6e1d_4_k_cu_d21f0b684cuda3std3__48in_placeE,(_ZN34_INTERNAL_471f6e1d_4_k_cu_d21f0b684cuda3std6ranges3__45__cpo4sizeE - _ZN34_INTERNAL_471f6e1d_4_k_cu_d21f0b684cuda3std3__48in_placeE)
_ZN34_INTERNAL_471f6e1d_4_k_cu_d21f0b684cuda3std3__48in_placeE:
	.zero		1
	.type		_ZN34_INTERNAL_471f6e1d_4_k_cu_d21f0b684cuda3std6ranges3__45__cpo4sizeE,@object
	.size		_ZN34_INTERNAL_471f6e1d_4_k_cu_d21f0b684cuda3std6ranges3__45__cpo4sizeE,(_ZN34_INTERNAL_471f6e1d_4_k_cu_d21f0b686thrust24THRUST_300001_SM_1000_NS12placeholders2_2E - _ZN34_INTERNAL_471f6e1d_4_k_cu_d21f0b684cuda3std6ranges3__45__cpo4sizeE)
_ZN34_INTERNAL_471f6e1d_4_k_cu_d21f0b684cuda3std6ranges3__45__cpo4sizeE:
	.zero		1
	.type		_ZN34_INTERNAL_471f6e1d_4_k_cu_d21f0b686thrust24THRUST_300001_SM_1000_NS12placeholders2_2E,@object
	.size		_ZN34_INTERNAL_471f6e1d_4_k_cu_d21f0b686thrust24THRUST_300001_SM_1000_NS12placeholders2_2E,(_ZN34_INTERNAL_471f6e1d_4_k_cu_d21f0b684cuda3std3__45__cpo6cbeginE - _ZN34_INTERNAL_471f6e1d_4_k_cu_d21f0b686thrust24THRUST_300001_SM_1000_NS12placeholders2_2E)
_ZN34_INTERNAL_471f6e1d_4_k_cu_d21f0b686thrust24THRUST_300001_SM_1000_NS12placeholders2_2E:
	.zero		1
	.type		_ZN34_INTERNAL_471f6e1d_4_k_cu_d21f0b684cuda3std3__45__cpo6cbeginE,@object
	.size		_ZN34_INTERNAL_471f6e1d_4_k_cu_d21f0b684cuda3std3__45__cpo6cbeginE,(_ZN34_INTERNAL_471f6e1d_4_k_cu_d21f0b684cuda3std6ranges3__45__cpo6cbeginE - _ZN34_INTERNAL_471f6e1d_4_k_cu_d21f0b684cuda3std3__45__cpo6cbeginE)
_ZN34_INTERNAL_471f6e1d_4_k_cu_d21f0b684cuda3std3__45__cpo6cbeginE:
	.zero		1
	.type		_ZN34_INTERNAL_471f6e1d_4_k_cu_d21f0b684cuda3std6ranges3__45__cpo6cbeginE,@object
	.size		_ZN34_INTERNAL_471f6e1d_4_k_cu_d21f0b684cuda3std6ranges3__45__cpo6cbeginE,(_ZN34_INTERNAL_471f6e1d_4_k_cu_d21f0b686thrust24THRUST_300001_SM_1000_NS12placeholders2_6E - _ZN34_INTERNAL_471f6e1d_4_k_cu_d21f0b684cuda3std6ranges3__45__cpo6cbeginE)
_ZN34_INTERNAL_471f6e1d_4_k_cu_d21f0b684cuda3std6ranges3__45__cpo6cbeginE:
	.zero		1
	.type		_ZN34_INTERNAL_471f6e1d_4_k_cu_d21f0b686thrust24THRUST_300001_SM_1000_NS12placeholders2_6E,@object
	.size		_ZN34_INTERNAL_471f6e1d_4_k_cu_d21f0b686thrust24THRUST_300001_SM_1000_NS12placeholders2_6E,(_ZN34_INTERNAL_471f6e1d_4_k_cu_d21f0b684cuda3std3__45__cpo7crbeginE - _ZN34_INTERNAL_471f6e1d_4_k_cu_d21f0b686thrust24THRUST_300001_SM_1000_NS12placeholders2_6E)
_ZN34_INTERNAL_471f6e1d_4_k_cu_d21f0b686thrust24THRUST_300001_SM_1000_NS12placeholders2_6E:
	.zero		1
	.type		_ZN34_INTERNAL_471f6e1d_4_k_cu_d21f0b684cuda3std3__45__cpo7crbeginE,@object
	.size		_ZN34_INTERNAL_471f6e1d_4_k_cu_d21f0b684cuda3std3__45__cpo7crbeginE,(_ZN34_INTERNAL_471f6e1d_4_k_cu_d21f0b684cuda3std6ranges3__45__cpo4nextE - _ZN34_INTERNAL_471f6e1d_4_k_cu_d21f0b684cuda3std3__45__cpo7crbeginE)
_ZN34_INTERNAL_471f6e1d_4_k_cu_d21f0b684cuda3std3__45__cpo7crbeginE:
	.zero		1
	.type		_ZN34_INTERNAL_471f6e1d_4_k_cu_d21f0b684cuda3std6ranges3__45__cpo4nextE,@object
	.size		_ZN34_INTERNAL_471f6e1d_4_k_cu_d21f0b684cuda3std6ranges3__45__cpo4nextE,(_ZN34_INTERNAL_471f6e1d_4_k_cu_d21f0b684cuda3std6ranges3__45__cpo4swapE - _ZN34_INTERNAL_471f6e1d_4_k_cu_d21f0b684cuda3std6ranges3__45__cpo4nextE)
_ZN34_INTERNAL_471f6e1d_4_k_cu_d21f0b684cuda3std6ranges3__45__cpo4nextE:
	.zero		1
	.type		_ZN34_INTERNAL_471f6e1d_4_k_cu_d21f0b684cuda3std6ranges3__45__cpo4swapE,@object
	.size		_ZN34_INTERNAL_471f6e1d_4_k_cu_d21f0b684cuda3std6ranges3__45__cpo4swapE,(_ZN34_INTERNAL_471f6e1d_4_k_cu_d21f0b686thrust24THRUST_300001_SM_1000_NS8cuda_cub10par_nosyncE - _ZN34_INTERNAL_471f6e1d_4_k_cu_d21f0b684cuda3std6ranges3__45__cpo4swapE)
_ZN34_INTERNAL_471f6e1d_4_k_cu_d21f0b684cuda3std6ranges3__45__cpo4swapE:
	.zero		1
	.type		_ZN34_INTERNAL_471f6e1d_4_k_cu_d21f0b686thrust24THRUST_300001_SM_1000_NS8cuda_cub10par_nosyncE,@object
	.size		_ZN34_INTERNAL_471f6e1d_4_k_cu_d21f0b686thrust24THRUST_300001_SM_1000_NS8cuda_cub10par_nosyncE,(_ZN34_INTERNAL_471f6e1d_4_k_cu_d21f0b686thrust24THRUST_300001_SM_1000_NS3seqE - _ZN34_INTERNAL_471f6e1d_4_k_cu_d21f0b686thrust24THRUST_300001_SM_1000_NS8cuda_cub10par_nosyncE)
_ZN34_INTERNAL_471f6e1d_4_k_cu_d21f0b686thrust24THRUST_300001_SM_1000_NS8cuda_cub10par_nosyncE:
	.zero		1
	.type		_ZN34_INTERNAL_471f6e1d_4_k_cu_d21f0b686thrust24THRUST_300001_SM_1000_NS3seqE,@object
	.size		_ZN34_INTERNAL_471f6e1d_4_k_cu_d21f0b686thrust24THRUST_300001_SM_1000_NS3seqE,(_ZN34_INTERNAL_471f6e1d_4_k_cu_d21f0b684cuda3std3__420unreachable_sentinelE - _ZN34_INTERNAL_471f6e1d_4_k_cu_d21f0b686thrust24THRUST_300001_SM_1000_NS3seqE)
_ZN34_INTERNAL_471f6e1d_4_k_cu_d21f0b686thrust24THRUST_300001_SM_1000_NS3seqE:
	.zero		1
	.type		_ZN34_INTERNAL_471f6e1d_4_k_cu_d21f0b684cuda3std3__420unreachable_sentinelE,@object
	.size		_ZN34_INTERNAL_471f6e1d_4_k_cu_d21f0b684cuda3std3__420unreachable_sentinelE,(_ZN34_INTERNAL_471f6e1d_4_k_cu_d21f0b684cuda3std6ranges3__45__cpo5ssizeE - _ZN34_INTERNAL_471f6e1d_4_k_cu_d21f0b684cuda3std3__420unreachable_sentinelE)
_ZN34_INTERNAL_471f6e1d_4_k_cu_d21f0b684cuda3std3__420unreachable_sentinelE:
	.zero		1
	.type		_ZN34_INTERNAL_471f6e1d_4_k_cu_d21f0b684cuda3std6ranges3__45__cpo5ssizeE,@object
	.size		_ZN34_INTERNAL_471f6e1d_4_k_cu_d21f0b684cuda3std6ranges3__45__cpo5ssizeE,(_ZN34_INTERNAL_471f6e1d_4_k_cu_d21f0b686thrust24THRUST_300001_SM_1000_NS12placeholders2_3E - _ZN34_INTERNAL_471f6e1d_4_k_cu_d21f0b684cuda3std6ranges3__45__cpo5ssizeE)
_ZN34_INTERNAL_471f6e1d_4_k_cu_d21f0b684cuda3std6ranges3__45__cpo5ssizeE:
	.zero		1
	.type		_ZN34_INTERNAL_471f6e1d_4_k_cu_d21f0b686thrust24THRUST_300001_SM_1000_NS12placeholders2_3E,@object
	.size		_ZN34_INTERNAL_471f6e1d_4_k_cu_d21f0b686thrust24THRUST_300001_SM_1000_NS12placeholders2_3E,(_ZN34_INTERNAL_471f6e1d_4_k_cu_d21f0b684cuda3std3__45__cpo4cendE - _ZN34_INTERNAL_471f6e1d_4_k_cu_d21f0b686thrust24THRUST_300001_SM_1000_NS12placeholders2_3E)
_ZN34_INTERNAL_471f6e1d_4_k_cu_d21f0b686thrust24THRUST_300001_SM_1000_NS12placeholders2_3E:
	.zero		1
	.type		_ZN34_INTERNAL_471f6e1d_4_k_cu_d21f0b684cuda3std3__45__cpo4cendE,@object
	.size		_ZN34_INTERNAL_471f6e1d_4_k_cu_d21f0b684cuda3std3__45__cpo4cendE,(_ZN34_INTERNAL_471f6e1d_4_k_cu_d21f0b684cuda3std6ranges3__45__cpo4cendE - _ZN34_INTERNAL_471f6e1d_4_k_cu_d21f0b684cuda3std3__45__cpo4cendE)
_ZN34_INTERNAL_471f6e1d_4_k_cu_d21f0b684cuda3std3__45__cpo4cendE:
	.zero		1
	.type		_ZN34_INTERNAL_471f6e1d_4_k_cu_d21f0b684cuda3std6ranges3__45__cpo4cendE,@object
	.size		_ZN34_INTERNAL_471f6e1d_4_k_cu_d21f0b684cuda3std6ranges3__45__cpo4cendE,(_ZN34_INTERNAL_471f6e1d_4_k_cu_d21f0b686thrust24THRUST_300001_SM_1000_NS12placeholders2_7E - _ZN34_INTERNAL_471f6e1d_4_k_cu_d21f0b684cuda3std6ranges3__45__cpo4cendE)
_ZN34_INTERNAL_471f6e1d_4_k_cu_d21f0b684cuda3std6ranges3__45__cpo4cendE:
	.zero		1
	.type		_ZN34_INTERNAL_471f6e1d_4_k_cu_d21f0b686thrust24THRUST_300001_SM_1000_NS12placeholders2_7E,@object
	.size		_ZN34_INTERNAL_471f6e1d_4_k_cu_d21f0b686thrust24THRUST_300001_SM_1000_NS12placeholders2_7E,(_ZN34_INTERNAL_471f6e1d_4_k_cu_d21f0b684cuda3std3__45__cpo5crendE - _ZN34_INTERNAL_471f6e1d_4_k_cu_d21f0b686thrust24THRUST_300001_SM_1000_NS12placeholders2_7E)
_ZN34_INTERNAL_471f6e1d_4_k_cu_d21f0b686thrust24THRUST_300001_SM_1000_NS12placeholders2_7E:
	.zero		1
	.type		_ZN34_INTERNAL_471f6e1d_4_k_cu_d21f0b684cuda3std3__45__cpo5crendE,@object
	.size		_ZN34_INTERNAL_471f6e1d_4_k_cu_d21f0b684cuda3std3__45__cpo5crendE,(_ZN34_INTERNAL_471f6e1d_4_k_cu_d21f0b684cuda3std6ranges3__45__cpo4prevE - _ZN34_INTERNAL_471f6e1d_4_k_cu_d21f0b684cuda3std3__45__cpo5crendE)
_ZN34_INTERNAL_471f6e1d_4_k_cu_d21f0b684cuda3std3__45__cpo5crendE:
	.zero		1
	.type		_ZN34_INTERNAL_471f6e1d_4_k_cu_d21f0b684cuda3std6ranges3__45__cpo4prevE,@object
	.size		_ZN34_INTERNAL_471f6e1d_4_k_cu_d21f0b684cuda3std6ranges3__45__cpo4prevE,(_ZN34_INTERNAL_471f6e1d_4_k_cu_d21f0b684cuda3std6ranges3__45__cpo9iter_moveE - _ZN34_INTERNAL_471f6e1d_4_k_cu_d21f0b684cuda3std6ranges3__45__cpo4prevE)
_ZN34_INTERNAL_471f6e1d_4_k_cu_d21f0b684cuda3std6ranges3__45__cpo4prevE:
	.zero		1
	.type		_ZN34_INTERNAL_471f6e1d_4_k_cu_d21f0b684cuda3std6ranges3__45__cpo9iter_moveE,@object
	.size		_ZN34_INTERNAL_471f6e1d_4_k_cu_d21f0b684cuda3std6ranges3__45__cpo9iter_moveE,(_ZN34_INTERNAL_471f6e1d_4_k_cu_d21f0b686thrust24THRUST_300001_SM_1000_NS6system6detail10sequential3seqE - _ZN34_INTERNAL_471f6e1d_4_k_cu_d21f0b684cuda3std6ranges3__45__cpo9iter_moveE)
_ZN34_INTERNAL_471f6e1d_4_k_cu_d21f0b684cuda3std6ranges3__45__cpo9iter_moveE:
	.zero		1
	.type		_ZN34_INTERNAL_471f6e1d_4_k_cu_d21f0b686thrust24THRUST_300001_SM_1000_NS6system6detail10sequential3seqE,@object
	.size		_ZN34_INTERNAL_471f6e1d_4_k_cu_d21f0b686thrust24THRUST_300001_SM_1000_NS6system6detail10sequential3seqE,(_ZN34_INTERNAL_471f6e1d_4_k_cu_d21f0b686thrust24THRUST_300001_SM_1000_NS12placeholders2_9E - _ZN34_INTERNAL_471f6e1d_4_k_cu_d21f0b686thrust24THRUST_300001_SM_1000_NS6system6detail10sequential3seqE)
_ZN34_INTERNAL_471f6e1d_4_k_cu_d21f0b686thrust24THRUST_300001_SM_1000_NS6system6detail10sequential3seqE:
	.zero		1
	.type		_ZN34_INTERNAL_471f6e1d_4_k_cu_d21f0b686thrust24THRUST_300001_SM_1000_NS12placeholders2_9E,@object
	.size		_ZN34_INTERNAL_471f6e1d_4_k_cu_d21f0b686thrust24THRUST_300001_SM_1000_NS12placeholders2_9E,(_ZN34_INTERNAL_471f6e1d_4_k_cu_d21f0b684cuda3std3__419piecewise_constructE - _ZN34_INTERNAL_471f6e1d_4_k_cu_d21f0b686thrust24THRUST_300001_SM_1000_NS12placeholders2_9E)
_ZN34_INTERNAL_471f6e1d_4_k_cu_d21f0b686thrust24THRUST_300001_SM_1000_NS12placeholders2_9E:
	.zero		1
	.type		_ZN34_INTERNAL_471f6e1d_4_k_cu_d21f0b684cuda3std3__419piecewise_constructE,@object
	.size		_ZN34_INTERNAL_471f6e1d_4_k_cu_d21f0b684cuda3std3__419piecewise_constructE,(_ZN34_INTERNAL_471f6e1d_4_k_cu_d21f0b684cuda3std6ranges3__45__cpo5cdataE - _ZN34_INTERNAL_471f6e1d_4_k_cu_d21f0b684cuda3std3__419piecewise_constructE)
_ZN34_INTERNAL_471f6e1d_4_k_cu_d21f0b684cuda3std3__419piecewise_constructE:
	.zero		1
	.type		_ZN34_INTERNAL_471f6e1d_4_k_cu_d21f0b684cuda3std6ranges3__45__cpo5cdataE,@object
	.size		_ZN34_INTERNAL_471f6e1d_4_k_cu_d21f0b684cuda3std6ranges3__45__cpo5cdataE,(_ZN34_INTERNAL_471f6e1d_4_k_cu_d21f0b686thrust24THRUST_300001_SM_1000_NS12placeholders2_1E - _ZN34_INTERNAL_471f6e1d_4_k_cu_d21f0b684cuda3std6ranges3__45__cpo5cdataE)
_ZN34_INTERNAL_471f6e1d_4_k_cu_d21f0b684cuda3std6ranges3__45__cpo5cdataE:
	.zero		1
	.type		_ZN34_INTERNAL_471f6e1d_4_k_cu_d21f0b686thrust24THRUST_300001_SM_1000_NS12placeholders2_1E,@object
	.size		_ZN34_INTERNAL_471f6e1d_4_k_cu_d21f0b686thrust24THRUST_300001_SM_1000_NS12placeholders2_1E,(_ZN34_INTERNAL_471f6e1d_4_k_cu_d21f0b684cuda3std3__45__cpo3endE - _ZN34_INTERNAL_471f6e1d_4_k_cu_d21f0b686thrust24THRUST_300001_SM_1000_NS12placeholders2_1E)
_ZN34_INTERNAL_471f6e1d_4_k_cu_d21f0b686thrust24THRUST_300001_SM_1000_NS12placeholders2_1E:
	.zero		1
	.type		_ZN34_INTERNAL_471f6e1d_4_k_cu_d21f0b684cuda3std3__45__cpo3endE,@object
	.size		_ZN34_INTERNAL_471f6e1d_4_k_cu_d21f0b684cuda3std3__45__cpo3endE,(_ZN34_INTERNAL_471f6e1d_4_k_cu_d21f0b684cuda3std6ranges3__45__cpo3endE - _ZN34_INTERNAL_471f6e1d_4_k_cu_d21f0b684cuda3std3__45__cpo3endE)
_ZN34_INTERNAL_471f6e1d_4_k_cu_d21f0b684cuda3std3__45__cpo3endE:
	.zero		1
	.type		_ZN34_INTERNAL_471f6e1d_4_k_cu_d21f0b684cuda3std6ranges3__45__cpo3endE,@object
	.size		_ZN34_INTERNAL_471f6e1d_4_k_cu_d21f0b684cuda3std6ranges3__45__cpo3endE,(_ZN34_INTERNAL_471f6e1d_4_k_cu_d21f0b686thrust24THRUST_300001_SM_1000_NS12placeholders2_5E - _ZN34_INTERNAL_471f6e1d_4_k_cu_d21f0b684cuda3std6ranges3__45__cpo3endE)
_ZN34_INTERNAL_471f6e1d_4_k_cu_d21f0b684cuda3std6ranges3__45__cpo3endE:
	.zero		1
	.type		_ZN34_INTERNAL_471f6e1d_4_k_cu_d21f0b686thrust24THRUST_300001_SM_1000_NS12placeholders2_5E,@object
	.size		_ZN34_INTERNAL_471f6e1d_4_k_cu_d21f0b686thrust24THRUST_300001_SM_1000_NS12placeholders2_5E,(_ZN34_INTERNAL_471f6e1d_4_k_cu_d21f0b684cuda3std3__45__cpo4rendE - _ZN34_INTERNAL_471f6e1d_4_k_cu_d21f0b686thrust24THRUST_300001_SM_1000_NS12placeholders2_5E)
_ZN34_INTERNAL_471f6e1d_4_k_cu_d21f0b686thrust24THRUST_300001_SM_1000_NS12placeholders2_5E:
	.zero		1
	.type		_ZN34_INTERNAL_471f6e1d_4_k_cu_d21f0b684cuda3std3__45__cpo4rendE,@object
	.size		_ZN34_INTERNAL_471f6e1d_4_k_cu_d21f0b684cuda3std3__45__cpo4rendE,(_ZN34_INTERNAL_471f6e1d_4_k_cu_d21f0b684cuda3std6ranges3__45__cpo9iter_swapE - _ZN34_INTERNAL_471f6e1d_4_k_cu_d21f0b684cuda3std3__45__cpo4rendE)
_ZN34_INTERNAL_471f6e1d_4_k_cu_d21f0b684cuda3std3__45__cpo4rendE:
	.zero		1
	.type		_ZN34_INTERNAL_471f6e1d_4_k_cu_d21f0b684cuda3std6ranges3__45__cpo9iter_swapE,@object
	.size		_ZN34_INTERNAL_471f6e1d_4_k_cu_d21f0b684cuda3std6ranges3__45__cpo9iter_swapE,(_ZN34_INTERNAL_471f6e1d_4_k_cu_d21f0b684cuda3std3__48unexpectE - _ZN34_INTERNAL_471f6e1d_4_k_cu_d21f0b684cuda3std6ranges3__45__cpo9iter_swapE)
_ZN34_INTERNAL_471f6e1d_4_k_cu_d21f0b684cuda3std6ranges3__45__cpo9iter_swapE:
	.zero		1
	.type		_ZN34_INTERNAL_471f6e1d_4_k_cu_d21f0b684cuda3std3__48unexpectE,@object
	.size		_ZN34_INTERNAL_471f6e1d_4_k_cu_d21f0b684cuda3std3__48unexpectE,(_ZN34_INTERNAL_471f6e1d_4_k_cu_d21f0b686thrust24THRUST_300001_SM_1000_NS8cuda_cub3parE - _ZN34_INTERNAL_471f6e1d_4_k_cu_d21f0b684cuda3std3__48unexpectE)
_ZN34_INTERNAL_471f6e1d_4_k_cu_d21f0b684cuda3std3__48unexpectE:
	.zero		1
	.type		_ZN34_INTERNAL_471f6e1d_4_k_cu_d21f0b686thrust24THRUST_300001_SM_1000_NS8cuda_cub3parE,@object
	.size		_ZN34_INTERNAL_471f6e1d_4_k_cu_d21f0b686thrust24THRUST_300001_SM_1000_NS8cuda_cub3parE,(.L_29 - _ZN34_INTERNAL_471f6e1d_4_k_cu_d21f0b686thrust24THRUST_300001_SM_1000_NS8cuda_cub3parE)
_ZN34_INTERNAL_471f6e1d_4_k_cu_d21f0b686thrust24THRUST_300001_SM_1000_NS8cuda_cub3parE:
	.zero		1
.L_29:


//--------------------- .nv.shared._ZN3cub18CUB_300001_SM_10006detail10radix_sort33DeviceRadixSortExclusiveSumKernelINS1_5radix10policy_hubIjNS0_8NullTypeEyE10Policy1000EyEEvPT0_ --------------------------
	.section	.nv.shared._ZN3cub18CUB_300001_SM_10006detail10radix_sort33DeviceRadixSortExclusiveSumKernelINS1_5radix10policy_hubIjNS0_8NullTypeEyE10Policy1000EyEEvPT0_,"aw",@nobits
	.sectionflags	@""
	.align	16
.nv.shared._ZN3cub18CUB_300001_SM_10006detail10radix_sort33DeviceRadixSortExclusiveSumKernelINS1_5radix10policy_hubIjNS0_8NullTypeEyE10Policy1000EyEEvPT0_:
	.zero		3360


//--------------------- .nv.shared._ZN3cub18CUB_300001_SM_10006detail10radix_sort30DeviceRadixSortHistogramKernelINS1_5radix10policy_hubIjNS0_8NullTypeEyE10Policy1000ELNS0_9SortOrderE1EjyNS1_21identity_decomposer_tEEEvPT2_PKT1_SB_iiT3_ --------------------------
	.section	.nv.shared._ZN3cub18CUB_300001_SM_10006detail10radix_sort30DeviceRadixSortHistogramKernelINS1_5radix10policy_hubIjNS0_8NullTypeEyE10Policy1000ELNS0_9SortOrderE1EjyNS1_21identity_decomposer_tEEEvPT2_PKT1_SB_iiT3_,"aw",@nobits
	.sectionflags	@""
	.align	4
.nv.shared._ZN3cub18CUB_300001_SM_10006detail10radix_sort30DeviceRadixSortHistogramKernelINS1_5radix10policy_hubIjNS0_8NullTypeEyE10Policy1000ELNS0_9SortOrderE1EjyNS1_21identity_decomposer_tEEEvPT2_PKT1_SB_iiT3_:
	.zero		5120


//--------------------- .nv.shared._ZN3cub18CUB_300001_SM_10006detail10radix_sort31DeviceRadixSortSingleTileKernelINS1_5radix10policy_hubIjNS0_8NullTypeEyE10Policy1000ELNS0_9SortOrderE1EjS6_yNS1_21identity_decomposer_tEEEvPKT1_PSB_PKT2_PSF_T3_iiT4_ --------------------------
	.section	.nv.shared._ZN3cub18CUB_300001_SM_10006detail10radix_sort31DeviceRadixSortSingleTileKernelINS1_5radix10policy_hubIjNS0_8NullTypeEyE10Policy1000ELNS0_9SortOrderE1EjS6_yNS1_21identity_decomposer_tEEEvPKT1_PSB_PKT2_PSF_T3_iiT4_,"aw",@nobits
	.sectionflags	@""
	.align	16
.nv.shared._ZN3cub18CUB_300001_SM_10006detail10radix_sort31DeviceRadixSortSingleTileKernelINS1_5radix10policy_hubIjNS0_8NullTypeEyE10Policy1000ELNS0_9SortOrderE1EjS6_yNS1_21identity_decomposer_tEEEvPKT1_PSB_PKT2_PSF_T3_iiT4_:
	.zero		34880


//--------------------- .nv.constant0._ZN3cub18CUB_300001_SM_10006detail10radix_sort29DeviceRadixSortOnesweepKernelINS1_5radix10policy_hubIjNS0_8NullTypeEyE10Policy1000ELNS0_9SortOrderE1EjS6_yiiNS1_21identity_decomposer_tEEEvPT5_SC_PT3_PKSD_PT1_PKSH_PT2_PKSL_T4_iiT6_ --------------------------
	.section	.nv.constant0._ZN3cub18CUB_300001_SM_10006detail10radix_sort29DeviceRadixSortOnesweepKernelINS1_5radix10policy_hubIjNS0_8NullTypeEyE10Policy1000ELNS0_9SortOrderE1EjS6_yiiNS1_21identity_decomposer_tEEEvPT5_SC_PT3_PKSD_PT1_PKSH_PT2_PKSL_T4_iiT6_,"a",@progbits
	.sectionflags	@""
	.align	4
.nv.constant0._ZN3cub18CUB_300001_SM_10006detail10radix_sort29DeviceRadixSortOnesweepKernelINS1_5radix10policy_hubIjNS0_8NullTypeEyE10Policy1000ELNS0_9SortOrderE1EjS6_yiiNS1_21identity_decomposer_tEEEvPT5_SC_PT3_PKSD_PT1_PKSH_PT2_PKSL_T4_iiT6_:
	.zero		973


//--------------------- .nv.constant0._ZN3cub18CUB_300001_SM_10006detail10radix_sort33DeviceRadixSortExclusiveSumKernelINS1_5radix10policy_hubIjNS0_8NullTypeEyE10Policy1000EyEEvPT0_ --------------------------
	.section	.nv.constant0._ZN3cub18CUB_300001_SM_10006detail10radix_sort33DeviceRadixSortExclusiveSumKernelINS1_5radix10policy_hubIjNS0_8NullTypeEyE10Policy1000EyEEvPT0_,"a",@progbits
	.sectionflags	@""
	.align	4
.nv.constant0._ZN3cub18CUB_300001_SM_10006detail10radix_sort33DeviceRadixSortExclusiveSumKernelINS1_5radix10policy_hubIjNS0_8NullTypeEyE10Policy1000EyEEvPT0_:
	.zero		904


//--------------------- .nv.constant0._ZN3cub18CUB_300001_SM_10006detail10radix_sort30DeviceRadixSortHistogramKernelINS1_5radix10policy_hubIjNS0_8NullTypeEyE10Policy1000ELNS0_9SortOrderE1EjyNS1_21identity_decomposer_tEEEvPT2_PKT1_SB_iiT3_ --------------------------
	.section	.nv.constant0._ZN3cub18CUB_300001_SM_10006detail10radix_sort30DeviceRadixSortHistogramKernelINS1_5radix10policy_hubIjNS0_8NullTypeEyE10Policy1000ELNS0_9SortOrderE1EjyNS1_21identity_decomposer_tEEEvPT2_PKT1_SB_iiT3_,"a",@progbits
	.sectionflags	@""
	.align	4
.nv.constant0._ZN3cub18CUB_300001_SM_10006detail10radix_sort30DeviceRadixSortHistogramKernelINS1_5radix10policy_hubIjNS0_8NullTypeEyE10Policy1000ELNS0_9SortOrderE1EjyNS1_21identity_decomposer_tEEEvPT2_PKT1_SB_iiT3_:
	.zero		929


//--------------------- .nv.constant0._ZN3cub18CUB_300001_SM_10006detail10radix_sort31DeviceRadixSortSingleTileKernelINS1_5radix10policy_hubIjNS0_8NullTypeEyE10Policy1000ELNS0_9SortOrderE1EjS6_yNS1_21identity_decomposer_tEEEvPKT1_PSB_PKT2_PSF_T3_iiT4_ --------------------------
	.section	.nv.constant0._ZN3cub18CUB_300001_SM_10006detail10radix_sort31DeviceRadixSortSingleTileKernelINS1_5radix10policy_hubIjNS0_8NullTypeEyE10Policy1000ELNS0_9SortOrderE1EjS6_yNS1_21identity_decomposer_tEEEvPKT1_PSB_PKT2_PSF_T3_iiT4_,"a",@progbits
	.sectionflags	@""
	.align	4
.nv.constant0._ZN3cub18CUB_300001_SM_10006detail10radix_sort31DeviceRadixSortSingleTileKernelINS1_5radix10policy_hubIjNS0_8NullTypeEyE10Policy1000ELNS0_9SortOrderE1EjS6_yNS1_21identity_decomposer_tEEEvPKT1_PSB_PKT2_PSF_T3_iiT4_:
	.zero		945


//--------------------- .nv.constant0._ZN3cub18CUB_300001_SM_10006detail11EmptyKernelIvEEvv --------------------------
	.section	.nv.constant0._ZN3cub18CUB_300001_SM_10006detail11EmptyKernelIvEEvv,"a",@progbits
	.sectionflags	@""
	.align	4
.nv.constant0._ZN3cub18CUB_300001_SM_10006detail11EmptyKernelIvEEvv:
	.zero		896


//--------------------- .nv.constant0._Z4sortjPjS_ --------------------------
	.section	.nv.constant0._Z4sortjPjS_,"a",@progbits
	.sectionflags	@""
	.align	4
.nv.constant0._Z4sortjPjS_:
	.zero		920


//--------------------- SYMBOLS --------------------------

	.type		.nv.reservedSmem.offset0,@object
	.size		.nv.reservedSmem.offset0,0x4
	.type		.nv.reservedSmem.cap,@object
	.size		.nv.reservedSmem.cap,0x4
	.type		vprintf,@function
	.type		malloc,@function
	.type		free,@function
